	.target	sm_90a

	.elftype	@"ET_EXEC"


//--------------------- .note.nv.tkinfo           --------------------------
	.section	.note.nv.tkinfo,"",@"SHT_NOTE"
	.sectionflags	@"SHF_NOTE_NV_TKINFO"
	.tkinfo
        /*0018*/ 	.word	0x00000002
        /*0030*/ 	.string	""
        /*0030*/ 	.string	"ptxas"
        /*0030*/ 	.string	"Cuda compilation tools, release 13.0, V13.0.88"
        /*0030*/ 	.string	"Build cuda_13.0.r13.0/compiler.36424714_0"
        /*0030*/ 	.string	"-arch sm_90a -m 64 "



//--------------------- .note.nv.cuinfo           --------------------------
	.section	.note.nv.cuinfo,"",@"SHT_NOTE"
	.sectionflags	@"SHF_NOTE_NV_CUINFO"
        /*0018*/ 	.short	0x0002
        /*001a*/ 	.short	0x005a
        /*001c*/ 	.short	0x0082
	.zero		2


//--------------------- .nv.info                  --------------------------
	.section	.nv.info,"",@"SHT_CUDA_INFO"
	.align	4


	//----- nvinfo : EIATTR_REGCOUNT
	.align		4
        /*0000*/ 	.byte	0x04, 0x2f
        /*0002*/ 	.short	(.L_12 - .L_11)
	.align		4
.L_11:
        /*0004*/ 	.word	index@(_ZN7cutlass13device_kernelINS_4conv6kernel13ConvUniversalINS1_16ConvProblemShapeILNS1_8OperatorE0ELi2EEENS1_10collective14CollectiveConvINS1_46MainloopSm90TmaGmmaWarpSpecializedImplicitGemmILS5_0ELi9ELi2EN4cute5tupleIJNSA_1CILi1EEESD_SD_EEENS1_36KernelImplicitTmaWarpSpecializedSm90ELi1EEENSB_IJNSC_ILi256EEENSC_ILi128EEENSB_IJNSC_ILi64EEEEEEEEENS_12float_e4m3_tESM_NSA_8TiledMMAINSA_8MMA_AtomIJNSA_4SM904GMMA31MMA_64x128x32_F32E4M3E4M3_SS_TNILNSQ_7ScaleInE1ELSS_1EEEEEENSA_6LayoutISE_NSB_IJNSC_ILi0EEESW_SW_EEEEENSB_IJNSA_10UnderscoreESZ_SZ_EEEEENS7_6detail26Sm90ImplicitGemmTileTraitsINSA_20SM90_TMA_LOAD_IM2COLENSA_14ComposedLayoutINSA_7SwizzleILi2ELi4ELi3EEENSA_18smem_ptr_flag_bitsILi8EEENSV_INSB_IJNSB_IJNSC_ILi8EEENSC_ILi32EEEEEENSB_IJSJ_SD_EEENSB_IJSD_NSC_ILi9EEEEEEEEENSB_IJNSB_IJSJ_NSC_ILi512EEEEEENSB_IJSD_SW_EEENSB_IJSW_NSC_ILi16384EEEEEEEEEEEEEvEENS13_INSA_13SM90_TMA_LOADENS15_IS17_S19_NSV_INSB_IJNSB_IJS1A_NSC_ILi16EEEEEES1D_S1F_EEENSB_IJS1I_S1J_NSB_IJSW_NSC_ILi8192EEEEEEEEEEEEEvEEEENS_8epilogue10collective6detail29Sm90TmaWarpSpecializedAdapterINS22_15DefaultEpilogueISM_NSB_IJNSB_IJlllEEESD_SW_EEES27_NS21_6thread17LinearCombinationISM_Li1EffLNS28_9ScaleType4KindE0ELNS_15FloatRoundStyleE2ESM_EENS_4gemm15EpilogueDefaultEEEEEvvEEEEvNT_6ParamsE)
        /*0008*/ 	.word	0x000000ff


	//----- nvinfo : EIATTR_FRAME_SIZE
	.align		4
.L_12:
        /*000c*/ 	.byte	0x04, 0x11
        /*000e*/ 	.short	(.L_14 - .L_13)
	.align		4
.L_13:
        /*0010*/ 	.word	index@(_ZN7cutlass13device_kernelINS_4conv6kernel13ConvUniversalINS1_16ConvProblemShapeILNS1_8OperatorE0ELi2EEENS1_10collective14CollectiveConvINS1_46MainloopSm90TmaGmmaWarpSpecializedImplicitGemmILS5_0ELi9ELi2EN4cute5tupleIJNSA_1CILi1EEESD_SD_EEENS1_36KernelImplicitTmaWarpSpecializedSm90ELi1EEENSB_IJNSC_ILi256EEENSC_ILi128EEENSB_IJNSC_ILi64EEEEEEEEENS_12float_e4m3_tESM_NSA_8TiledMMAINSA_8MMA_AtomIJNSA_4SM904GMMA31MMA_64x128x32_F32E4M3E4M3_SS_TNILNSQ_7ScaleInE1ELSS_1EEEEEENSA_6LayoutISE_NSB_IJNSC_ILi0EEESW_SW_EEEEENSB_IJNSA_10UnderscoreESZ_SZ_EEEEENS7_6detail26Sm90ImplicitGemmTileTraitsINSA_20SM90_TMA_LOAD_IM2COLENSA_14ComposedLayoutINSA_7SwizzleILi2ELi4ELi3EEENSA_18smem_ptr_flag_bitsILi8EEENSV_INSB_IJNSB_IJNSC_ILi8EEENSC_ILi32EEEEEENSB_IJSJ_SD_EEENSB_IJSD_NSC_ILi9EEEEEEEEENSB_IJNSB_IJSJ_NSC_ILi512EEEEEENSB_IJSD_SW_EEENSB_IJSW_NSC_ILi16384EEEEEEEEEEEEEvEENS13_INSA_13SM90_TMA_LOADENS15_IS17_S19_NSV_INSB_IJNSB_IJS1A_NSC_ILi16EEEEEES1D_S1F_EEENSB_IJS1I_S1J_NSB_IJSW_NSC_ILi8192EEEEEEEEEEEEEvEEEENS_8epilogue10collective6detail29Sm90TmaWarpSpecializedAdapterINS22_15DefaultEpilogueISM_NSB_IJNSB_IJlllEEESD_SW_EEES27_NS21_6thread17LinearCombinationISM_Li1EffLNS28_9ScaleType4KindE0ELNS_15FloatRoundStyleE2ESM_EENS_4gemm15EpilogueDefaultEEEEEvvEEEEvNT_6ParamsE)
        /*0014*/ 	.word	0x00000270


	//----- nvinfo : EIATTR_MIN_STACK_SIZE
	.align		4
.L_14:
        /*0018*/ 	.byte	0x04, 0x12
        /*001a*/ 	.short	(.L_16 - .L_15)
	.align		4
.L_15:
        /*001c*/ 	.word	index@(_ZN7cutlass13device_kernelINS_4conv6kernel13ConvUniversalINS1_16ConvProblemShapeILNS1_8OperatorE0ELi2EEENS1_10collective14CollectiveConvINS1_46MainloopSm90TmaGmmaWarpSpecializedImplicitGemmILS5_0ELi9ELi2EN4cute5tupleIJNSA_1CILi1EEESD_SD_EEENS1_36KernelImplicitTmaWarpSpecializedSm90ELi1EEENSB_IJNSC_ILi256EEENSC_ILi128EEENSB_IJNSC_ILi64EEEEEEEEENS_12float_e4m3_tESM_NSA_8TiledMMAINSA_8MMA_AtomIJNSA_4SM904GMMA31MMA_64x128x32_F32E4M3E4M3_SS_TNILNSQ_7ScaleInE1ELSS_1EEEEEENSA_6LayoutISE_NSB_IJNSC_ILi0EEESW_SW_EEEEENSB_IJNSA_10UnderscoreESZ_SZ_EEEEENS7_6detail26Sm90ImplicitGemmTileTraitsINSA_20SM90_TMA_LOAD_IM2COLENSA_14ComposedLayoutINSA_7SwizzleILi2ELi4ELi3EEENSA_18smem_ptr_flag_bitsILi8EEENSV_INSB_IJNSB_IJNSC_ILi8EEENSC_ILi32EEEEEENSB_IJSJ_SD_EEENSB_IJSD_NSC_ILi9EEEEEEEEENSB_IJNSB_IJSJ_NSC_ILi512EEEEEENSB_IJSD_SW_EEENSB_IJSW_NSC_ILi16384EEEEEEEEEEEEEvEENS13_INSA_13SM90_TMA_LOADENS15_IS17_S19_NSV_INSB_IJNSB_IJS1A_NSC_ILi16EEEEEES1D_S1F_EEENSB_IJS1I_S1J_NSB_IJSW_NSC_ILi8192EEEEEEEEEEEEEvEEEENS_8epilogue10collective6detail29Sm90TmaWarpSpecializedAdapterINS22_15DefaultEpilogueISM_NSB_IJNSB_IJlllEEESD_SW_EEES27_NS21_6thread17LinearCombinationISM_Li1EffLNS28_9ScaleType4KindE0ELNS_15FloatRoundStyleE2ESM_EENS_4gemm15EpilogueDefaultEEEEEvvEEEEvNT_6ParamsE)
        /*0020*/ 	.word	0x00000270
.L_16:


//--------------------- .nv.compat                --------------------------
	.section	.nv.compat,"",@"SHT_CUDA_COMPAT_INFO"
	.align	4
        /*0000*/ 	.byte	0x02, 0x09, 0x01, 0x00, 0x02, 0x02, 0x04, 0x00, 0x02, 0x05, 0x05, 0x00, 0x03, 0x07, 0x01, 0x01
        /*0010*/ 	.byte	0x02, 0x03, 0x01, 0x00, 0x02, 0x06, 0x01, 0x00, 0x04, 0x0b, 0x08, 0x00, 0x00, 0x00, 0x00, 0x00
        /*0020*/ 	.byte	0x00, 0x00, 0x00, 0x00


//--------------------- .nv.info._ZN7cutlass13device_kernelINS_4conv6kernel13ConvUniversalINS1_16ConvProblemShapeILNS1_8OperatorE0ELi2EEENS1_10collective14CollectiveConvINS1_46MainloopSm90TmaGmmaWarpSpecializedImplicitGemmILS5_0ELi9ELi2EN4cute5tupleIJNSA_1CILi1EEESD_SD_EEENS1_36KernelImplicitTmaWarpSpecializedSm90ELi1EEENSB_IJNSC_ILi256EEENSC_ILi128EEENSB_IJNSC_ILi64EEEEEEEEENS_12float_e4m3_tESM_NSA_8TiledMMAINSA_8MMA_AtomIJNSA_4SM904GMMA31MMA_64x128x32_F32E4M3E4M3_SS_TNILNSQ_7ScaleInE1ELSS_1EEEEEENSA_6LayoutISE_NSB_IJNSC_ILi0EEESW_SW_EEEEENSB_IJNSA_10UnderscoreESZ_SZ_EEEEENS7_6detail26Sm90ImplicitGemmTileTraitsINSA_20SM90_TMA_LOAD_IM2COLENSA_14ComposedLayoutINSA_7SwizzleILi2ELi4ELi3EEENSA_18smem_ptr_flag_bitsILi8EEENSV_INSB_IJNSB_IJNSC_ILi8EEENSC_ILi32EEEEEENSB_IJSJ_SD_EEENSB_IJSD_NSC_ILi9EEEEEEEEENSB_IJNSB_IJSJ_NSC_ILi512EEEEEENSB_IJSD_SW_EEENSB_IJSW_NSC_ILi16384EEEEEEEEEEEEEvEENS13_INSA_13SM90_TMA_LOADENS15_IS17_S19_NSV_INSB_IJNSB_IJS1A_NSC_ILi16EEEEEES1D_S1F_EEENSB_IJS1I_S1J_NSB_IJSW_NSC_ILi8192EEEEEEEEEEEEEvEEEENS_8epilogue10collective6detail29Sm90TmaWarpSpecializedAdapterINS22_15DefaultEpilogueISM_NSB_IJNSB_IJlllEEESD_SW_EEES27_NS21_6thread17LinearCombinationISM_Li1EffLNS28_9ScaleType4KindE0ELNS_15FloatRoundStyleE2ESM_EENS_4gemm15EpilogueDefaultEEEEEvvEEEEvNT_6ParamsE --------------------------
	.section	.nv.info._ZN7cutlass13device_kernelINS_4conv6kernel13ConvUniversalINS1_16ConvProblemShapeILNS1_8OperatorE0ELi2EEENS1_10collective14CollectiveConvINS1_46MainloopSm90TmaGmmaWarpSpecializedImplicitGemmILS5_0ELi9ELi2EN4cute5tupleIJNSA_1CILi1EEESD_SD_EEENS1_36KernelImplicitTmaWarpSpecializedSm90ELi1EEENSB_IJNSC_ILi256EEENSC_ILi128EEENSB_IJNSC_ILi64EEEEEEEEENS_12float_e4m3_tESM_NSA_8TiledMMAINSA_8MMA_AtomIJNSA_4SM904GMMA31MMA_64x128x32_F32E4M3E4M3_SS_TNILNSQ_7ScaleInE1ELSS_1EEEEEENSA_6LayoutISE_NSB_IJNSC_ILi0EEESW_SW_EEEEENSB_IJNSA_10UnderscoreESZ_SZ_EEEEENS7_6detail26Sm90ImplicitGemmTileTraitsINSA_20SM90_TMA_LOAD_IM2COLENSA_14ComposedLayoutINSA_7SwizzleILi2ELi4ELi3EEENSA_18smem_ptr_flag_bitsILi8EEENSV_INSB_IJNSB_IJNSC_ILi8EEENSC_ILi32EEEEEENSB_IJSJ_SD_EEENSB_IJSD_NSC_ILi9EEEEEEEEENSB_IJNSB_IJSJ_NSC_ILi512EEEEEENSB_IJSD_SW_EEENSB_IJSW_NSC_ILi16384EEEEEEEEEEEEEvEENS13_INSA_13SM90_TMA_LOADENS15_IS17_S19_NSV_INSB_IJNSB_IJS1A_NSC_ILi16EEEEEES1D_S1F_EEENSB_IJS1I_S1J_NSB_IJSW_NSC_ILi8192EEEEEEEEEEEEEvEEEENS_8epilogue10collective6detail29Sm90TmaWarpSpecializedAdapterINS22_15DefaultEpilogueISM_NSB_IJNSB_IJlllEEESD_SW_EEES27_NS21_6thread17LinearCombinationISM_Li1EffLNS28_9ScaleType4KindE0ELNS_15FloatRoundStyleE2ESM_EENS_4gemm15EpilogueDefaultEEEEEvvEEEEvNT_6ParamsE,"",@"SHT_CUDA_INFO"
	.sectionflags	@""
	.align	4


	//----- nvinfo : EIATTR_CUDA_API_VERSION
	.align		4
        /*0000*/ 	.byte	0x04, 0x37
        /*0002*/ 	.short	(.L_18 - .L_17)
.L_17:
        /*0004*/ 	.word	0x00000082


	//----- nvinfo : EIATTR_KPARAM_INFO
	.align		4
.L_18:
        /*0008*/ 	.byte	0x04, 0x17
        /*000a*/ 	.short	(.L_20 - .L_19)
.L_19:
        /*000c*/ 	.word	0x00000000
        /*0010*/ 	.short	0x0000
        /*0012*/ 	.short	0x0070
        /*0014*/ 	.byte	0x00, 0xf0, 0x01, 0x0e


	//----- nvinfo : EIATTR_SPARSE_MMA_MASK
	.align		4
.L_20:
        /*0018*/ 	.byte	0x03, 0x50
        /*001a*/ 	.short	0x0000


	//----- nvinfo : EIATTR_MAXREG_COUNT
	.align		4
        /*001c*/ 	.byte	0x03, 0x1b
        /*001e*/ 	.short	0x00ff


	//----- nvinfo : EIATTR_NUM_BARRIERS
	.align		4
        /*0020*/ 	.byte	0x02, 0x4c
        /*0022*/ 	.byte	0x01
	.zero		1


	//----- nvinfo : EIATTR_ANNOTATIONS
	.align		4
        /*0024*/ 	.byte	0x04, 0x55
        /*0026*/ 	.short	(.L_22 - .L_21)


	//   ....[0]....
.L_21:
        /*0028*/ 	.word	0x00000001
        /*002c*/ 	.byte	0xf0, 0x07, 0x00, 0x00, 0x01, 0x00, 0x00, 0x00, 0x30, 0x08, 0x00, 0x00, 0x01, 0x00, 0x00, 0x00
        /* <DEDUP_REMOVED lines=235> */
        /*0eec*/ 	.byte	0xd0, 0xb7, 0x01, 0x00


	//----- nvinfo : EIATTR_MERCURY_ISA_VERSION
	.align		4
.L_22:
        /*0ef0*/ 	.byte	0x03, 0x5f
        /*0ef2*/ 	.short	0x0101


	//----- nvinfo : EIATTR_INT_WARP_WIDE_INSTR_OFFSETS
	.align		4
        /*0ef4*/ 	.byte	0x04, 0x31
        /*0ef6*/ 	.short	(.L_24 - .L_23)


	//   ....[0]....
.L_23:
        /*0ef8*/ 	.word	0x0000fae0


	//   ....[1]....
        /*0efc*/ 	.word	0x0000fc00


	//   ....[2]....
        /*0f00*/ 	.word	0x0000fd90


	//   ....[3]....
        /*0f04*/ 	.word	0x0000fed0


	//   ....[4]....
        /*0f08*/ 	.word	0x00010030


	//   ....[5]....
        /*0f0c*/ 	.word	0x00010150


	//   ....[6]....
        /*0f10*/ 	.word	0x00010270


	//   ....[7]....
        /*0f14*/ 	.word	0x000103b0


	//   ....[8]....
        /*0f18*/ 	.word	0x00010500


	//   ....[9]....
        /*0f1c*/ 	.word	0x00010630


	//   ....[10]....
        /*0f20*/ 	.word	0x00010750


	//   ....[11]....
        /*0f24*/ 	.word	0x00010890


	//   ....[12]....
        /*0f28*/ 	.word	0x000109e0


	//   ....[13]....
        /*0f2c*/ 	.word	0x00010b10


	//   ....[14]....
        /*0f30*/ 	.word	0x00010c30


	//   ....[15]....
        /*0f34*/ 	.word	0x00010d70


	//   ....[16]....
        /*0f38*/ 	.word	0x00010ec0


	//   ....[17]....
        /*0f3c*/ 	.word	0x00010ff0


	//   ....[18]....
        /*0f40*/ 	.word	0x00011110


	//   ....[19]....
        /*0f44*/ 	.word	0x00011250


	//   ....[20]....
        /*0f48*/ 	.word	0x000113a0


	//   ....[21]....
        /*0f4c*/ 	.word	0x000114d0


	//   ....[22]....
        /*0f50*/ 	.word	0x000115f0


	//   ....[23]....
        /*0f54*/ 	.word	0x00011730


	//   ....[24]....
        /*0f58*/ 	.word	0x00011880


	//   ....[25]....
        /*0f5c*/ 	.word	0x000119b0


	//   ....[26]....
        /*0f60*/ 	.word	0x00011ad0


	//   ....[27]....
        /*0f64*/ 	.word	0x00011c10


	//   ....[28]....
        /*0f68*/ 	.word	0x00011d60


	//   ....[29]....
        /*0f6c*/ 	.word	0x00011e90


	//   ....[30]....
        /*0f70*/ 	.word	0x00011fb0


	//   ....[31]....
        /*0f74*/ 	.word	0x000120f0


	//   ....[32]....
        /*0f78*/ 	.word	0x00012240


	//   ....[33]....
        /*0f7c*/ 	.word	0x00012370


	//   ....[34]....
        /*0f80*/ 	.word	0x00012490


	//   ....[35]....
        /*0f84*/ 	.word	0x000125d0


	//   ....[36]....
        /*0f88*/ 	.word	0x00012720


	//   ....[37]....
        /*0f8c*/ 	.word	0x00012850


	//   ....[38]....
        /*0f90*/ 	.word	0x00012970


	//   ....[39]....
        /*0f94*/ 	.word	0x00012ab0


	//   ....[40]....
        /*0f98*/ 	.word	0x00012c00


	//   ....[41]....
        /*0f9c*/ 	.word	0x00012d30


	//   ....[42]....
        /*0fa0*/ 	.word	0x00012e50


	//   ....[43]....
        /*0fa4*/ 	.word	0x00012f90


	//   ....[44]....
        /*0fa8*/ 	.word	0x000130e0


	//   ....[45]....
        /*0fac*/ 	.word	0x00013210


	//   ....[46]....
        /*0fb0*/ 	.word	0x00013330


	//   ....[47]....
        /*0fb4*/ 	.word	0x00013470


	//   ....[48]....
        /*0fb8*/ 	.word	0x000135c0


	//   ....[49]....
        /*0fbc*/ 	.word	0x000136f0


	//   ....[50]....
        /*0fc0*/ 	.word	0x00013810


	//   ....[51]....
        /*0fc4*/ 	.word	0x00013950


	//   ....[52]....
        /*0fc8*/ 	.word	0x00013aa0


	//   ....[53]....
        /*0fcc*/ 	.word	0x00013bd0


	//   ....[54]....
        /*0fd0*/ 	.word	0x00013cf0


	//   ....[55]....
        /*0fd4*/ 	.word	0x00013e30


	//   ....[56]....
        /*0fd8*/ 	.word	0x00013f80


	//   ....[57]....
        /*0fdc*/ 	.word	0x000140a0


	//   ....[58]....
        /*0fe0*/ 	.word	0x000141b0


	//   ....[59]....
        /*0fe4*/ 	.word	0x000142e0


	//   ....[60]....
        /*0fe8*/ 	.word	0x00014420


	//   ....[61]....
        /*0fec*/ 	.word	0x00014540


	//   ....[62]....
        /*0ff0*/ 	.word	0x00014650


	//   ....[63]....
        /*0ff4*/ 	.word	0x0001ca60


	//   ....[64]....
        /*0ff8*/ 	.word	0x0001cb30


	//   ....[65]....
        /*0ffc*/ 	.word	0x0001ced0


	//   ....[66]....
        /*1000*/ 	.word	0x0001cf50


	//   ....[67]....
        /*1004*/ 	.word	0x0001d2b0


	//   ....[68]....
        /*1008*/ 	.word	0x0001d330


	//   ....[69]....
        /*100c*/ 	.word	0x0001d690


	//   ....[70]....
        /*1010*/ 	.word	0x0001d710


	//   ....[71]....
        /*1014*/ 	.word	0x0001da70


	//   ....[72]....
        /*1018*/ 	.word	0x0001daf0


	//   ....[73]....
        /*101c*/ 	.word	0x0001de50


	//   ....[74]....
        /*1020*/ 	.word	0x0001ded0


	//   ....[75]....
        /*1024*/ 	.word	0x0001e230


	//   ....[76]....
        /*1028*/ 	.word	0x0001e2b0


	//   ....[77]....
        /*102c*/ 	.word	0x0001e610


	//   ....[78]....
        /*1030*/ 	.word	0x0001e690


	//   ....[79]....
        /*1034*/ 	.word	0x0001e9f0


	//   ....[80]....
        /*1038*/ 	.word	0x0001ea70


	//   ....[81]....
        /*103c*/ 	.word	0x0001edd0


	//   ....[82]....
        /*1040*/ 	.word	0x0001ee50


	//   ....[83]....
        /*1044*/ 	.word	0x0001f1b0


	//   ....[84]....
        /*1048*/ 	.word	0x0001f230


	//   ....[85]....
        /*104c*/ 	.word	0x0001f590


	//   ....[86]....
        /*1050*/ 	.word	0x0001f610


	//   ....[87]....
        /*1054*/ 	.word	0x0001f970


	//   ....[88]....
        /*1058*/ 	.word	0x0001f9f0


	//   ....[89]....
        /*105c*/ 	.word	0x0001fd50


	//   ....[90]....
        /*1060*/ 	.word	0x0001fdd0


	//   ....[91]....
        /*1064*/ 	.word	0x00020130


	//   ....[92]....
        /*1068*/ 	.word	0x000201b0


	//   ....[93]....
        /*106c*/ 	.word	0x00020540


	//   ....[94]....
        /*1070*/ 	.word	0x00020560


	//----- nvinfo : EIATTR_COOP_GROUP_MASK_REGIDS
	.align		4
.L_24:
        /*1074*/ 	.byte	0x04, 0x29
        /*1076*/ 	.short	(.L_26 - .L_25)


	//   ....[0]....
.L_25:
        /*1078*/ 	.word	0xffffffff


	//   ....[1]....
        /*107c*/ 	.word	0xffffffff


	//   ....[2]....
        /*1080*/ 	.word	0xffffffff


	//----- nvinfo : EIATTR_COOP_GROUP_INSTR_OFFSETS
	.align		4
.L_26:
        /*1084*/ 	.byte	0x04, 0x28
        /*1086*/ 	.short	(.L_28 - .L_27)


	//   ....[0]....
.L_27:
        /*1088*/ 	.word	0x00000060


	//   ....[1]....
        /*108c*/ 	.word	0x00000090


	//   ....[2]....
        /*1090*/ 	.word	0x00000190


	//----- nvinfo : EIATTR_MBARRIER_INSTR_OFFSETS
	.align		4
.L_28:
        /*1094*/ 	.byte	0x04, 0x39
        /*1096*/ 	.short	(.L_30 - .L_29)


	//   ....[0]....
.L_29:
        /*1098*/ 	.word	0x00000300
        /*109c*/ 	.word	0x000000ff
        /*10a0*/ 	.word	0x00036000
        /*10a4*/ 	.short	0x0100
        /*10a6*/ 	.byte	0x0a
	.zero		1


	//   ....[1]....
        /*10a8*/ 	.word	0x00000310
        /*10ac*/ 	.word	0x000000ff
        /*10b0*/ 	.word	0x00036048
        /*10b4*/ 	.short	0x0100
        /*10b6*/ 	.byte	0x0a
	.zero		1


	//   ....[2]....
        /*10b8*/ 	.word	0x00000320
        /*10bc*/ 	.word	0x000000ff
        /*10c0*/ 	.word	0x00036008
        /*10c4*/ 	.short	0x0100
        /*10c6*/ 	.byte	0x0a
	.zero		1


	//   ....[3]....
        /*10c8*/ 	.word	0x00000330
        /*10cc*/ 	.word	0x000000ff
        /*10d0*/ 	.word	0x00036050
        /*10d4*/ 	.short	0x0100
        /*10d6*/ 	.byte	0x0a
	.zero		1


	//   ....[4]....
        /*10d8*/ 	.word	0x00000340
        /*10dc*/ 	.word	0x000000ff
        /*10e0*/ 	.word	0x00036010
        /*10e4*/ 	.short	0x0100
        /*10e6*/ 	.byte	0x0a
	.zero		1


	//   ....[5]....
        /*10e8*/ 	.word	0x00000350
        /*10ec*/ 	.word	0x000000ff
        /*10f0*/ 	.word	0x00036058
        /*10f4*/ 	.short	0x0100
        /*10f6*/ 	.byte	0x0a
	.zero		1


	//   ....[6]....
        /*10f8*/ 	.word	0x00000360
        /*10fc*/ 	.word	0x000000ff
        /*1100*/ 	.word	0x00036018
        /*1104*/ 	.short	0x0100
        /*1106*/ 	.byte	0x0a
	.zero		1


	//   ....[7]....
        /*1108*/ 	.word	0x00000370
        /*110c*/ 	.word	0x000000ff
        /*1110*/ 	.word	0x00036060
        /*1114*/ 	.short	0x0100
        /*1116*/ 	.byte	0x0a
	.zero		1


	//   ....[8]....
        /*1118*/ 	.word	0x00000380
        /*111c*/ 	.word	0x000000ff
        /*1120*/ 	.word	0x00036020
        /*1124*/ 	.short	0x0100
        /*1126*/ 	.byte	0x0a
	.zero		1


	//   ....[9]....
        /*1128*/ 	.word	0x00000390
        /*112c*/ 	.word	0x000000ff
        /*1130*/ 	.word	0x00036068
        /*1134*/ 	.short	0x0100
        /*1136*/ 	.byte	0x0a
	.zero		1


	//   ....[10]....
        /*1138*/ 	.word	0x000003a0
        /*113c*/ 	.word	0x000000ff
        /*1140*/ 	.word	0x00036028
        /*1144*/ 	.short	0x0100
        /*1146*/ 	.byte	0x0a
	.zero		1


	//   ....[11]....
        /*1148*/ 	.word	0x000003b0
        /*114c*/ 	.word	0x000000ff
        /*1150*/ 	.word	0x00036070
        /*1154*/ 	.short	0x0100
        /*1156*/ 	.byte	0x0a
	.zero		1


	//   ....[12]....
        /*1158*/ 	.word	0x000003c0
        /*115c*/ 	.word	0x000000ff
        /*1160*/ 	.word	0x00036030
        /*1164*/ 	.short	0x0100
        /*1166*/ 	.byte	0x0a
	.zero		1


	//   ....[13]....
        /*1168*/ 	.word	0x000003d0
        /*116c*/ 	.word	0x000000ff
        /*1170*/ 	.word	0x00036078
        /*1174*/ 	.short	0x0100
        /*1176*/ 	.byte	0x0a
	.zero		1


	//   ....[14]....
        /*1178*/ 	.word	0x000003e0
        /*117c*/ 	.word	0x000000ff
        /*1180*/ 	.word	0x00036038
        /*1184*/ 	.short	0x0100
        /*1186*/ 	.byte	0x0a
	.zero		1


	//   ....[15]....
        /*1188*/ 	.word	0x000003f0
        /*118c*/ 	.word	0x000000ff
        /*1190*/ 	.word	0x00036080
        /*1194*/ 	.short	0x0100
        /*1196*/ 	.byte	0x0a
	.zero		1


	//   ....[16]....
        /*1198*/ 	.word	0x00000400
        /*119c*/ 	.word	0x000000ff
        /*11a0*/ 	.word	0x00036040
        /*11a4*/ 	.short	0x0100
        /*11a6*/ 	.byte	0x0a
	.zero		1


	//   ....[17]....
        /*11a8*/ 	.word	0x00000410
        /*11ac*/ 	.word	0x000000ff
        /*11b0*/ 	.word	0x00036088
        /*11b4*/ 	.short	0x0100
        /*11b6*/ 	.byte	0x0a
	.zero		1


	//   ....[18]....
        /*11b8*/ 	.word	0x000012d0
        /*11bc*/ 	.word	0x00000003
        /*11c0*/ 	.word	0x00036000
        /*11c4*/ 	.short	0x010a
        /*11c6*/ 	.byte	0x3f
	.zero		1


	//   ....[19]....
        /*11c8*/ 	.word	0x00002360
        /*11cc*/ 	.word	0x00000000
        /*11d0*/ 	.word	0x00036000
        /*11d4*/ 	.short	0x010a
        /*11d6*/ 	.byte	0x3f
	.zero		1


	//   ....[20]....
        /*11d8*/ 	.word	0x00003800
        /*11dc*/ 	.word	0x000000ff
        /*11e0*/ 	.word	0x00000000
        /*11e4*/ 	.short	0x0101
        /*11e6*/ 	.byte	0x0c
	.zero		1


	//   ....[21]....
        /*11e8*/ 	.word	0x00003a00
        /*11ec*/ 	.word	0x000000ff
        /*11f0*/ 	.word	0x00000000
        /*11f4*/ 	.short	0x0101
        /*11f6*/ 	.byte	0x04
	.zero		1


	//   ....[22]....
        /*11f8*/ 	.word	0x00020ab0
        /*11fc*/ 	.word	0x00000009
        /*1200*/ 	.word	0x00036048
        /*1204*/ 	.short	0x010a
        /*1206*/ 	.byte	0x3f
	.zero		1


	//   ....[23]....
        /*1208*/ 	.word	0x000211a0
        /*120c*/ 	.word	0x00000003
        /*1210*/ 	.word	0x00000000
        /*1214*/ 	.short	0x010a
        /*1216*/ 	.byte	0x3f
	.zero		1


	//   ....[24]....
        /*1218*/ 	.word	0x00021260
        /*121c*/ 	.word	0x00000003
        /*1220*/ 	.word	0x00000000
        /*1224*/ 	.short	0x010a
        /*1226*/ 	.byte	0x3f
	.zero		1


	//   ....[25]....
        /*1228*/ 	.word	0x00021320
        /*122c*/ 	.word	0x00000003
        /*1230*/ 	.word	0x00000000
        /*1234*/ 	.short	0x010a
        /*1236*/ 	.byte	0x3f
	.zero		1


	//   ....[26]....
        /*1238*/ 	.word	0x000213e0
        /*123c*/ 	.word	0x00000003
        /*1240*/ 	.word	0x00000000
        /*1244*/ 	.short	0x010a
        /*1246*/ 	.byte	0x3f
	.zero		1


	//   ....[27]....
        /*1248*/ 	.word	0x000214a0
        /*124c*/ 	.word	0x00000003
        /*1250*/ 	.word	0x00000000
        /*1254*/ 	.short	0x010a
        /*1256*/ 	.byte	0x3f
	.zero		1


	//   ....[28]....
        /*1258*/ 	.word	0x00021560
        /*125c*/ 	.word	0x00000003
        /*1260*/ 	.word	0x00000000
        /*1264*/ 	.short	0x010a
        /*1266*/ 	.byte	0x3f
	.zero		1


	//   ....[29]....
        /*1268*/ 	.word	0x00021620
        /*126c*/ 	.word	0x00000003
        /*1270*/ 	.word	0x00000000
        /*1274*/ 	.short	0x010a
        /*1276*/ 	.byte	0x3f
	.zero		1


	//   ....[30]....
        /*1278*/ 	.word	0x000216e0
        /*127c*/ 	.word	0x00000003
        /*1280*/ 	.word	0x00000000
        /*1284*/ 	.short	0x010a
        /*1286*/ 	.byte	0x3f
	.zero		1


	//   ....[31]....
        /*1288*/ 	.word	0x000217a0
        /*128c*/ 	.word	0x00000003
        /*1290*/ 	.word	0x00000000
        /*1294*/ 	.short	0x010a
        /*1296*/ 	.byte	0x3f
	.zero		1


	//----- nvinfo : EIATTR_NUM_MBARRIERS
	.align		4
.L_30:
        /*1298*/ 	.byte	0x03, 0x38
        /*129a*/ 	.short	0x0012


	//----- nvinfo : EIATTR_EXIT_INSTR_OFFSETS
	.align		4
        /*129c*/ 	.byte	0x04, 0x1c
        /*129e*/ 	.short	(.L_32 - .L_31)


	//   ....[0]....
.L_31:
        /*12a0*/ 	.word	0x000007e0


	//   ....[1]....
        /*12a4*/ 	.word	0x00003c40


	//   ....[2]....
        /*12a8*/ 	.word	0x000147e0


	//   ....[3]....
        /*12ac*/ 	.word	0x000148b0


	//   ....[4]....
        /*12b0*/ 	.word	0x00020790


	//   ....[5]....
        /*12b4*/ 	.word	0x00020860


	//   ....[6]....
        /*12b8*/ 	.word	0x00020880


	//   ....[7]....
        /*12bc*/ 	.word	0x000210a0


	//   ....[8]....
        /*12c0*/ 	.word	0x000217d0


	//----- nvinfo : EIATTR_MAX_THREADS
	.align		4
.L_32:
        /*12c4*/ 	.byte	0x04, 0x05
        /*12c6*/ 	.short	(.L_34 - .L_33)
.L_33:
        /*12c8*/ 	.word	0x00000100
        /*12cc*/ 	.word	0x00000001
        /*12d0*/ 	.word	0x00000001


	//----- nvinfo : EIATTR_CRS_STACK_SIZE
	.align		4
.L_34:
        /*12d4*/ 	.byte	0x04, 0x1e
        /*12d6*/ 	.short	(.L_36 - .L_35)
.L_35:
        /*12d8*/ 	.word	0x00000000


	//----- nvinfo : EIATTR_CBANK_PARAM_SIZE
	.align		4
.L_36:
        /*12dc*/ 	.byte	0x03, 0x19
        /*12de*/ 	.short	0x03f0


	//----- nvinfo : EIATTR_PARAM_CBANK
	.align		4
        /*12e0*/ 	.byte	0x04, 0x0a
        /*12e2*/ 	.short	(.L_38 - .L_37)
	.align		4
.L_37:
        /*12e4*/ 	.word	index@(.nv.constant0._ZN7cutlass13device_kernelINS_4conv6kernel13ConvUniversalINS1_16ConvProblemShapeILNS1_8OperatorE0ELi2EEENS1_10collective14CollectiveConvINS1_46MainloopSm90TmaGmmaWarpSpecializedImplicitGemmILS5_0ELi9ELi2EN4cute5tupleIJNSA_1CILi1EEESD_SD_EEENS1_36KernelImplicitTmaWarpSpecializedSm90ELi1EEENSB_IJNSC_ILi256EEENSC_ILi128EEENSB_IJNSC_ILi64EEEEEEEEENS_12float_e4m3_tESM_NSA_8TiledMMAINSA_8MMA_AtomIJNSA_4SM904GMMA31MMA_64x128x32_F32E4M3E4M3_SS_TNILNSQ_7ScaleInE1ELSS_1EEEEEENSA_6LayoutISE_NSB_IJNSC_ILi0EEESW_SW_EEEEENSB_IJNSA_10UnderscoreESZ_SZ_EEEEENS7_6detail26Sm90ImplicitGemmTileTraitsINSA_20SM90_TMA_LOAD_IM2COLENSA_14ComposedLayoutINSA_7SwizzleILi2ELi4ELi3EEENSA_18smem_ptr_flag_bitsILi8EEENSV_INSB_IJNSB_IJNSC_ILi8EEENSC_ILi32EEEEEENSB_IJSJ_SD_EEENSB_IJSD_NSC_ILi9EEEEEEEEENSB_IJNSB_IJSJ_NSC_ILi512EEEEEENSB_IJSD_SW_EEENSB_IJSW_NSC_ILi16384EEEEEEEEEEEEEvEENS13_INSA_13SM90_TMA_LOADENS15_IS17_S19_NSV_INSB_IJNSB_IJS1A_NSC_ILi16EEEEEES1D_S1F_EEENSB_IJS1I_S1J_NSB_IJSW_NSC_ILi8192EEEEEEEEEEEEEvEEEENS_8epilogue10collective6detail29Sm90TmaWarpSpecializedAdapterINS22_15DefaultEpilogueISM_NSB_IJNSB_IJlllEEESD_SW_EEES27_NS21_6thread17LinearCombinationISM_Li1EffLNS28_9ScaleType4KindE0ELNS_15FloatRoundStyleE2ESM_EENS_4gemm15EpilogueDefaultEEEEEvvEEEEvNT_6ParamsE)
        /*12e8*/ 	.short	0x0210
        /*12ea*/ 	.short	0x03f0


	//----- nvinfo : EIATTR_SW_WAR
	.align		4
.L_38:
        /*12ec*/ 	.byte	0x04, 0x36
        /*12ee*/ 	.short	(.L_40 - .L_39)
.L_39:
        /*12f0*/ 	.word	0x00000008
.L_40:


//--------------------- .nv.callgraph             --------------------------
	.section	.nv.callgraph,"",@"SHT_CUDA_CALLGRAPH"
	.align	4
	.sectionentsize	8
	.align		4
        /*0000*/ 	.word	0x00000000
	.align		4
        /*0004*/ 	.word	0xffffffff
	.align		4
        /*0008*/ 	.word	0x00000000
	.align		4
        /*000c*/ 	.word	0xfffffffe
	.align		4
        /*0010*/ 	.word	0x00000000
	.align		4
        /*0014*/ 	.word	0xfffffffd
	.align		4
        /*0018*/ 	.word	0x00000000
	.align		4
        /*001c*/ 	.word	0xfffffffc


//--------------------- .nv.constant4             --------------------------
	.section	.nv.constant4,"a",@progbits
	.align	8
	.align		8
.nv.constant4:
        /*0000*/ 	.dword	_ZN39_INTERNAL_b3e89e28_4_k_cu_e14dc3fd_37734cuda3std3__45__cpo5beginE
	.align		8
        /*0008*/ 	.dword	_ZN39_INTERNAL_b3e89e28_4_k_cu_e14dc3fd_37734cuda3std3__45__cpo3endE
	.align		8
        /*0010*/ 	.dword	_ZN39_INTERNAL_b3e89e28_4_k_cu_e14dc3fd_37734cuda3std3__45__cpo6cbeginE
	.align		8
        /*0018*/ 	.dword	_ZN39_INTERNAL_b3e89e28_4_k_cu_e14dc3fd_37734cuda3std3__45__cpo4cendE
	.align		8
        /*0020*/ 	.dword	_ZN39_INTERNAL_b3e89e28_4_k_cu_e14dc3fd_37734cuda3std3__441_GLOBAL__N__b3e89e28_4_k_cu_e14dc3fd_37736ignoreE
	.align		8
        /*0028*/ 	.dword	_ZN39_INTERNAL_b3e89e28_4_k_cu_e14dc3fd_37734cuda3std3__419piecewise_constructE
	.align		8
        /*0030*/ 	.dword	_ZN39_INTERNAL_b3e89e28_4_k_cu_e14dc3fd_37734cuda3std3__48in_placeE
	.align		8
        /*0038*/ 	.dword	_ZN39_INTERNAL_b3e89e28_4_k_cu_e14dc3fd_37734cuda3std6ranges3__45__cpo4swapE
	.align		8
        /*0040*/ 	.dword	_ZN39_INTERNAL_b3e89e28_4_k_cu_e14dc3fd_37734cuda3std6ranges3__45__cpo9iter_moveE
	.align		8
        /*0048*/ 	.dword	_ZN39_INTERNAL_b3e89e28_4_k_cu_e14dc3fd_37734cute7productE
	.align		8
        /*0050*/ 	.dword	_ZN39_INTERNAL_b3e89e28_4_k_cu_e14dc3fd_37734cute1_E


//--------------------- .text._ZN7cutlass13device_kernelINS_4conv6kernel13ConvUniversalINS1_16ConvProblemShapeILNS1_8OperatorE0ELi2EEENS1_10collective14CollectiveConvINS1_46MainloopSm90TmaGmmaWarpSpecializedImplicitGemmILS5_0ELi9ELi2EN4cute5tupleIJNSA_1CILi1EEESD_SD_EEENS1_36KernelImplicitTmaWarpSpecializedSm90ELi1EEENSB_IJNSC_ILi256EEENSC_ILi128EEENSB_IJNSC_ILi64EEEEEEEEENS_12float_e4m3_tESM_NSA_8TiledMMAINSA_8MMA_AtomIJNSA_4SM904GMMA31MMA_64x128x32_F32E4M3E4M3_SS_TNILNSQ_7ScaleInE1ELSS_1EEEEEENSA_6LayoutISE_NSB_IJNSC_ILi0EEESW_SW_EEEEENSB_IJNSA_10UnderscoreESZ_SZ_EEEEENS7_6detail26Sm90ImplicitGemmTileTraitsINSA_20SM90_TMA_LOAD_IM2COLENSA_14ComposedLayoutINSA_7SwizzleILi2ELi4ELi3EEENSA_18smem_ptr_flag_bitsILi8EEENSV_INSB_IJNSB_IJNSC_ILi8EEENSC_ILi32EEEEEENSB_IJSJ_SD_EEENSB_IJSD_NSC_ILi9EEEEEEEEENSB_IJNSB_IJSJ_NSC_ILi512EEEEEENSB_IJSD_SW_EEENSB_IJSW_NSC_ILi16384EEEEEEEEEEEEEvEENS13_INSA_13SM90_TMA_LOADENS15_IS17_S19_NSV_INSB_IJNSB_IJS1A_NSC_ILi16EEEEEES1D_S1F_EEENSB_IJS1I_S1J_NSB_IJSW_NSC_ILi8192EEEEEEEEEEEEEvEEEENS_8epilogue10collective6detail29Sm90TmaWarpSpecializedAdapterINS22_15DefaultEpilogueISM_NSB_IJNSB_IJlllEEESD_SW_EEES27_NS21_6thread17LinearCombinationISM_Li1EffLNS28_9ScaleType4KindE0ELNS_15FloatRoundStyleE2ESM_EENS_4gemm15EpilogueDefaultEEEEEvvEEEEvNT_6ParamsE --------------------------
	.section	.text._ZN7cutlass13device_kernelINS_4conv6kernel13ConvUniversalINS1_16ConvProblemShapeILNS1_8OperatorE0ELi2EEENS1_10collective14CollectiveConvINS1_46MainloopSm90TmaGmmaWarpSpecializedImplicitGemmILS5_0ELi9ELi2EN4cute5tupleIJNSA_1CILi1EEESD_SD_EEENS1_36KernelImplicitTmaWarpSpecializedSm90ELi1EEENSB_IJNSC_ILi256EEENSC_ILi128EEENSB_IJNSC_ILi64EEEEEEEEENS_12float_e4m3_tESM_NSA_8TiledMMAINSA_8MMA_AtomIJNSA_4SM904GMMA31MMA_64x128x32_F32E4M3E4M3_SS_TNILNSQ_7ScaleInE1ELSS_1EEEEEENSA_6LayoutISE_NSB_IJNSC_ILi0EEESW_SW_EEEEENSB_IJNSA_10UnderscoreESZ_SZ_EEEEENS7_6detail26Sm90ImplicitGemmTileTraitsINSA_20SM90_TMA_LOAD_IM2COLENSA_14ComposedLayoutINSA_7SwizzleILi2ELi4ELi3EEENSA_18smem_ptr_flag_bitsILi8EEENSV_INSB_IJNSB_IJNSC_ILi8EEENSC_ILi32EEEEEENSB_IJSJ_SD_EEENSB_IJSD_NSC_ILi9EEEEEEEEENSB_IJNSB_IJSJ_NSC_ILi512EEEEEENSB_IJSD_SW_EEENSB_IJSW_NSC_ILi16384EEEEEEEEEEEEEvEENS13_INSA_13SM90_TMA_LOADENS15_IS17_S19_NSV_INSB_IJNSB_IJS1A_NSC_ILi16EEEEEES1D_S1F_EEENSB_IJS1I_S1J_NSB_IJSW_NSC_ILi8192EEEEEEEEEEEEEvEEEENS_8epilogue10collective6detail29Sm90TmaWarpSpecializedAdapterINS22_15DefaultEpilogueISM_NSB_IJNSB_IJlllEEESD_SW_EEES27_NS21_6thread17LinearCombinationISM_Li1EffLNS28_9ScaleType4KindE0ELNS_15FloatRoundStyleE2ESM_EENS_4gemm15EpilogueDefaultEEEEEvvEEEEvNT_6ParamsE,"ax",@progbits
	.align	128
.text._ZN7cutlass13device_kernelINS_4conv6kernel13ConvUniversalINS1_16ConvProblemShapeILNS1_8OperatorE0ELi2EEENS1_10collective14CollectiveConvINS1_46MainloopSm90TmaGmmaWarpSpecializedImplicitGemmILS5_0ELi9ELi2EN4cute5tupleIJNSA_1CILi1EEESD_SD_EEENS1_36KernelImplicitTmaWarpSpecializedSm90ELi1EEENSB_IJNSC_ILi256EEENSC_ILi128EEENSB_IJNSC_ILi64EEEEEEEEENS_12float_e4m3_tESM_NSA_8TiledMMAINSA_8MMA_AtomIJNSA_4SM904GMMA31MMA_64x128x32_F32E4M3E4M3_SS_TNILNSQ_7ScaleInE1ELSS_1EEEEEENSA_6LayoutISE_NSB_IJNSC_ILi0EEESW_SW_EEEEENSB_IJNSA_10UnderscoreESZ_SZ_EEEEENS7_6detail26Sm90ImplicitGemmTileTraitsINSA_20SM90_TMA_LOAD_IM2COLENSA_14ComposedLayoutINSA_7SwizzleILi2ELi4ELi3EEENSA_18smem_ptr_flag_bitsILi8EEENSV_INSB_IJNSB_IJNSC_ILi8EEENSC_ILi32EEEEEENSB_IJSJ_SD_EEENSB_IJSD_NSC_ILi9EEEEEEEEENSB_IJNSB_IJSJ_NSC_ILi512EEEEEENSB_IJSD_SW_EEENSB_IJSW_NSC_ILi16384EEEEEEEEEEEEEvEENS13_INSA_13SM90_TMA_LOADENS15_IS17_S19_NSV_INSB_IJNSB_IJS1A_NSC_ILi16EEEEEES1D_S1F_EEENSB_IJS1I_S1J_NSB_IJSW_NSC_ILi8192EEEEEEEEEEEEEvEEEENS_8epilogue10collective6detail29Sm90TmaWarpSpecializedAdapterINS22_15DefaultEpilogueISM_NSB_IJNSB_IJlllEEESD_SW_EEES27_NS21_6thread17LinearCombinationISM_Li1EffLNS28_9ScaleType4KindE0ELNS_15FloatRoundStyleE2ESM_EENS_4gemm15EpilogueDefaultEEEEEvvEEEEvNT_6ParamsE:
        .type           _ZN7cutlass13device_kernelINS_4conv6kernel13ConvUniversalINS1_16ConvProblemShapeILNS1_8OperatorE0ELi2EEENS1_10collective14CollectiveConvINS1_46MainloopSm90TmaGmmaWarpSpecializedImplicitGemmILS5_0ELi9ELi2EN4cute5tupleIJNSA_1CILi1EEESD_SD_EEENS1_36KernelImplicitTmaWarpSpecializedSm90ELi1EEENSB_IJNSC_ILi256EEENSC_ILi128EEENSB_IJNSC_ILi64EEEEEEEEENS_12float_e4m3_tESM_NSA_8TiledMMAINSA_8MMA_AtomIJNSA_4SM904GMMA31MMA_64x128x32_F32E4M3E4M3_SS_TNILNSQ_7ScaleInE1ELSS_1EEEEEENSA_6LayoutISE_NSB_IJNSC_ILi0EEESW_SW_EEEEENSB_IJNSA_10UnderscoreESZ_SZ_EEEEENS7_6detail26Sm90ImplicitGemmTileTraitsINSA_20SM90_TMA_LOAD_IM2COLENSA_14ComposedLayoutINSA_7SwizzleILi2ELi4ELi3EEENSA_18smem_ptr_flag_bitsILi8EEENSV_INSB_IJNSB_IJNSC_ILi8EEENSC_ILi32EEEEEENSB_IJSJ_SD_EEENSB_IJSD_NSC_ILi9EEEEEEEEENSB_IJNSB_IJSJ_NSC_ILi512EEEEEENSB_IJSD_SW_EEENSB_IJSW_NSC_ILi16384EEEEEEEEEEEEEvEENS13_INSA_13SM90_TMA_LOADENS15_IS17_S19_NSV_INSB_IJNSB_IJS1A_NSC_ILi16EEEEEES1D_S1F_EEENSB_IJS1I_S1J_NSB_IJSW_NSC_ILi8192EEEEEEEEEEEEEvEEEENS_8epilogue10collective6detail29Sm90TmaWarpSpecializedAdapterINS22_15DefaultEpilogueISM_NSB_IJNSB_IJlllEEESD_SW_EEES27_NS21_6thread17LinearCombinationISM_Li1EffLNS28_9ScaleType4KindE0ELNS_15FloatRoundStyleE2ESM_EENS_4gemm15EpilogueDefaultEEEEEvvEEEEvNT_6ParamsE,@function
        .size           _ZN7cutlass13device_kernelINS_4conv6kernel13ConvUniversalINS1_16ConvProblemShapeILNS1_8OperatorE0ELi2EEENS1_10collective14CollectiveConvINS1_46MainloopSm90TmaGmmaWarpSpecializedImplicitGemmILS5_0ELi9ELi2EN4cute5tupleIJNSA_1CILi1EEESD_SD_EEENS1_36KernelImplicitTmaWarpSpecializedSm90ELi1EEENSB_IJNSC_ILi256EEENSC_ILi128EEENSB_IJNSC_ILi64EEEEEEEEENS_12float_e4m3_tESM_NSA_8TiledMMAINSA_8MMA_AtomIJNSA_4SM904GMMA31MMA_64x128x32_F32E4M3E4M3_SS_TNILNSQ_7ScaleInE1ELSS_1EEEEEENSA_6LayoutISE_NSB_IJNSC_ILi0EEESW_SW_EEEEENSB_IJNSA_10UnderscoreESZ_SZ_EEEEENS7_6detail26Sm90ImplicitGemmTileTraitsINSA_20SM90_TMA_LOAD_IM2COLENSA_14ComposedLayoutINSA_7SwizzleILi2ELi4ELi3EEENSA_18smem_ptr_flag_bitsILi8EEENSV_INSB_IJNSB_IJNSC_ILi8EEENSC_ILi32EEEEEENSB_IJSJ_SD_EEENSB_IJSD_NSC_ILi9EEEEEEEEENSB_IJNSB_IJSJ_NSC_ILi512EEEEEENSB_IJSD_SW_EEENSB_IJSW_NSC_ILi16384EEEEEEEEEEEEEvEENS13_INSA_13SM90_TMA_LOADENS15_IS17_S19_NSV_INSB_IJNSB_IJS1A_NSC_ILi16EEEEEES1D_S1F_EEENSB_IJS1I_S1J_NSB_IJSW_NSC_ILi8192EEEEEEEEEEEEEvEEEENS_8epilogue10collective6detail29Sm90TmaWarpSpecializedAdapterINS22_15DefaultEpilogueISM_NSB_IJNSB_IJlllEEESD_SW_EEES27_NS21_6thread17LinearCombinationISM_Li1EffLNS28_9ScaleType4KindE0ELNS_15FloatRoundStyleE2ESM_EENS_4gemm15EpilogueDefaultEEEEEvvEEEEvNT_6ParamsE,(.L_x_103 - _ZN7cutlass13device_kernelINS_4conv6kernel13ConvUniversalINS1_16ConvProblemShapeILNS1_8OperatorE0ELi2EEENS1_10collective14CollectiveConvINS1_46MainloopSm90TmaGmmaWarpSpecializedImplicitGemmILS5_0ELi9ELi2EN4cute5tupleIJNSA_1CILi1EEESD_SD_EEENS1_36KernelImplicitTmaWarpSpecializedSm90ELi1EEENSB_IJNSC_ILi256EEENSC_ILi128EEENSB_IJNSC_ILi64EEEEEEEEENS_12float_e4m3_tESM_NSA_8TiledMMAINSA_8MMA_AtomIJNSA_4SM904GMMA31MMA_64x128x32_F32E4M3E4M3_SS_TNILNSQ_7ScaleInE1ELSS_1EEEEEENSA_6LayoutISE_NSB_IJNSC_ILi0EEESW_SW_EEEEENSB_IJNSA_10UnderscoreESZ_SZ_EEEEENS7_6detail26Sm90ImplicitGemmTileTraitsINSA_20SM90_TMA_LOAD_IM2COLENSA_14ComposedLayoutINSA_7SwizzleILi2ELi4ELi3EEENSA_18smem_ptr_flag_bitsILi8EEENSV_INSB_IJNSB_IJNSC_ILi8EEENSC_ILi32EEEEEENSB_IJSJ_SD_EEENSB_IJSD_NSC_ILi9EEEEEEEEENSB_IJNSB_IJSJ_NSC_ILi512EEEEEENSB_IJSD_SW_EEENSB_IJSW_NSC_ILi16384EEEEEEEEEEEEEvEENS13_INSA_13SM90_TMA_LOADENS15_IS17_S19_NSV_INSB_IJNSB_IJS1A_NSC_ILi16EEEEEES1D_S1F_EEENSB_IJS1I_S1J_NSB_IJSW_NSC_ILi8192EEEEEEEEEEEEEvEEEENS_8epilogue10collective6detail29Sm90TmaWarpSpecializedAdapterINS22_15DefaultEpilogueISM_NSB_IJNSB_IJlllEEESD_SW_EEES27_NS21_6thread17LinearCombinationISM_Li1EffLNS28_9ScaleType4KindE0ELNS_15FloatRoundStyleE2ESM_EENS_4gemm15EpilogueDefaultEEEEEvvEEEEvNT_6ParamsE)
        .other          _ZN7cutlass13device_kernelINS_4conv6kernel13ConvUniversalINS1_16ConvProblemShapeILNS1_8OperatorE0ELi2EEENS1_10collective14CollectiveConvINS1_46MainloopSm90TmaGmmaWarpSpecializedImplicitGemmILS5_0ELi9ELi2EN4cute5tupleIJNSA_1CILi1EEESD_SD_EEENS1_36KernelImplicitTmaWarpSpecializedSm90ELi1EEENSB_IJNSC_ILi256EEENSC_ILi128EEENSB_IJNSC_ILi64EEEEEEEEENS_12float_e4m3_tESM_NSA_8TiledMMAINSA_8MMA_AtomIJNSA_4SM904GMMA31MMA_64x128x32_F32E4M3E4M3_SS_TNILNSQ_7ScaleInE1ELSS_1EEEEEENSA_6LayoutISE_NSB_IJNSC_ILi0EEESW_SW_EEEEENSB_IJNSA_10UnderscoreESZ_SZ_EEEEENS7_6detail26Sm90ImplicitGemmTileTraitsINSA_20SM90_TMA_LOAD_IM2COLENSA_14ComposedLayoutINSA_7SwizzleILi2ELi4ELi3EEENSA_18smem_ptr_flag_bitsILi8EEENSV_INSB_IJNSB_IJNSC_ILi8EEENSC_ILi32EEEEEENSB_IJSJ_SD_EEENSB_IJSD_NSC_ILi9EEEEEEEEENSB_IJNSB_IJSJ_NSC_ILi512EEEEEENSB_IJSD_SW_EEENSB_IJSW_NSC_ILi16384EEEEEEEEEEEEEvEENS13_INSA_13SM90_TMA_LOADENS15_IS17_S19_NSV_INSB_IJNSB_IJS1A_NSC_ILi16EEEEEES1D_S1F_EEENSB_IJS1I_S1J_NSB_IJSW_NSC_ILi8192EEEEEEEEEEEEEvEEEENS_8epilogue10collective6detail29Sm90TmaWarpSpecializedAdapterINS22_15DefaultEpilogueISM_NSB_IJNSB_IJlllEEESD_SW_EEES27_NS21_6thread17LinearCombinationISM_Li1EffLNS28_9ScaleType4KindE0ELNS_15FloatRoundStyleE2ESM_EENS_4gemm15EpilogueDefaultEEEEEvvEEEEvNT_6ParamsE,@"STO_CUDA_ENTRY STV_DEFAULT"
_ZN7cutlass13device_kernelINS_4conv6kernel13ConvUniversalINS1_16ConvProblemShapeILNS1_8OperatorE0ELi2EEENS1_10collective14CollectiveConvINS1_46MainloopSm90TmaGmmaWarpSpecializedImplicitGemmILS5_0ELi9ELi2EN4cute5tupleIJNSA_1CILi1EEESD_SD_EEENS1_36KernelImplicitTmaWarpSpecializedSm90ELi1EEENSB_IJNSC_ILi256EEENSC_ILi128EEENSB_IJNSC_ILi64EEEEEEEEENS_12float_e4m3_tESM_NSA_8TiledMMAINSA_8MMA_AtomIJNSA_4SM904GMMA31MMA_64x128x32_F32E4M3E4M3_SS_TNILNSQ_7ScaleInE1ELSS_1EEEEEENSA_6LayoutISE_NSB_IJNSC_ILi0EEESW_SW_EEEEENSB_IJNSA_10UnderscoreESZ_SZ_EEEEENS7_6detail26Sm90ImplicitGemmTileTraitsINSA_20SM90_TMA_LOAD_IM2COLENSA_14ComposedLayoutINSA_7SwizzleILi2ELi4ELi3EEENSA_18smem_ptr_flag_bitsILi8EEENSV_INSB_IJNSB_IJNSC_ILi8EEENSC_ILi32EEEEEENSB_IJSJ_SD_EEENSB_IJSD_NSC_ILi9EEEEEEEEENSB_IJNSB_IJSJ_NSC_ILi512EEEEEENSB_IJSD_SW_EEENSB_IJSW_NSC_ILi16384EEEEEEEEEEEEEvEENS13_INSA_13SM90_TMA_LOADENS15_IS17_S19_NSV_INSB_IJNSB_IJS1A_NSC_ILi16EEEEEES1D_S1F_EEENSB_IJS1I_S1J_NSB_IJSW_NSC_ILi8192EEEEEEEEEEEEEvEEEENS_8epilogue10collective6detail29Sm90TmaWarpSpecializedAdapterINS22_15DefaultEpilogueISM_NSB_IJNSB_IJlllEEESD_SW_EEES27_NS21_6thread17LinearCombinationISM_Li1EffLNS28_9ScaleType4KindE0ELNS_15FloatRoundStyleE2ESM_EENS_4gemm15EpilogueDefaultEEEEEvvEEEEvNT_6ParamsE:
[----:B------:R-:W0:Y:S01]  /*0000*/  LDC R1, c[0x0][0x28] ;  /* 0x00000a00ff017b82 */ /* 0x000e220000000800 */
[----:B------:R-:W1:Y:S01]  /*0010*/  S2R R4, SR_TID.X ;  /* 0x0000000000047919 */ /* 0x000e620000002100 */
[----:B------:R-:W-:Y:S01]  /*0020*/  ELECT P0, URZ, PT ;  /* 0x00000000003f782f */ /* 0x000fe20003800000 */
[----:B------:R-:W-:Y:S01]  /*0030*/  BSSY B0, `(.L_x_0) ;  /* 0x0000015000007945 */ /* 0x000fe20003800000 */
[----:B0-----:R-:W-:Y:S01]  /*0040*/  VIADD R1, R1, 0xfffffd90 ;  /* 0xfffffd9001017836 */ /* 0x001fe20000000000 */
[----:B-1----:R-:W-:-:S05]  /*0050*/  SHF.R.U32.HI R0, RZ, 0x5, R4 ;  /* 0x00000005ff007819 */ /* 0x002fca0000011604 */
[----:B------:R-:W0:Y:S02]  /*0060*/  SHFL.IDX PT, R2, R0, RZ, 0x1f ;  /* 0x00001fff00027589 */ /* 0x000e2400000e0000 */
[----:B0-----:R-:W-:Y:S02]  /*0070*/  R2UR UR4, R2 ;  /* 0x00000000020472ca */ /* 0x001fe400000e0000 */
[----:B------:R-:W-:-:S06]  /*0080*/  SHF.R.U32.HI R2, RZ, 0x7, R4 ;  /* 0x00000007ff027819 */ /* 0x000fcc0000011604 */
[----:B------:R-:W0:Y:S05]  /*0090*/  SHFL.IDX PT, R2, R2, RZ, 0x1f ;  /* 0x00001fff02027589 */ /* 0x000e2a00000e0000 */
[----:B------:R-:W-:Y:S02]  /*00a0*/  USHF.R.S32.HI UR5, URZ, 0x1f, UR4 ;  /* 0x0000001f3f057899 */ /* 0x000fe40008011404 */
[----:B------:R-:W-:Y:S02]  /*00b0*/  ISETP.NE.OR P0, PT, RZ, UR4, !P0 ;  /* 0x00000004ff007c0c */ /* 0x000fe4000c705670 */
[----:B------:R-:W-:-:S04]  /*00c0*/  ULEA.HI UR5, UR5, UR4, URZ, 0x2 ;  /* 0x0000000405057291 */ /* 0x000fc8000f8f103f */
[----:B------:R-:W-:-:S04]  /*00d0*/  ULOP3.LUT UR5, UR5, 0xfffffffc, URZ, 0xc0, !UPT ;  /* 0xfffffffc05057892 */ /* 0x000fc8000f8ec03f */
[----:B------:R-:W-:-:S03]  /*00e0*/  UIADD3 UR7, UR4, -UR5, URZ ;  /* 0x8000000504077290 */ /* 0x000fc6000fffe03f */
[----:B------:R-:W-:Y:S09]  /*00f0*/  @P0 BRA `(.L_x_1) ;  /* 0x0000000000200947 */ /* 0x000ff20003800000 */
[----:B------:R-:W-:Y:S02]  /*0100*/  ULDC.64 UR4, c[0x0][0x198] ;  /* 0x0000660000047ab9 */ /* 0x000fe40000000a00 */
[----:B------:R-:W-:Y:S02]  /*0110*/  UIADD3 UR8, UP0, UR4, 0xf0, URZ ;  /* 0x000000f004087890 */ /* 0x000fe4000ff1e03f */
[----:B------:R-:W-:Y:S02]  /*0120*/  UIADD3 UR4, UP1, UR4, 0x1f0, URZ ;  /* 0x000001f004047890 */ /* 0x000fe4000ff3e03f */
[----:B------:R-:W-:Y:S02]  /*0130*/  UIADD3.X UR9, URZ, UR5, URZ, UP0, !UPT ;  /* 0x000000053f097290 */ /* 0x000fe400087fe43f */
[----:B------:R-:W-:-:S07]  /*0140*/  UIADD3.X UR5, URZ, UR5, URZ, UP1, !UPT ;  /* 0x000000053f057290 */ /* 0x000fce0008ffe43f */
[----:B------:R1:W-:Y:S02]  /*0150*/  UTMACCTL.PF [UR8] ;  /* 0x00000000080079b9 */ /* 0x0003e40008040000 */
[----:B------:R1:W-:Y:S02]  /*0160*/  UTMACCTL.PF [UR4] ;  /* 0x00000000040079b9 */ /* 0x0003e40008040000 */
[----:B-1----:R-:W-:Y:S01]  /*0170*/  NOP ;  /* 0x0000000000007918 */ /* 0x002fe20000000000 */
.L_x_1:
[----:B------:R-:W-:Y:S05]  /*0180*/  BSYNC B0 ;  /* 0x0000000000007941 */ /* 0x000fea0003800000 */
.L_x_0:
[----:B------:R-:W1:Y:S01]  /*0190*/  SHFL.IDX PT, R0, R0, RZ, 0x1f ;  /* 0x00001fff00007589 */ /* 0x000e6200000e0000 */
[----:B0-----:R-:W-:-:S13]  /*01a0*/  R2UR UR11, R2 ;  /* 0x00000000020b72ca */ /* 0x001fda00000e0000 */
[----:B------:R-:W-:Y:S02]  /*01b0*/  ULOP3.LUT UP0, URZ, UR11, UR7, URZ, 0xfc, !UPT ;  /* 0x000000070b3f7292 */ /* 0x000fe4000f80fc3f */
[----:B------:R-:W-:Y:S02]  /*01c0*/  UISETP.NE.AND UP1, UPT, UR11, 0x1, UPT ;  /* 0x000000010b00788c */ /* 0x000fe4000bf25270 */
[----:B------:R-:W-:-:S04]  /*01d0*/  USEL UR6, URZ, 0x1, UP0 ;  /* 0x000000013f067887 */ /* 0x000fc80008000000 */
[----:B------:R-:W-:Y:S01]  /*01e0*/  USEL UR6, UR6, 0x2, UP1 ;  /* 0x0000000206067887 */ /* 0x000fe20008800000 */
[----:B-1----:R-:W-:-:S13]  /*01f0*/  ISETP.NE.AND P0, PT, R0, RZ, PT ;  /* 0x000000ff0000720c */ /* 0x002fda0003f05270 */
[----:B------:R-:W-:Y:S05]  /*0200*/  @P0 BRA `(.L_x_2) ;  /* 0x00000000008c0947 */ /* 0x000fea0003800000 */
[----:B------:R-:W-:Y:S01]  /*0210*/  ELECT P0, URZ, PT ;  /* 0x00000000003f782f */ /* 0x000fe20003800000 */
[----:B------:R-:W-:-:S12]  /*0220*/  BSSY B0, `(.L_x_2) ;  /* 0x0000021000007945 */ /* 0x000fd80003800000 */
[----:B------:R-:W-:Y:S05]  /*0230*/  @!P0 BRA `(.L_x_3) ;  /* 0x00000000007c8947 */ /* 0x000fea0003800000 */
[----:B------:R-:W0:Y:S01]  /*0240*/  S2UR UR10, SR_CgaCtaId ;  /* 0x00000000000a79c3 */ /* 0x000e220000008800 */
[----:B------:R-:W-:Y:S01]  /*0250*/  UMOV UR4, 0x400 ;  /* 0x0000040000047882 */ /* 0x000fe20000000000 */
[----:B------:R-:W-:Y:S01]  /*0260*/  UMOV UR5, 0x1 ;  /* 0x0000000100057882 */ /* 0x000fe20000000000 */
[----:B------:R-:W-:Y:S02]  /*0270*/  UMOV UR8, 0x80 ;  /* 0x0000008000087882 */ /* 0x000fe40000000000 */
[----:B------:R-:W-:-:S04]  /*0280*/  UIADD3 UR8, -UR8, 0x100000, URZ ;  /* 0x0010000008087890 */ /* 0x000fc8000fffe13f */
[----:B------:R-:W-:Y:S02]  /*0290*/  USHF.L.U32 UR9, UR8, 0xb, URZ ;  /* 0x0000000b08097899 */ /* 0x000fe4000800063f */
[----:B------:R-:W-:Y:S02]  /*02a0*/  USHF.L.U32 UR8, UR8, 0x1, URZ ;  /* 0x0000000108087899 */ /* 0x000fe4000800063f */
[----:B0-----:R-:W-:Y:S02]  /*02b0*/  ULEA UR10, UR10, UR4, 0x18 ;  /* 0x000000040a0a7291 */ /* 0x001fe4000f8ec03f */
[----:B------:R-:W-:-:S04]  /*02c0*/  UIADD3 UR4, -UR5, 0x100000, URZ ;  /* 0x0010000005047890 */ /* 0x000fc8000fffe13f */
[----:B------:R-:W-:Y:S02]  /*02d0*/  USHF.L.U32 UR5, UR4, 0xb, URZ ;  /* 0x0000000b04057899 */ /* 0x000fe4000800063f */
[----:B------:R-:W-:Y:S01]  /*02e0*/  USHF.L.U32 UR4, UR4, 0x1, URZ ;  /* 0x0000000104047899 */ /* 0x000fe2000800063f */
[----:B------:R-:W0:Y:S11]  /*02f0*/  FENCE.VIEW.ASYNC.S ;  /* 0x00000000000073c6 */ /* 0x000e360000000000 */
[----:B0-----:R0:W1:Y:S01]  /*0300*/  SYNCS.EXCH.64 URZ, [UR10+0x36000], UR4 ;  /* 0x036000040a3f75b2 */ /* 0x0010620008000100 */
[----:B------:R0:W2:Y:S01]  /*0310*/  SYNCS.EXCH.64 URZ, [UR10+0x36048], UR8 ;  /* 0x036048080a3f75b2 */ /* 0x0000a20008000100 */
[----:B------:R0:W3:Y:S01]  /*0320*/  SYNCS.EXCH.64 URZ, [UR10+0x36008], UR4 ;  /* 0x036008040a3f75b2 */ /* 0x0000e20008000100 */
[----:B------:R0:W4:Y:S01]  /*0330*/  SYNCS.EXCH.64 URZ, [UR10+0x36050], UR8 ;  /* 0x036050080a3f75b2 */ /* 0x0001220008000100 */
[----:B------:R0:W0:Y:S01]  /*0340*/  SYNCS.EXCH.64 URZ, [UR10+0x36010], UR4 ;  /* 0x036010040a3f75b2 */ /* 0x0000220008000100 */
        /* <DEDUP_REMOVED lines=13> */
[----:B------:R-:W-:Y:S01]  /*0420*/  NOP ;  /* 0x0000000000007918 */ /* 0x000fe20000000000 */
.L_x_3:
[----:B0-----:R-:W-:Y:S05]  /*0430*/  BSYNC B0 ;  /* 0x0000000000007941 */ /* 0x001fea0003800000 */
.L_x_2:
[----:B------:R-:W-:Y:S01]  /*0440*/  ULDC.64 UR4, c[0x0][0x598] ;  /* 0x0001660000047ab9 */ /* 0x000fe20000000a00 */
[----:B------:R-:W-:Y:S01]  /*0450*/  NOP ;  /* 0x0000000000007918 */ /* 0x000fe20000000000 */
[----:B------:R-:W-:Y:S01]  /*0460*/  ISETP.NE.U32.AND P0, PT, RZ, UR4, PT ;  /* 0x00000004ff007c0c */ /* 0x000fe2000bf05070 */
[----:B------:R-:W-:Y:S01]  /*0470*/  NOP ;  /* 0x0000000000007918 */ /* 0x000fe20000000000 */
[----:B------:R-:W-:Y:S01]  /*0480*/  ULDC.64 UR14, c[0x0][0x208] ;  /* 0x00008200000e7ab9 */ /* 0x000fe20000000a00 */
[----:B-1234-:R-:W-:Y:S01]  /*0490*/  BAR.SYNC.DEFER_BLOCKING 0x0 ;  /* 0x0000000000007b1d */ /* 0x01efe20000010000 */
[----:B------:R-:W-:-:S13]  /*04a0*/  ISETP.NE.AND.EX P0, PT, RZ, UR5, PT, P0 ;  /* 0x00000005ff007c0c */ /* 0x000fda000bf05300 */
[----:B------:R-:W-:Y:S05]  /*04b0*/  @!P0 BRA `(.L_x_4) ;  /* 0x0000000000208947 */ /* 0x000fea0003800000 */
[----:B------:R-:W0:Y:S02]  /*04c0*/  LDC.64 R2, c[0x0][0x598] ;  /* 0x00016600ff027b82 */ /* 0x000e240000000a00 */
[----:B0-----:R-:W2:Y:S02]  /*04d0*/  LDG.E.64 R2, desc[UR14][R2.64] ;  /* 0x0000000e02027981 */ /* 0x001ea4000c1e1b00 */
[----:B--2---:R-:W-:-:S04]  /*04e0*/  ISETP.NE.U32.AND P0, PT, R2, RZ, PT ;  /* 0x000000ff0200720c */ /* 0x004fc80003f05070 */
[----:B------:R-:W-:-:S13]  /*04f0*/  ISETP.NE.AND.EX P0, PT, R3, RZ, PT, P0 ;  /* 0x000000ff0300720c */ /* 0x000fda0003f05300 */
[----:B------:R-:W-:Y:S05]  /*0500*/  @!P0 BRA `(.L_x_4) ;  /* 0x00000000000c8947 */ /* 0x000fea0003800000 */
[----:B------:R-:W2:Y:S02]  /*0510*/  LD.E R2, desc[UR14][R2.64] ;  /* 0x0000000e02027980 */ /* 0x000ea4000c101900 */
[----:B--2---:R-:W-:Y:S01]  /*0520*/  R2UR UR13, R2 ;  /* 0x00000000020d72ca */ /* 0x004fe200000e0000 */
[----:B------:R-:W-:-:S14]  /*0530*/  BRA `(.L_x_5) ;  /* 0x0000000000247947 */ /* 0x000fdc0003800000 */
.L_x_4:
[----:B------:R-:W-:Y:S02]  /*0540*/  ULDC.64 UR4, c[0x0][0x588] ;  /* 0x0001620000047ab9 */ /* 0x000fe40000000a00 */
[----:B------:R-:W-:-:S04]  /*0550*/  ISETP.NE.U32.AND P0, PT, RZ, UR4, PT ;  /* 0x00000004ff007c0c */ /* 0x000fc8000bf05070 */
[----:B------:R-:W-:-:S13]  /*0560*/  ISETP.NE.AND.EX P0, PT, RZ, UR5, PT, P0 ;  /* 0x00000005ff007c0c */ /* 0x000fda000bf05300 */
[----:B------:R-:W-:Y:S05]  /*0570*/  @!P0 BRA `(.L_x_6) ;  /* 0x0000000000108947 */ /* 0x000fea0003800000 */
[----:B------:R-:W0:Y:S02]  /*0580*/  LDC.64 R2, c[0x0][0x588] ;  /* 0x00016200ff027b82 */ /* 0x000e240000000a00 */
[----:B0-----:R-:W2:Y:S02]  /*0590*/  LDG.E R2, desc[UR14][R2.64] ;  /* 0x0000000e02027981 */ /* 0x001ea4000c1e1900 */
[----:B--2---:R-:W-:Y:S01]  /*05a0*/  R2UR UR13, R2 ;  /* 0x00000000020d72ca */ /* 0x004fe200000e0000 */
[----:B------:R-:W-:-:S14]  /*05b0*/  BRA `(.L_x_5) ;  /* 0x0000000000047947 */ /* 0x000fdc0003800000 */
.L_x_6:
[----:B------:R-:W-:-:S05]  /*05c0*/  ULDC UR13, c[0x0][0x580] ;  /* 0x00016000000d7ab9 */ /* 0x000fca0000000800 */
.L_x_5:
[----:B------:R-:W-:Y:S02]  /*05d0*/  ULDC.64 UR4, c[0x0][0x5a0] ;  /* 0x0001680000047ab9 */ /* 0x000fe40000000a00 */
[----:B------:R-:W-:-:S04]  /*05e0*/  ISETP.NE.U32.AND P0, PT, RZ, UR4, PT ;  /* 0x00000004ff007c0c */ /* 0x000fc8000bf05070 */
        /* <DEDUP_REMOVED lines=10> */
.L_x_7:
        /* <DEDUP_REMOVED lines=8> */
.L_x_9:
[----:B------:R-:W-:-:S05]  /*0710*/  ULDC UR16, c[0x0][0x584] ;  /* 0x0001610000107ab9 */ /* 0x000fca0000000800 */
.L_x_8:
[----:B------:R-:W-:Y:S01]  /*0720*/  ULDC UR4, c[0x0][0x3c4] ;  /* 0x0000f10000047ab9 */ /* 0x000fe20000000800 */
[----:B------:R-:W-:Y:S01]  /*0730*/  ISETP.NE.AND P0, PT, RZ, UR11, PT ;  /* 0x0000000bff007c0c */ /* 0x000fe2000bf05270 */
[----:B------:R-:W-:Y:S01]  /*0740*/  UIADD3 UR4, UR4, 0x3f, URZ ;  /* 0x0000003f04047890 */ /* 0x000fe2000fffe03f */
[----:B------:R-:W-:-:S03]  /*0750*/  ULDC.64 UR26, c[0x0][0x3c8] ;  /* 0x0000f200001a7ab9 */ /* 0x000fc60000000a00 */
[----:B------:R-:W-:-:S04]  /*0760*/  USHF.R.S32.HI UR5, URZ, 0x1f, UR4 ;  /* 0x0000001f3f057899 */ /* 0x000fc80008011404 */
[----:B------:R-:W-:-:S04]  /*0770*/  ULEA.HI UR4, UR5, UR4, URZ, 0x6 ;  /* 0x0000000405047291 */ /* 0x000fc8000f8f303f */
[----:B------:R-:W-:-:S04]  /*0780*/  USHF.R.S32.HI UR4, URZ, 0x6, UR4 ;  /* 0x000000063f047899 */ /* 0x000fc80008011404 */
[----:B------:R-:W-:-:S04]  /*0790*/  UIMAD UR5, UR4, UR26, URZ ;  /* 0x0000001a040572a4 */ /* 0x000fc8000f8e023f */
[----:B------:R-:W-:Y:S01]  /*07a0*/  UIMAD UR5, UR5, UR27, URZ ;  /* 0x0000001b050572a4 */ /* 0x000fe2000f8e023f */
[----:B------:R-:W-:Y:S11]  /*07b0*/  @!P0 BRA `(.L_x_10) ;  /* 0x00000200002c8947 */ /* 0x000ff60003800000 */
[----:B------:R-:W-:-:S06]  /*07c0*/  UISETP.NE.AND UP0, UPT, UR11, 0x1, UPT ;  /* 0x000000010b00788c */ /* 0x000fcc000bf05270 */
[----:B------:R-:W-:-:S13]  /*07d0*/  PLOP3.LUT P0, PT, PT, PT, UP0, 0x80, 0x0 ;  /* 0x000000000000781c */ /* 0x000fda0003f0f008 */
[----:B------:R-:W-:Y:S05]  /*07e0*/  @P0 EXIT ;  /* 0x000000000000094d */ /* 0x000fea0003800000 */
[----:B------:R0:W-:Y:S01]  /*07f0*/  STL [R1], RZ ;  /* 0x000000ff01007387 */ /* 0x0001e20000100800 */
[----:B------:R-:W-:Y:S01]  /*0800*/  UISETP.GE.AND UP0, UPT, UR5, 0x1, UPT ;  /* 0x000000010500788c */ /* 0x000fe2000bf06270 */
[----:B------:R-:W-:Y:S01]  /*0810*/  CS2R R86, SRZ ;  /* 0x0000000000567805 */ /* 0x000fe2000001ff00 */
[----:B------:R-:W-:Y:S01]  /*0820*/  UMOV UR4, URZ ;  /* 0x0000003f00047c82 */ /* 0x000fe20008000000 */
[----:B------:R0:W-:Y:S01]  /*0830*/  STL [R1+0x4], RZ ;  /* 0x000004ff01007387 */ /* 0x0001e20000100800 */
[----:B------:R-:W-:Y:S02]  /*0840*/  CS2R R152, SRZ ;  /* 0x0000000000987805 */ /* 0x000fe4000001ff00 */
[----:B------:R-:W-:Y:S02]  /*0850*/  CS2R R154, SRZ ;  /* 0x00000000009a7805 */ /* 0x000fe4000001ff00 */
[----:B------:R-:W-:Y:S01]  /*0860*/  PLOP3.LUT P0, PT, PT, PT, UP0, 0x80, 0x0 ;  /* 0x000000000000781c */ /* 0x000fe20003f0f008 */
[----:B------:R0:W-:Y:S01]  /*0870*/  STL [R1+0x8], RZ ;  /* 0x000008ff01007387 */ /* 0x0001e20000100800 */
[----:B------:R-:W-:-:S02]  /*0880*/  CS2R R156, SRZ ;  /* 0x00000000009c7805 */ /* 0x000fc4000001ff00 */
[----:B------:R-:W-:Y:S02]  /*0890*/  CS2R R158, SRZ ;  /* 0x00000000009e7805 */ /* 0x000fe4000001ff00 */
[----:B------:R-:W-:Y:S01]  /*08a0*/  CS2R R160, SRZ ;  /* 0x0000000000a07805 */ /* 0x000fe2000001ff00 */
[----:B------:R0:W-:Y:S01]  /*08b0*/  STL [R1+0xc], RZ ;  /* 0x00000cff01007387 */ /* 0x0001e20000100800 */
[----:B------:R-:W-:Y:S02]  /*08c0*/  CS2R R162, SRZ ;  /* 0x0000000000a27805 */ /* 0x000fe4000001ff00 */
[----:B------:R-:W-:Y:S02]  /*08d0*/  CS2R R164, SRZ ;  /* 0x0000000000a47805 */ /* 0x000fe4000001ff00 */
[----:B------:R-:W-:Y:S01]  /*08e0*/  CS2R R166, SRZ ;  /* 0x0000000000a67805 */ /* 0x000fe2000001ff00 */
        /* <DEDUP_REMOVED lines=116> */
[----:B------:R0:W-:Y:S04]  /*1030*/  STL [R1+0x84], RZ ;  /* 0x000084ff01007387 */ /* 0x0001e80000100800 */
        /* <DEDUP_REMOVED lines=29> */
[----:B------:R0:W-:Y:S01]  /*1210*/  STL [R1+0xfc], RZ ;  /* 0x0000fcff01007387 */ /* 0x0001e20000100800 */
[----:B------:R-:W-:Y:S05]  /*1220*/  @!P0 BRA `(.L_x_11) ;  /* 0x0000000c00f88947 */ /* 0x000fea0003800000 */
[----:B------:R-:W-:-:S04]  /*1230*/  ULOP3.LUT UR4, UR6, 0x1, URZ, 0xfc, !UPT ;  /* 0x0000000106047892 */ /* 0x000fc8000f8efc3f */
[----:B------:R-:W-:-:S06]  /*1240*/  UISETP.NE.AND UP0, UPT, UR4, 0x3, UPT ;  /* 0x000000030400788c */ /* 0x000fcc000bf05270 */
[----:B------:R-:W-:-:S13]  /*1250*/  PLOP3.LUT P1, PT, PT, PT, UP0, 0x80, 0x0 ;  /* 0x000000000000781c */ /* 0x000fda0003f2f008 */
[----:B------:R-:W-:Y:S05]  /*1260*/  @!P1 BRA `(.L_x_12) ;  /* 0x0000000000049947 */ /* 0x000fea0003800000 */
[----:B------:R-:W-:Y:S01]  /*1270*/  BPT.TRAP 0x1 ;  /* 0x000000040000795c */ /* 0x000fe20000300000 */
.L_x_12:
[----:B------:R-:W1:Y:S01]  /*1280*/  S2UR UR7, SR_CgaCtaId ;  /* 0x00000000000779c3 */ /* 0x000e620000008800 */
[----:B------:R-:W-:Y:S01]  /*1290*/  SHF.L.U32 R0, RZ, 0x1f, RZ ;  /* 0x0000001fff007819 */ /* 0x000fe200000006ff */
[----:B------:R-:W-:Y:S02]  /*12a0*/  UMOV UR4, 0x400 ;  /* 0x0000040000047882 */ /* 0x000fe40000000000 */
[----:B-1----:R-:W-:-:S12]  /*12b0*/  ULEA UR4, UR7, UR4, 0x18 ;  /* 0x0000000407047291 */ /* 0x002fd8000f8ec03f */
.L_x_13:
[----:B-1----:R-:W-:-:S04]  /*12c0*/  IMAD.U32 R3, RZ, RZ, UR4 ;  /* 0x00000004ff037e24 */ /* 0x002fc8000f8e00ff */
[----:B------:R1:W2:Y:S03]  /*12d0*/  SYNCS.PHASECHK.TRANS64.TRYWAIT P1, [R3+URZ+0x36000], R0 ;  /* 0x03600000030075a7 */ /* 0x0002a6000802017f */
[----:B--2---:R-:W-:Y:S05]  /*12e0*/  @!P1 NANOSLEEP.SYNCS 0x989680 ;  /* 0x009896800000995d */ /* 0x004fea0003900000 */
[----:B------:R-:W2:Y:S02]  /*12f0*/  @!P1 SYNCS.PHASECHK.TRANS64 P1, [R3+URZ+0x36000], R0 ;  /* 0x03600000030095a7 */ /* 0x000ea4000802007f */
[----:B--2---:R-:W-:Y:S05]  /*1300*/  @!P1 BRA `(.L_x_13) ;  /* 0xfffffffc00ec9947 */ /* 0x004fea000383ffff */
[----:B------:R-:W-:Y:S01]  /*1310*/  UIADD3 UR7, UR4, 0x24000, URZ ;  /* 0x0002400004077890 */ /* 0x000fe2000fffe03f */
[----:B------:R-:W-:Y:S01]  /*1320*/  WARPGROUP.ARRIVE ;  /* 0x00000000000079c5 */ /* 0x000fe20000000000 */
[----:B------:R-:W-:Y:S02]  /*1330*/  USHF.R.U32.HI UR4, URZ, 0x4, UR4 ;  /* 0x000000043f047899 */ /* 0x000fe40008011604 */
[----:B------:R-:W-:Y:S02]  /*1340*/  USHF.R.U32.HI UR7, URZ, 0x4, UR7 ;  /* 0x000000043f077899 */ /* 0x000fe40008011607 */
[----:B------:R-:W-:Y:S02]  /*1350*/  ULOP3.LUT UR4, UR4, 0x3fff, URZ, 0xc0, !UPT ;  /* 0x00003fff04047892 */ /* 0x000fe4000f8ec03f */
[----:B------:R-:W-:Y:S02]  /*1360*/  ULOP3.LUT UR7, UR7, 0x3fff, URZ, 0xc0, !UPT ;  /* 0x00003fff07077892 */ /* 0x000fe4000f8ec03f */
[----:B------:R-:W-:-:S02]  /*1370*/  ULOP3.LUT UR4, UR4, 0x10000, URZ, 0xfc, !UPT ;  /* 0x0001000004047892 */ /* 0x000fc4000f8efc3f */
[----:B------:R-:W-:Y:S01]  /*1380*/  ULOP3.LUT UR7, UR7, 0x10000, URZ, 0xfc, !UPT ;  /* 0x0001000007077892 */ /* 0x000fe2000f8efc3f */
[----:B------:R-:W-:Y:S01]  /*1390*/  UMOV UR9, 0x80000020 ;  /* 0x8000002000097882 */ /* 0x000fe20000000000 */
[----:B------:R-:W-:-:S03]  /*13a0*/  UMOV UR11, 0x80000020 ;  /* 0x80000020000b7882 */ /* 0x000fc60000000000 */
[----:B------:R-:W-:Y:S02]  /*13b0*/  UMOV UR8, UR4 ;  /* 0x0000000400087c82 */ /* 0x000fe40008000000 */
[----:B------:R-:W-:Y:S02]  /*13c0*/  UMOV UR10, UR7 ;  /* 0x00000007000a7c82 */ /* 0x000fe40008000000 */
[----:B------:R-:W-:Y:S01]  /*13d0*/  QGMMA.64x128x32.F32.E4M3.E4M3 R68, gdesc[UR8], RZ, !UPT, gsb0 ;  /* 0x01e00000084479f3 */ /* 0x000fe2000c0008ff */
[----:B------:R-:W-:Y:S01]  /*13e0*/  UIADD3 UR8, UR4, 0x100, URZ ;  /* 0x0000010004087890 */ /* 0x000fe2000fffe03f */
[----:B------:R-:W-:Y:S01]  /*13f0*/  UMOV UR9, 0x80000020 ;  /* 0x8000002000097882 */ /* 0x000fe20000000000 */
[----:B------:R-:W-:Y:S02]  /*1400*/  WARPGROUP.DEPBAR.LE gsb0, 0x0 ;  /* 0x00008000000079c5 */ /* 0x000fe40000010000 */
[----:B------:R-:W-:Y:S01]  /*1410*/  WARPGROUP.ARRIVE ;  /* 0x00000000000079c5 */ /* 0x000fe20000000000 */
[----:B------:R-:W-:-:S02]  /*1420*/  IMAD.MOV.U32 R44, RZ, RZ, R88 ;  /* 0x000000ffff2c7224 */ /* 0x000fc400078e0058 */
[----:B------:R-:W-:Y:S02]  /*1430*/  IMAD.MOV.U32 R43, RZ, RZ, R89 ;  /* 0x000000ffff2b7224 */ /* 0x000fe400078e0059 */
[----:B------:R-:W-:Y:S02]  /*1440*/  IMAD.MOV.U32 R42, RZ, RZ, R90 ;  /* 0x000000ffff2a7224 */ /* 0x000fe400078e005a */
[----:B------:R-:W-:Y:S01]  /*1450*/  QGMMA.64x128x32.F32.E4M3.E4M3 R152, gdesc[UR8], RZ, !UPT, gsb0 ;  /* 0x01e00000089879f3 */ /* 0x000fe2000c0008ff */
[----:B------:R-:W-:Y:S01]  /*1460*/  UIADD3 UR8, UR4, 0x200, URZ ;  /* 0x0000020004087890 */ /* 0x000fe2000fffe03f */
[----:B------:R-:W-:Y:S01]  /*1470*/  IMAD.MOV.U32 R41, RZ, RZ, R91 ;  /* 0x000000ffff297224 */ /* 0x000fe200078e005b */
[----:B------:R-:W-:Y:S01]  /*1480*/  UMOV UR9, 0x80000020 ;  /* 0x8000002000097882 */ /* 0x000fe20000000000 */
[----:B------:R-:W-:Y:S02]  /*1490*/  IMAD.MOV.U32 R40, RZ, RZ, R92 ;  /* 0x000000ffff287224 */ /* 0x000fe400078e005c */
[----:B------:R-:W-:-:S02]  /*14a0*/  IMAD.MOV.U32 R39, RZ, RZ, R93 ;  /* 0x000000ffff277224 */ /* 0x000fc400078e005d */
[----:B------:R-:W-:Y:S02]  /*14b0*/  IMAD.MOV.U32 R38, RZ, RZ, R94 ;  /* 0x000000ffff267224 */ /* 0x000fe400078e005e */
[----:B------:R-:W-:Y:S02]  /*14c0*/  IMAD.MOV.U32 R37, RZ, RZ, R95 ;  /* 0x000000ffff257224 */ /* 0x000fe400078e005f */
[----:B------:R-:W-:Y:S02]  /*14d0*/  IMAD.MOV.U32 R36, RZ, RZ, R96 ;  /* 0x000000ffff247224 */ /* 0x000fe400078e0060 */
[----:B------:R-:W-:Y:S02]  /*14e0*/  IMAD.MOV.U32 R35, RZ, RZ, R97 ;  /* 0x000000ffff237224 */ /* 0x000fe400078e0061 */
        /* <DEDUP_REMOVED lines=31> */
[----:B-1----:R-:W-:-:S02]  /*16e0*/  IMAD.MOV.U32 R3, RZ, RZ, R129 ;  /* 0x000000ffff037224 */ /* 0x002fc400078e0081 */
        /* <DEDUP_REMOVED lines=26> */
[----:B------:R-:W-:Y:S01]  /*1890*/  IMAD.MOV.U32 R220, RZ, RZ, R32 ;  /* 0x000000ffffdc7224 */ /* 0x000fe200078e0020 */
[----:B------:R-:W-:Y:S02]  /*18a0*/  WARPGROUP.DEPBAR.LE gsb0, 0x0 ;  /* 0x00008000000079c5 */ /* 0x000fe40000010000 */
[----:B------:R-:W-:Y:S01]  /*18b0*/  WARPGROUP.ARRIVE ;  /* 0x00000000000079c5 */ /* 0x000fe20000000000 */
[----:B------:R1:W-:Y:S01]  /*18c0*/  STL.64 [R1+0x168], R214 ;  /* 0x000168d601007387 */ /* 0x0003e20000100a00 */
[----:B------:R-:W-:Y:S02]  /*18d0*/  IMAD.MOV.U32 R221, RZ, RZ, R31 ;  /* 0x000000ffffdd7224 */ /* 0x000fe400078e001f */
[----:B------:R-:W-:Y:S01]  /*18e0*/  IMAD.MOV.U32 R222, RZ, RZ, R30 ;  /* 0x000000ffffde7224 */ /* 0x000fe200078e001e */
[----:B------:R2:W-:Y:S01]  /*18f0*/  STL.64 [R1+0x160], R212 ;  /* 0x000160d401007387 */ /* 0x0005e20000100a00 */
[----:B------:R-:W-:Y:S01]  /*1900*/  QGMMA.64x128x32.F32.E4M3.E4M3 R88, gdesc[UR8], RZ, !UPT, gsb0 ;  /* 0x01e00000085879f3 */ /* 0x000fe2000c0008ff */
[----:B------:R-:W-:Y:S01]  /*1910*/  UIADD3 UR8, UR4, 0x300, URZ ;  /* 0x0000030004087890 */ /* 0x000fe2000fffe03f */
[----:B------:R-:W-:Y:S01]  /*1920*/  IMAD.MOV.U32 R223, RZ, RZ, R29 ;  /* 0x000000ffffdf7224 */ /* 0x000fe200078e001d */
[----:B------:R3:W-:Y:S01]  /*1930*/  STL.64 [R1+0x158], R210 ;  /* 0x000158d201007387 */ /* 0x0007e20000100a00 */
[----:B------:R-:W-:Y:S01]  /*1940*/  IMAD.MOV.U32 R224, RZ, RZ, R28 ;  /* 0x000000ffffe07224 */ /* 0x000fe200078e001c */
[----:B------:R-:W-:Y:S01]  /*1950*/  UMOV UR9, 0x80000020 ;  /* 0x8000002000097882 */ /* 0x000fe20000000000 */
[----:B------:R-:W-:Y:S01]  /*1960*/  IMAD.MOV.U32 R225, RZ, RZ, R27 ;  /* 0x000000ffffe17224 */ /* 0x000fe200078e001b */
[----:B------:R4:W-:Y:S01]  /*1970*/  STL.64 [R1+0x150], R208 ;  /* 0x000150d001007387 */ /* 0x0009e20000100a00 */
[----:B-1----:R-:W-:-:S02]  /*1980*/  IMAD.MOV.U32 R214, RZ, RZ, R38 ;  /* 0x000000ffffd67224 */ /* 0x002fc400078e0026 */
[----:B------:R-:W-:Y:S01]  /*1990*/  IMAD.MOV.U32 R215, RZ, RZ, R37 ;  /* 0x000000ffffd77224 */ /* 0x000fe200078e0025 */
[----:B------:R1:W-:Y:S01]  /*19a0*/  STL.64 [R1+0x148], R206 ;  /* 0x000148ce01007387 */ /* 0x0003e20000100a00 */
[----:B--2---:R-:W-:Y:S02]  /*19b0*/  IMAD.MOV.U32 R212, RZ, RZ, R40 ;  /* 0x000000ffffd47224 */ /* 0x004fe400078e0028 */
[----:B------:R-:W-:Y:S01]  /*19c0*/  IMAD.MOV.U32 R213, RZ, RZ, R39 ;  /* 0x000000ffffd57224 */ /* 0x000fe200078e0027 */
[----:B------:R2:W-:Y:S01]  /*19d0*/  STL.64 [R1+0x140], R204 ;  /* 0x000140cc01007387 */ /* 0x0005e20000100a00 */
[----:B---3--:R-:W-:Y:S02]  /*19e0*/  IMAD.MOV.U32 R210, RZ, RZ, R42 ;  /* 0x000000ffffd27224 */ /* 0x008fe400078e002a */
[----:B------:R-:W-:Y:S01]  /*19f0*/  IMAD.MOV.U32 R211, RZ, RZ, R41 ;  /* 0x000000ffffd37224 */ /* 0x000fe200078e0029 */
[----:B------:R3:W-:Y:S01]  /*1a00*/  STL.64 [R1+0x138], R202 ;  /* 0x000138ca01007387 */ /* 0x0007e20000100a00 */
[----:B----4-:R-:W-:-:S02]  /*1a10*/  IMAD.MOV.U32 R208, RZ, RZ, R44 ;  /* 0x000000ffffd07224 */ /* 0x010fc400078e002c */
[----:B------:R-:W-:Y:S01]  /*1a20*/  IMAD.MOV.U32 R209, RZ, RZ, R43 ;  /* 0x000000ffffd17224 */ /* 0x000fe200078e002b */
[----:B------:R4:W-:Y:S01]  /*1a30*/  STL.64 [R1+0x130], R200 ;  /* 0x000130c801007387 */ /* 0x0009e20000100a00 */
[----:B-1----:R-:W-:Y:S02]  /*1a40*/  IMAD.MOV.U32 R206, RZ, RZ, R46 ;  /* 0x000000ffffce7224 */ /* 0x002fe400078e002e */
[----:B------:R-:W-:Y:S01]  /*1a50*/  IMAD.MOV.U32 R207, RZ, RZ, R45 ;  /* 0x000000ffffcf7224 */ /* 0x000fe200078e002d */
[----:B------:R1:W-:Y:S01]  /*1a60*/  STL.64 [R1+0x128], R198 ;  /* 0x000128c601007387 */ /* 0x0003e20000100a00 */
[----:B--2---:R-:W-:Y:S02]  /*1a70*/  IMAD.MOV.U32 R204, RZ, RZ, R48 ;  /* 0x000000ffffcc7224 */ /* 0x004fe400078e0030 */
[----:B------:R-:W-:Y:S01]  /*1a80*/  IMAD.MOV.U32 R205, RZ, RZ, R47 ;  /* 0x000000ffffcd7224 */ /* 0x000fe200078e002f */
[----:B------:R2:W-:Y:S01]  /*1a90*/  STL.64 [R1+0x120], R196 ;  /* 0x000120c401007387 */ /* 0x0005e20000100a00 */
[----:B---3--:R-:W-:-:S02]  /*1aa0*/  IMAD.MOV.U32 R202, RZ, RZ, R50 ;  /* 0x000000ffffca7224 */ /* 0x008fc400078e0032 */
[----:B------:R-:W-:Y:S01]  /*1ab0*/  IMAD.MOV.U32 R203, RZ, RZ, R49 ;  /* 0x000000ffffcb7224 */ /* 0x000fe200078e0031 */
[----:B------:R3:W-:Y:S01]  /*1ac0*/  STL.64 [R1+0x118], R194 ;  /* 0x000118c201007387 */ /* 0x0007e20000100a00 */
[----:B----4-:R-:W-:Y:S02]  /*1ad0*/  IMAD.MOV.U32 R200, RZ, RZ, R52 ;  /* 0x000000ffffc87224 */ /* 0x010fe400078e0034 */
[----:B------:R-:W-:Y:S01]  /*1ae0*/  IMAD.MOV.U32 R201, RZ, RZ, R51 ;  /* 0x000000ffffc97224 */ /* 0x000fe200078e0033 */
[----:B------:R4:W-:Y:S01]  /*1af0*/  STL.64 [R1+0x110], R192 ;  /* 0x000110c001007387 */ /* 0x0009e20000100a00 */
[----:B-1----:R-:W-:Y:S02]  /*1b00*/  IMAD.MOV.U32 R198, RZ, RZ, R54 ;  /* 0x000000ffffc67224 */ /* 0x002fe400078e0036 */
[----:B------:R-:W-:Y:S01]  /*1b10*/  IMAD.MOV.U32 R199, RZ, RZ, R53 ;  /* 0x000000ffffc77224 */ /* 0x000fe200078e0035 */
[----:B------:R1:W-:Y:S01]  /*1b20*/  STL.64 [R1+0x108], R190 ;  /* 0x000108be01007387 */ /* 0x0003e20000100a00 */
[----:B--2---:R-:W-:-:S02]  /*1b30*/  IMAD.MOV.U32 R196, RZ, RZ, R56 ;  /* 0x000000ffffc47224 */ /* 0x004fc400078e0038 */
[----:B------:R-:W-:Y:S01]  /*1b40*/  IMAD.MOV.U32 R197, RZ, RZ, R55 ;  /* 0x000000ffffc57224 */ /* 0x000fe200078e0037 */
[----:B------:R2:W-:Y:S01]  /*1b50*/  STL.64 [R1+0x100], R188 ;  /* 0x000100bc01007387 */ /* 0x0005e20000100a00 */
[----:B---3--:R-:W-:Y:S02]  /*1b60*/  IMAD.MOV.U32 R194, RZ, RZ, R58 ;  /* 0x000000ffffc27224 */ /* 0x008fe400078e003a */
[----:B------:R-:W-:Y:S02]  /*1b70*/  IMAD.MOV.U32 R195, RZ, RZ, R57 ;  /* 0x000000ffffc37224 */ /* 0x000fe400078e0039 */
[----:B----4-:R-:W-:Y:S02]  /*1b80*/  IMAD.MOV.U32 R192, RZ, RZ, R60 ;  /* 0x000000ffffc07224 */ /* 0x010fe400078e003c */
[----:B------:R-:W-:Y:S02]  /*1b90*/  IMAD.MOV.U32 R193, RZ, RZ, R59 ;  /* 0x000000ffffc17224 */ /* 0x000fe400078e003b */
[----:B-1----:R-:W-:-:S02]  /*1ba0*/  IMAD.MOV.U32 R190, RZ, RZ, R62 ;  /* 0x000000ffffbe7224 */ /* 0x002fc400078e003e */
[----:B------:R-:W-:Y:S02]  /*1bb0*/  IMAD.MOV.U32 R191, RZ, RZ, R61 ;  /* 0x000000ffffbf7224 */ /* 0x000fe400078e003d */
[----:B--2---:R-:W-:Y:S02]  /*1bc0*/  IMAD.MOV.U32 R188, RZ, RZ, R64 ;  /* 0x000000ffffbc7224 */ /* 0x004fe400078e0040 */
        /* <DEDUP_REMOVED lines=26> */
[----:B------:R-:W-:Y:S01]  /*1d70*/  IMAD.MOV.U32 R251, RZ, RZ, R0 ;  /* 0x000000fffffb7224 */ /* 0x000fe200078e0000 */
[----:B------:R-:W-:Y:S02]  /*1d80*/  WARPGROUP.DEPBAR.LE gsb0, 0x0 ;  /* 0x00008000000079c5 */ /* 0x000fe40000010000 */
[----:B------:R-:W-:-:S06]  /*1d90*/  WARPGROUP.ARRIVE ;  /* 0x00000000000079c5 */ /* 0x000fcc0000000000 */
[----:B------:R-:W-:Y:S01]  /*1da0*/  QGMMA.64x128x32.F32.E4M3.E4M3 R24, gdesc[UR8], RZ, !UPT, gsb0 ;  /* 0x01e00000081879f3 */ /* 0x000fe2000c0008ff */
[----:B------:R-:W-:Y:S02]  /*1db0*/  UIADD3 UR8, UR4, 0x2, URZ ;  /* 0x0000000204087890 */ /* 0x000fe4000fffe03f */
[----:B------:R-:W-:Y:S01]  /*1dc0*/  UIADD3 UR10, UR7, 0x2, URZ ;  /* 0x00000002070a7890 */ /* 0x000fe2000fffe03f */
[----:B------:R-:W-:Y:S01]  /*1dd0*/  UMOV UR9, 0x80000020 ;  /* 0x8000002000097882 */ /* 0x000fe20000000000 */
[----:B------:R-:W-:Y:S01]  /*1de0*/  UMOV UR11, 0x80000020 ;  /* 0x80000020000b7882 */ /* 0x000fe20000000000 */
[----:B------:R-:W-:Y:S02]  /*1df0*/  WARPGROUP.DEPBAR.LE gsb0, 0x0 ;  /* 0x00008000000079c5 */ /* 0x000fe40000010000 */
[----:B------:R-:W-:-:S06]  /*1e00*/  WARPGROUP.ARRIVE ;  /* 0x00000000000079c5 */ /* 0x000fcc0000000000 */
[----:B------:R-:W-:Y:S03]  /*1e10*/  QGMMA.64x128x32.F32.E4M3.E4M3 R188, gdesc[UR8], R188, gsb0 ;  /* 0x01e0000008bc79f3 */ /* 0x000fe600080008bc */
[----:B------:R-:W-:Y:S02]  /*1e20*/  WARPGROUP.DEPBAR.LE gsb0, 0x0 ;  /* 0x00008000000079c5 */ /* 0x000fe40000010000 */
[----:B------:R-:W-:Y:S04]  /*1e30*/  STL.64 [R1], R188 ;  /* 0x000000bc01007387 */ /* 0x000fe80000100a00 */
[----:B------:R-:W-:Y:S04]  /*1e40*/  STL.64 [R1+0x8], R190 ;  /* 0x000008be01007387 */ /* 0x000fe80000100a00 */
        /* <DEDUP_REMOVED lines=11> */
[----:B------:R1:W-:Y:S04]  /*1f00*/  STL.64 [R1+0x68], R214 ;  /* 0x000068d601007387 */ /* 0x0003e80000100a00 */
        /* <DEDUP_REMOVED lines=18> */
[----:B-1----:R-:W3:Y:S04]  /*2030*/  LDL.LU.64 R214, [R1+0x168] ;  /* 0x0001680001d67983 */ /* 0x002ee80000300a00 */
[----:B------:R-:W3:Y:S04]  /*2040*/  LDL.LU.64 R212, [R1+0x160] ;  /* 0x0001600001d47983 */ /* 0x000ee80000300a00 */
        /* <DEDUP_REMOVED lines=11> */
[----:B------:R-:W3:Y:S01]  /*2100*/  LDL.LU.64 R188, [R1+0x100] ;  /* 0x0001000001bc7983 */ /* 0x000ee20000300a00 */
[----:B------:R-:W-:Y:S01]  /*2110*/  UIADD3 UR8, UR4, 0x102, URZ ;  /* 0x0000010204087890 */ /* 0x000fe2000fffe03f */
[----:B------:R-:W-:Y:S01]  /*2120*/  UMOV UR9, 0x80000020 ;  /* 0x8000002000097882 */ /* 0x000fe20000000000 */
[----:B---3--:R-:W-:-:S07]  /*2130*/  WARPGROUP.ARRIVE ;  /* 0x00000000000079c5 */ /* 0x008fce0000000000 */
[----:B------:R-:W-:Y:S01]  /*2140*/  QGMMA.64x128x32.F32.E4M3.E4M3 R152, gdesc[UR8], R152, gsb0 ;  /* 0x01e00000089879f3 */ /* 0x000fe20008000898 */
[----:B------:R-:W-:Y:S01]  /*2150*/  UIADD3 UR8, UR4, 0x202, URZ ;  /* 0x0000020204087890 */ /* 0x000fe2000fffe03f */
[----:B------:R-:W-:Y:S01]  /*2160*/  UMOV UR9, 0x80000020 ;  /* 0x8000002000097882 */ /* 0x000fe20000000000 */
[----:B------:R-:W-:Y:S02]  /*2170*/  WARPGROUP.DEPBAR.LE gsb0, 0x0 ;  /* 0x00008000000079c5 */ /* 0x000fe40000010000 */
[----:B------:R-:W-:-:S07]  /*2180*/  WARPGROUP.ARRIVE ;  /* 0x00000000000079c5 */ /* 0x000fce0000000000 */
[----:B------:R-:W-:Y:S01]  /*2190*/  QGMMA.64x128x32.F32.E4M3.E4M3 R88, gdesc[UR8], R88, gsb0 ;  /* 0x01e00000085879f3 */ /* 0x000fe20008000858 */
[----:B------:R-:W-:Y:S01]  /*21a0*/  UIADD3 UR8, UR4, 0x302, URZ ;  /* 0x0000030204087890 */ /* 0x000fe2000fffe03f */
[----:B------:R-:W-:Y:S02]  /*21b0*/  UMOV UR9, 0x80000020 ;  /* 0x8000002000097882 */ /* 0x000fe40000000000 */
[----:B------:R-:W-:Y:S01]  /*21c0*/  UMOV UR4, 0x1 ;  /* 0x0000000100047882 */ /* 0x000fe20000000000 */
[----:B------:R-:W-:Y:S02]  /*21d0*/  WARPGROUP.DEPBAR.LE gsb0, 0x0 ;  /* 0x00008000000079c5 */ /* 0x000fe40000010000 */
[----:B------:R-:W-:-:S06]  /*21e0*/  WARPGROUP.ARRIVE ;  /* 0x00000000000079c5 */ /* 0x000fcc0000000000 */
[----:B--2---:R-:W-:Y:S03]  /*21f0*/  QGMMA.64x128x32.F32.E4M3.E4M3 R24, gdesc[UR8], R24, gsb0 ;  /* 0x01e00000081879f3 */ /* 0x004fe60008000818 */
[----:B------:R-:W-:Y:S02]  /*2200*/  WARPGROUP.DEPBAR.LE gsb0, 0x0 ;  /* 0x00008000000079c5 */ /* 0x000fe40000010000 */
.L_x_11:
[----:B------:R-:W-:-:S04]  /*2210*/  UISETP.LT.AND UP0, UPT, UR5, 0x1, UPT ;  /* 0x000000010500788c */ /* 0x000fc8000bf01270 */
[----:B------:R-:W-:-:S04]  /*2220*/  USEL UR7, UR5, 0x1, UP0 ;  /* 0x0000000105077887 */ /* 0x000fc80008000000 */
[----:B------:R-:W-:-:S04]  /*2230*/  UIADD3 UR7, UR5, -UR7, URZ ;  /* 0x8000000705077290 */ /* 0x000fc8000fffe03f */
[----:B------:R-:W-:-:S06]  /*2240*/  UISETP.GE.AND UP0, UPT, UR7, 0x1, UPT ;  /* 0x000000010700788c */ /* 0x000fcc000bf06270 */
[----:B------:R-:W-:-:S13]  /*2250*/  PLOP3.LUT P1, PT, PT, PT, UP0, 0x80, 0x0 ;  /* 0x000000000000781c */ /* 0x000fda0003f2f008 */
[----:B------:R-:W-:Y:S05]  /*2260*/  @!P1 BRA `(.L_x_14) ;  /* 0x0000001400a09947 */ /* 0x000fea0003800000 */
[----:B------:R-:W-:Y:S01]  /*2270*/  IMAD.MOV.U32 R4, RZ, RZ, RZ ;  /* 0x000000ffff047224 */ /* 0x000fe200078e00ff */
[----:B------:R-:W-:Y:S01]  /*2280*/  ULOP3.LUT UR19, UR6, 0x1, URZ, 0xfc, !UPT ;  /* 0x0000000106137892 */ /* 0x000fe2000f8efc3f */
[----:B------:R-:W-:Y:S01]  /*2290*/  IMAD.U32 R3, RZ, RZ, UR7 ;  /* 0x00000007ff037e24 */ /* 0x000fe2000f8e00ff */
[----:B------:R-:W-:Y:S01]  /*22a0*/  UISETP.NE.U32.AND UP0, UPT, UR4, URZ, UPT ;  /* 0x0000003f0400728c */ /* 0x000fe2000bf05070 */
[----:B------:R-:W-:-:S10]  /*22b0*/  UMOV UR5, URZ ;  /* 0x0000003f00057c82 */ /* 0x000fd40008000000 */
.L_x_19:
[----:B------:R-:W-:-:S06]  /*22c0*/  UISETP.NE.AND UP1, UPT, UR19, 0x3, UPT ;  /* 0x000000031300788c */ /* 0x000fcc000bf25270 */
[----:B------:R-:W-:-:S13]  /*22d0*/  PLOP3.LUT P2, PT, PT, PT, UP1, 0x80, 0x0 ;  /* 0x000000000000781c */ /* 0x000fda0003f4f018 */
[----:B------:R-:W-:Y:S05]  /*22e0*/  @!P2 BRA `(.L_x_15) ;  /* 0x000000000004a947 */ /* 0x000fea0003800000 */
[----:B------:R-:W-:Y:S01]  /*22f0*/  BPT.TRAP 0x1 ;  /* 0x000000040000795c */ /* 0x000fe20000300000 */
.L_x_15:
[----:B------:R-:W1:Y:S01]  /*2300*/  S2UR UR8, SR_CgaCtaId ;  /* 0x00000000000879c3 */ /* 0x000e620000008800 */
[----:B------:R-:W-:Y:S01]  /*2310*/  UMOV UR12, 0x400 ;  /* 0x00000400000c7882 */ /* 0x000fe20000000000 */
[----:B------:R-:W-:Y:S01]  /*2320*/  SHF.L.U32 R2, R4, 0x1f, RZ ;  /* 0x0000001f04027819 */ /* 0x000fe200000006ff */
[----:B-1----:R-:W-:-:S04]  /*2330*/  ULEA UR12, UR8, UR12, 0x18 ;  /* 0x0000000c080c7291 */ /* 0x002fc8000f8ec03f */
[----:B------:R-:W-:-:S12]  /*2340*/  ULEA UR8, UR4, UR12, 0x3 ;  /* 0x0000000c04087291 */ /* 0x000fd8000f8e183f */
.L_x_16:
[----:B-1----:R-:W-:-:S04]  /*2350*/  IMAD.U32 R0, RZ, RZ, UR8 ;  /* 0x00000008ff007e24 */ /* 0x002fc8000f8e00ff */
[----:B------:R1:W2:Y:S03]  /*2360*/  SYNCS.PHASECHK.TRANS64.TRYWAIT P1, [R0+URZ+0x36000], R2 ;  /* 0x03600002000075a7 */ /* 0x0002a6000802017f */
[----:B--2---:R-:W-:Y:S05]  /*2370*/  @!P1 NANOSLEEP.SYNCS 0x989680 ;  /* 0x009896800000995d */ /* 0x004fea0003900000 */
[----:B------:R-:W2:Y:S02]  /*2380*/  @!P1 SYNCS.PHASECHK.TRANS64 P1, [R0+URZ+0x36000], R2 ;  /* 0x03600002000095a7 */ /* 0x000ea4000802007f */
[----:B--2---:R-:W-:Y:S05]  /*2390*/  @!P1 BRA `(.L_x_16) ;  /* 0xfffffffc00ec9947 */ /* 0x004fea000383ffff */
        /* <DEDUP_REMOVED lines=32> */
[----:B--2---:R-:W2:Y:S04]  /*25a0*/  LDL.LU.64 R24, [R1] ;  /* 0x0000000001187983 */ /* 0x004ea80000300a00 */
[----:B------:R-:W2:Y:S04]  /*25b0*/  LDL.LU.64 R26, [R1+0x8] ;  /* 0x00000800011a7983 */ /* 0x000ea80000300a00 */
        /* <DEDUP_REMOVED lines=29> */
[----:B------:R-:W2:Y:S01]  /*2790*/  LDL.LU.64 R86, [R1+0xf8] ;  /* 0x0000f80001567983 */ /* 0x000ea20000300a00 */
[----:B------:R-:W-:-:S02]  /*27a0*/  UIADD3 UR9, UR12, 0x24000, URZ ;  /* 0x000240000c097890 */ /* 0x000fc4000fffe03f */
[----:B------:R-:W-:Y:S02]  /*27b0*/  USHF.R.U32.HI UR8, URZ, 0x4, UR12 ;  /* 0x000000043f087899 */ /* 0x000fe4000801160c */
[----:B------:R-:W-:Y:S02]  /*27c0*/  USHF.R.U32.HI UR9, URZ, 0x4, UR9 ;  /* 0x000000043f097899 */ /* 0x000fe40008011609 */
[----:B------:R-:W-:Y:S02]  /*27d0*/  ULOP3.LUT UR8, UR8, 0x3fff, URZ, 0xc0, !UPT ;  /* 0x00003fff08087892 */ /* 0x000fe4000f8ec03f */
[----:B------:R-:W-:Y:S02]  /*27e0*/  ULOP3.LUT UR9, UR9, 0x3fff, URZ, 0xc0, !UPT ;  /* 0x00003fff09097892 */ /* 0x000fe4000f8ec03f */
[----:B------:R-:W-:Y:S02]  /*27f0*/  ULOP3.LUT UR8, UR8, 0x10000, URZ, 0xfc, !UPT ;  /* 0x0001000008087892 */ /* 0x000fe4000f8efc3f */
[----:B------:R-:W-:-:S02]  /*2800*/  ULOP3.LUT UR9, UR9, 0x10000, URZ, 0xfc, !UPT ;  /* 0x0001000009097892 */ /* 0x000fc4000f8efc3f */
[----:B------:R-:W-:Y:S02]  /*2810*/  ULEA UR17, UR4, UR8, 0xa ;  /* 0x0000000804117291 */ /* 0x000fe4000f8e503f */
[----:B------:R-:W-:Y:S01]  /*2820*/  ULEA UR18, UR4, UR9, 0x9 ;  /* 0x0000000904127291 */ /* 0x000fe2000f8e483f */
[----:B------:R-:W-:Y:S02]  /*2830*/  UMOV UR11, 0x80000020 ;  /* 0x80000020000b7882 */ /* 0x000fe40000000000 */
[----:B------:R-:W-:Y:S02]  /*2840*/  UMOV UR9, 0x80000020 ;  /* 0x8000002000097882 */ /* 0x000fe40000000000 */
[----:B------:R-:W-:Y:S02]  /*2850*/  UMOV UR8, UR17 ;  /* 0x0000001100087c82 */ /* 0x000fe40008000000 */
[----:B------:R-:W-:Y:S01]  /*2860*/  UMOV UR10, UR18 ;  /* 0x00000012000a7c82 */ /* 0x000fe20008000000 */
[----:B--2---:R-:W-:-:S06]  /*2870*/  WARPGROUP.ARRIVE ;  /* 0x00000000000079c5 */ /* 0x004fcc0000000000 */
[----:B------:R-:W-:Y:S01]  /*2880*/  QGMMA.64x128x32.F32.E4M3.E4M3 R24, gdesc[UR8], R24, UP0, gsb0 ;  /* 0x01e00000081879f3 */ /* 0x000fe2000b800818 */
[----:B------:R-:W-:Y:S01]  /*2890*/  UIADD3 UR8, UR17, 0x100, URZ ;  /* 0x0000010011087890 */ /* 0x000fe2000fffe03f */
[----:B------:R-:W-:Y:S01]  /*28a0*/  UMOV UR9, 0x80000020 ;  /* 0x8000002000097882 */ /* 0x000fe20000000000 */
[----:B------:R-:W-:Y:S02]  /*28b0*/  WARPGROUP.DEPBAR.LE gsb0, 0x0 ;  /* 0x00008000000079c5 */ /* 0x000fe40000010000 */
[----:B------:R-:W-:Y:S01]  /*28c0*/  STL.64 [R1], R24 ;  /* 0x0000001801007387 */ /* 0x000fe20000100a00 */
[----:B-1----:R-:W-:Y:S02]  /*28d0*/  IMAD.MOV.U32 R2, RZ, RZ, R86 ;  /* 0x000000ffff027224 */ /* 0x002fe400078e0056 */
[----:B------:R-:W-:Y:S01]  /*28e0*/  IMAD.MOV.U32 R0, RZ, RZ, R87 ;  /* 0x000000ffff007224 */ /* 0x000fe200078e0057 */
[----:B------:R-:W-:Y:S01]  /*28f0*/  STL.64 [R1+0x8], R26 ;  /* 0x0000081a01007387 */ /* 0x000fe20000100a00 */
[----:B------:R-:W-:-:S02]  /*2900*/  IMAD.MOV.U32 R6, RZ, RZ, R84 ;  /* 0x000000ffff067224 */ /* 0x000fc400078e0054 */
[----:B------:R-:W-:Y:S01]  /*2910*/  IMAD.MOV.U32 R5, RZ, RZ, R85 ;  /* 0x000000ffff057224 */ /* 0x000fe200078e0055 */
[----:B------:R1:W-:Y:S01]  /*2920*/  STL.64 [R1+0x10], R28 ;  /* 0x0000101c01007387 */ /* 0x0003e20000100a00 */
[----:B------:R-:W-:Y:S02]  /*2930*/  IMAD.MOV.U32 R8, RZ, RZ, R82 ;  /* 0x000000ffff087224 */ /* 0x000fe400078e0052 */
[----:B------:R-:W-:Y:S01]  /*2940*/  IMAD.MOV.U32 R7, RZ, RZ, R83 ;  /* 0x000000ffff077224 */ /* 0x000fe200078e0053 */
[----:B------:R-:W2:Y:S01]  /*2950*/  LDL.LU.64 R86, [R1+0x268] ;  /* 0x0002680001567983 */ /* 0x000ea20000300a00 */
[----:B------:R-:W-:Y:S02]  /*2960*/  IMAD.MOV.U32 R10, RZ, RZ, R80 ;  /* 0x000000ffff0a7224 */ /* 0x000fe400078e0050 */
[----:B------:R-:W-:Y:S01]  /*2970*/  IMAD.MOV.U32 R9, RZ, RZ, R81 ;  /* 0x000000ffff097224 */ /* 0x000fe200078e0051 */
[----:B------:R-:W2:Y:S01]  /*2980*/  LDL.LU.64 R84, [R1+0x260] ;  /* 0x0002600001547983 */ /* 0x000ea20000300a00 */
[----:B------:R-:W-:-:S02]  /*2990*/  IMAD.MOV.U32 R12, RZ, RZ, R78 ;  /* 0x000000ffff0c7224 */ /* 0x000fc400078e004e */
[----:B------:R-:W-:Y:S01]  /*29a0*/  IMAD.MOV.U32 R11, RZ, RZ, R79 ;  /* 0x000000ffff0b7224 */ /* 0x000fe200078e004f */
[----:B------:R-:W2:Y:S01]  /*29b0*/  LDL.LU.64 R82, [R1+0x258] ;  /* 0x0002580001527983 */ /* 0x000ea20000300a00 */
        /* <DEDUP_REMOVED lines=24> */
[----:B------:R-:W-:Y:S01]  /*2b40*/  IMAD.MOV.U32 R224, RZ, RZ, R60 ;  /* 0x000000ffffe07224 */ /* 0x000fe200078e003c */
[----:B------:R-:W-:Y:S01]  /*2b50*/  WARPGROUP.ARRIVE ;  /* 0x00000000000079c5 */ /* 0x000fe20000000000 */
[----:B------:R-:W-:Y:S01]  /*2b60*/  IMAD.MOV.U32 R225, RZ, RZ, R61 ;  /* 0x000000ffffe17224 */ /* 0x000fe200078e003d */
[----:B------:R-:W2:Y:S01]  /*2b70*/  LDL.LU.64 R64, [R1+0x210] ;  /* 0x0002100001407983 */ /* 0x000ea20000300a00 */
[----:B------:R-:W-:-:S02]  /*2b80*/  IMAD.MOV.U32 R222, RZ, RZ, R58 ;  /* 0x000000ffffde7224 */ /* 0x000fc400078e003a */
[----:B------:R-:W-:Y:S01]  /*2b90*/  IMAD.MOV.U32 R223, RZ, RZ, R59 ;  /* 0x000000ffffdf7224 */ /* 0x000fe200078e003b */
[----:B------:R-:W2:Y:S01]  /*2ba0*/  LDL.LU.64 R62, [R1+0x208] ;  /* 0x00020800013e7983 */ /* 0x000ea20000300a00 */
[----:B------:R-:W-:Y:S01]  /*2bb0*/  IMAD.MOV.U32 R220, RZ, RZ, R56 ;  /* 0x000000ffffdc7224 */ /* 0x000fe200078e0038 */
[----:B------:R-:W-:Y:S01]  /*2bc0*/  QGMMA.64x128x32.F32.E4M3.E4M3 R152, gdesc[UR8], R152, UP0, gsb0 ;  /* 0x01e00000089879f3 */ /* 0x000fe2000b800898 */
        /* <DEDUP_REMOVED lines=40> */
[----:B------:R-:W2:Y:S04]  /*2e50*/  LDL.LU.64 R34, [R1+0x198] ;  /* 0x0001980001227983 */ /* 0x000ea80000300a00 */
[----:B------:R-:W2:Y:S04]  /*2e60*/  LDL.LU.64 R32, [R1+0x190] ;  /* 0x0001900001207983 */ /* 0x000ea80000300a00 */
[----:B------:R-:W2:Y:S04]  /*2e70*/  LDL.LU.64 R30, [R1+0x188] ;  /* 0x00018800011e7983 */ /* 0x000ea80000300a00 */
[----:B-1----:R-:W2:Y:S04]  /*2e80*/  LDL.LU.64 R28, [R1+0x180] ;  /* 0x00018000011c7983 */ /* 0x002ea80000300a00 */
[----:B------:R-:W2:Y:S04]  /*2e90*/  LDL.LU.64 R26, [R1+0x178] ;  /* 0x00017800011a7983 */ /* 0x000ea80000300a00 */
[----:B------:R-:W2:Y:S01]  /*2ea0*/  LDL.LU.64 R24, [R1+0x170] ;  /* 0x0001700001187983 */ /* 0x000ea20000300a00 */
[----:B------:R-:W-:-:S03]  /*2eb0*/  WARPGROUP.DEPBAR.LE gsb0, 0x0 ;  /* 0x00008000000079c5 */ /* 0x000fc60000010000 */
        /* <DEDUP_REMOVED lines=14> */
[----:B-1----:R-:W3:Y:S04]  /*2fa0*/  LDL.LU R188, [R1] ;  /* 0x0000000001bc7983 */ /* 0x002ee80000300800 */
[----:B------:R-:W3:Y:S04]  /*2fb0*/  LDL.LU R189, [R1+0x4] ;  /* 0x0000040001bd7983 */ /* 0x000ee80000300800 */
[----:B------:R-:W3:Y:S04]  /*2fc0*/  LDL.LU R190, [R1+0x8] ;  /* 0x0000080001be7983 */ /* 0x000ee80000300800 */
[----:B------:R-:W3:Y:S04]  /*2fd0*/  LDL.LU R191, [R1+0xc] ;  /* 0x00000c0001bf7983 */ /* 0x000ee80000300800 */
[----:B------:R-:W3:Y:S04]  /*2fe0*/  LDL.LU R192, [R1+0x10] ;  /* 0x0000100001c07983 */ /* 0x000ee80000300800 */
[----:B------:R-:W3:Y:S01]  /*2ff0*/  LDL.LU R193, [R1+0x14] ;  /* 0x0000140001c17983 */ /* 0x000ee20000300800 */
[----:B------:R-:W-:Y:S01]  /*3000*/  UIADD3 UR8, UR17, 0x200, URZ ;  /* 0x0000020011087890 */ /* 0x000fe2000fffe03f */
[----:B------:R-:W-:Y:S01]  /*3010*/  WARPGROUP.ARRIVE ;  /* 0x00000000000079c5 */ /* 0x000fe20000000000 */
[----:B------:R-:W-:-:S07]  /*3020*/  UMOV UR9, 0x80000020 ;  /* 0x8000002000097882 */ /* 0x000fce0000000000 */
[----:B------:R-:W-:Y:S01]  /*3030*/  QGMMA.64x128x32.F32.E4M3.E4M3 R88, gdesc[UR8], R88, UP0, gsb0 ;  /* 0x01e00000085879f3 */ /* 0x000fe2000b800858 */
[----:B------:R-:W-:Y:S01]  /*3040*/  UIADD3 UR8, UR17, 0x300, URZ ;  /* 0x0000030011087890 */ /* 0x000fe2000fffe03f */
[----:B------:R-:W-:Y:S01]  /*3050*/  UMOV UR9, 0x80000020 ;  /* 0x8000002000097882 */ /* 0x000fe20000000000 */
        /* <DEDUP_REMOVED lines=10> */
[----:B------:R-:W-:Y:S01]  /*3100*/  IMAD.MOV.U32 R205, RZ, RZ, R241 ;  /* 0x000000ffffcd7224 */ /* 0x000fe200078e00f1 */
[----:B------:R-:W-:-:S02]  /*3110*/  WARPGROUP.DEPBAR.LE gsb0, 0x0 ;  /* 0x00008000000079c5 */ /* 0x000fc40000010000 */
[----:B--2---:R-:W-:-:S06]  /*3120*/  WARPGROUP.ARRIVE ;  /* 0x00000000000079c5 */ /* 0x004fcc0000000000 */
[----:B------:R-:W-:Y:S01]  /*3130*/  QGMMA.64x128x32.F32.E4M3.E4M3 R24, gdesc[UR8], R24, UP0, gsb0 ;  /* 0x01e00000081879f3 */ /* 0x000fe2000b800818 */
        /* <DEDUP_REMOVED lines=31> */
[----:B------:R-:W-:Y:S01]  /*3330*/  IMAD.MOV.U32 R251, RZ, RZ, R0 ;  /* 0x000000fffffb7224 */ /* 0x000fe200078e0000 */
[----:B------:R-:W-:Y:S02]  /*3340*/  UIADD3 UR8, UR17, 0x2, URZ ;  /* 0x0000000211087890 */ /* 0x000fe4000fffe03f */
[----:B------:R-:W-:Y:S01]  /*3350*/  UIADD3 UR10, UR18, 0x2, URZ ;  /* 0x00000002120a7890 */ /* 0x000fe2000fffe03f */
[----:B------:R-:W-:Y:S01]  /*3360*/  UMOV UR9, 0x80000020 ;  /* 0x8000002000097882 */ /* 0x000fe20000000000 */
[----:B------:R-:W-:Y:S01]  /*3370*/  UMOV UR11, 0x80000020 ;  /* 0x80000020000b7882 */ /* 0x000fe20000000000 */
[----:B------:R-:W-:Y:S02]  /*3380*/  WARPGROUP.DEPBAR.LE gsb0, 0x0 ;  /* 0x00008000000079c5 */ /* 0x000fe40000010000 */
[----:B---3--:R-:W-:-:S06]  /*3390*/  WARPGROUP.ARRIVE ;  /* 0x00000000000079c5 */ /* 0x008fcc0000000000 */
        /* <DEDUP_REMOVED lines=58> */
[----:B------:R-:W-:Y:S01]  /*3740*/  UMOV UR9, 0x80000020 ;  /* 0x8000002000097882 */ /* 0x000fe20000000000 */
[----:B------:R-:W-:Y:S02]  /*3750*/  WARPGROUP.DEPBAR.LE gsb0, 0x0 ;  /* 0x00008000000079c5 */ /* 0x000fe40000010000 */
[----:B------:R-:W-:-:S07]  /*3760*/  WARPGROUP.ARRIVE ;  /* 0x00000000000079c5 */ /* 0x000fce0000000000 */
[----:B------:R-:W-:Y:S03]  /*3770*/  QGMMA.64x128x32.F32.E4M3.E4M3 R24, gdesc[UR8], R24, gsb0 ;  /* 0x01e00000081879f3 */ /* 0x000fe60008000818 */
[----:B------:R-:W-:Y:S02]  /*3780*/  WARPGROUP.DEPBAR.LE gsb0, 0x0 ;  /* 0x00008000000079c5 */ /* 0x000fe40000010000 */
[----:B--2---:R-:W-:Y:S05]  /*3790*/  @!P2 BRA `(.L_x_17) ;  /* 0x000000000004a947 */ /* 0x004fea0003800000 */
[----:B------:R-:W-:Y:S01]  /*37a0*/  BPT.TRAP 0x1 ;  /* 0x000000040000795c */ /* 0x000fe20000300000 */
.L_x_17:
[----:B------:R-:W-:Y:S02]  /*37b0*/  UISETP.GT.U32.AND UP0, UPT, UR6, 0x1, UPT ;  /* 0x000000010600788c */ /* 0x000fe4000bf04070 */
[----:B------:R-:W-:-:S04]  /*37c0*/  ULEA UR12, UR5, UR12, 0x3 ;  /* 0x0000000c050c7291 */ /* 0x000fc8000f8e183f */
[----:B------:R-:W-:Y:S01]  /*37d0*/  UIADD3 UR12, UR12, 0x36048, URZ ;  /* 0x000360480c0c7890 */ /* 0x000fe2000fffe03f */
[----:B------:R-:W-:-:S03]  /*37e0*/  PLOP3.LUT P1, PT, PT, PT, UP0, 0x80, 0x0 ;  /* 0x000000000000781c */ /* 0x000fc60003f2f008 */
[----:B------:R-:W-:-:S09]  /*37f0*/  UPRMT UR12, URZ, 0x654, UR12 ;  /* 0x000006543f0c7896 */ /* 0x000fd2000800000c */
[----:B------:R-:W-:Y:S01]  /*3800*/  SYNCS.ARRIVE.TRANS64.RED.A1T0 RZ, [UR12], RZ ;  /* 0x000000ffffff79a7 */ /* 0x000fe2000810040c */
[----:B------:R-:W-:Y:S05]  /*3810*/  @P1 BRA `(.L_x_18) ;  /* 0x0000000000041947 */ /* 0x000fea0003800000 */
[----:B------:R-:W-:Y:S01]  /*3820*/  BPT.TRAP 0x1 ;  /* 0x000000040000795c */ /* 0x000fe20000300000 */
.L_x_18:
[----:B------:R-:W-:Y:S01]  /*3830*/  UIADD3 UR4, UR4, 0x1, URZ ;  /* 0x0000000104047890 */ /* 0x000fe2000fffe03f */
[C---:B------:R-:W-:Y:S01]  /*3840*/  ISETP.GT.AND P1, PT, R3.reuse, 0x1, PT ;  /* 0x000000010300780c */ /* 0x040fe20003f24270 */
[----:B------:R-:W-:Y:S01]  /*3850*/  UIADD3 UR5, UR5, 0x1, URZ ;  /* 0x0000000105057890 */ /* 0x000fe2000fffe03f */
[----:B------:R-:W-:Y:S01]  /*3860*/  VIADD R3, R3, 0xffffffff ;  /* 0xffffffff03037836 */ /* 0x000fe20000000000 */
[----:B------:R-:W-:Y:S02]  /*3870*/  UISETP.NE.AND UP0, UPT, UR4, 0x9, UPT ;  /* 0x000000090400788c */ /* 0x000fe4000bf05270 */
[----:B------:R-:W-:Y:S02]  /*3880*/  UISETP.NE.AND UP1, UPT, UR5, 0x9, UPT ;  /* 0x000000090500788c */ /* 0x000fe4000bf25270 */
[----:B------:R-:W-:Y:S02]  /*3890*/  USEL UR8, URZ, 0x1, UP0 ;  /* 0x000000013f087887 */ /* 0x000fe40008000000 */
[----:B------:R-:W-:-:S02]  /*38a0*/  USEL UR4, UR4, URZ, UP0 ;  /* 0x0000003f04047287 */ /* 0x000fc40008000000 */
[----:B------:R-:W-:Y:S02]  /*38b0*/  USEL UR5, UR5, URZ, UP1 ;  /* 0x0000003f05057287 */ /* 0x000fe40008800000 */
[----:B------:R-:W-:Y:S01]  /*38c0*/  UPLOP3.LUT UP0, UPT, UPT, UPT, UPT, 0x80, 0x0 ;  /* 0x000000000000789c */ /* 0x000fe20003f0f070 */
[----:B------:R-:W-:Y:S01]  /*38d0*/  LOP3.LUT R4, R4, UR8, RZ, 0x3c, !PT ;  /* 0x0000000804047c12 */ /* 0x000fe2000f8e3cff */
[----:B------:R-:W-:Y:S09]  /*38e0*/  @P1 BRA `(.L_x_19) ;  /* 0xffffffe800741947 */ /* 0x000ff2000383ffff */
.L_x_14:
[----:B------:R-:W-:Y:S05]  /*38f0*/  @!P0 BRA `(.L_x_20) ;  /* 0x00000000004c8947 */ /* 0x000fea0003800000 */
[----:B------:R-:W-:-:S04]  /*3900*/  ULOP3.LUT UR4, UR6, 0x1, URZ, 0xfc, !UPT ;  /* 0x0000000106047892 */ /* 0x000fc8000f8efc3f */
[----:B------:R-:W-:-:S06]  /*3910*/  UISETP.NE.AND UP0, UPT, UR4, 0x3, UPT ;  /* 0x000000030400788c */ /* 0x000fcc000bf05270 */
[----:B------:R-:W-:-:S13]  /*3920*/  PLOP3.LUT P0, PT, PT, PT, UP0, 0x80, 0x0 ;  /* 0x000000000000781c */ /* 0x000fda0003f0f008 */
[----:B------:R-:W-:Y:S05]  /*3930*/  @!P0 BRA `(.L_x_21) ;  /* 0x0000000000048947 */ /* 0x000fea0003800000 */
[----:B------:R-:W-:Y:S01]  /*3940*/  BPT.TRAP 0x1 ;  /* 0x000000040000795c */ /* 0x000fe20000300000 */
.L_x_21:
[----:B------:R-:W1:Y:S01]  /*3950*/  S2UR UR8, SR_CgaCtaId ;  /* 0x00000000000879c3 */ /* 0x000e620000008800 */
[----:B------:R-:W-:Y:S02]  /*3960*/  UIMAD.WIDE.U32 UR4, UR7, 0x38e38e39, URZ ;  /* 0x38e38e39070478a5 */ /* 0x000fe4000f8e003f */
[----:B------:R-:W-:Y:S02]  /*3970*/  UISETP.GT.U32.AND UP0, UPT, UR6, 0x1, UPT ;  /* 0x000000010600788c */ /* 0x000fe4000bf04070 */
[----:B------:R-:W-:-:S03]  /*3980*/  USHF.R.U32.HI UR4, URZ, 0x1, UR5 ;  /* 0x000000013f047899 */ /* 0x000fc60008011605 */
[----:B------:R-:W-:Y:S01]  /*3990*/  UMOV UR5, 0x400 ;  /* 0x0000040000057882 */ /* 0x000fe20000000000 */
[----:B------:R-:W-:Y:S01]  /*39a0*/  UIMAD UR4, UR4, -0x9, UR7 ;  /* 0xfffffff7040478a4 */ /* 0x000fe2000f8e0207 */
[----:B------:R-:W-:Y:S01]  /*39b0*/  PLOP3.LUT P0, PT, PT, PT, UP0, 0x80, 0x0 ;  /* 0x000000000000781c */ /* 0x000fe20003f0f008 */
[----:B-1----:R-:W-:-:S04]  /*39c0*/  ULEA UR5, UR8, UR5, 0x18 ;  /* 0x0000000508057291 */ /* 0x002fc8000f8ec03f */
[----:B------:R-:W-:-:S04]  /*39d0*/  ULEA UR4, UR4, UR5, 0x3 ;  /* 0x0000000504047291 */ /* 0x000fc8000f8e183f */
[----:B------:R-:W-:-:S04]  /*39e0*/  UIADD3 UR4, UR4, 0x36048, URZ ;  /* 0x0003604804047890 */ /* 0x000fc8000fffe03f */
[----:B------:R-:W-:-:S09]  /*39f0*/  UPRMT UR4, URZ, 0x654, UR4 ;  /* 0x000006543f047896 */ /* 0x000fd20008000004 */
[----:B------:R-:W-:Y:S01]  /*3a00*/  SYNCS.ARRIVE.TRANS64.RED.A1T0 RZ, [UR4], RZ ;  /* 0x000000ffffff79a7 */ /* 0x000fe20008100404 */
[----:B------:R-:W-:Y:S05]  /*3a10*/  @P0 BRA `(.L_x_20) ;  /* 0x0000000000040947 */ /* 0x000fea0003800000 */
[----:B------:R-:W-:Y:S01]  /*3a20*/  BPT.TRAP 0x1 ;  /* 0x000000040000795c */ /* 0x000fe20000300000 */
.L_x_20:
[----:B------:R-:W1:Y:S01]  /*3a30*/  S2R R2, SR_TID.X ;  /* 0x0000000000027919 */ /* 0x000e620000002100 */
[----:B------:R-:W-:Y:S01]  /*3a40*/  ULDC.64 UR4, c[0x0][0x280] ;  /* 0x0000a00000047ab9 */ /* 0x000fe20000000a00 */
[----:B------:R-:W2:Y:S01]  /*3a50*/  S2R R4, SR_CTAID.Y ;  /* 0x0000000000047919 */ /* 0x000ea20000002600 */
[----:B-1----:R-:W-:-:S04]  /*3a60*/  SHF.R.S32.HI R0, RZ, 0x1f, R2 ;  /* 0x0000001fff007819 */ /* 0x002fc80000011402 */
[----:B------:R-:W-:Y:S01]  /*3a70*/  LEA.HI R0, R0, R2, RZ, 0x7 ;  /* 0x0000000200007211 */ /* 0x000fe200078f38ff */
[----:B--2---:R-:W-:-:S03]  /*3a80*/  IMAD.SHL.U32 R4, R4, 0x80, RZ ;  /* 0x0000008004047824 */ /* 0x004fc600078e00ff */
[----:B------:R-:W-:Y:S02]  /*3a90*/  LOP3.LUT R0, R0, 0xffffff80, RZ, 0xc0, !PT ;  /* 0xffffff8000007812 */ /* 0x000fe400078ec0ff */
[----:B------:R-:W-:-:S03]  /*3aa0*/  ISETP.GE.AND P0, PT, R4, UR5, PT ;  /* 0x0000000504007c0c */ /* 0x000fc6000bf06270 */
[----:B------:R-:W-:-:S05]  /*3ab0*/  IMAD.IADD R0, R2, 0x1, -R0 ;  /* 0x0000000102007824 */ /* 0x000fca00078e0a00 */
[----:B------:R-:W-:-:S04]  /*3ac0*/  SHF.R.S32.HI R3, RZ, 0x1f, R0 ;  /* 0x0000001fff037819 */ /* 0x000fc80000011400 */
[CC--:B------:R-:W-:Y:S02]  /*3ad0*/  LEA.HI R2, R3.reuse, R0.reuse, RZ, 0x2 ;  /* 0x0000000003027211 */ /* 0x0c0fe400078f10ff */
[----:B------:R-:W-:Y:S02]  /*3ae0*/  LEA.HI R3, R3, R0, RZ, 0x5 ;  /* 0x0000000003037211 */ /* 0x000fe400078f28ff */
[--C-:B------:R-:W-:Y:S02]  /*3af0*/  SHF.R.S32.HI R12, RZ, 0x2, R2.reuse ;  /* 0x00000002ff0c7819 */ /* 0x100fe40000011402 */
[----:B------:R-:W-:Y:S02]  /*3b00*/  SHF.R.S32.HI R13, RZ, 0x1f, R2 ;  /* 0x0000001fff0d7819 */ /* 0x000fe40000011402 */
[----:B------:R-:W-:Y:S02]  /*3b10*/  LOP3.LUT R2, R2, 0x7ffffffc, RZ, 0xc0, !PT ;  /* 0x7ffffffc02027812 */ /* 0x000fe400078ec0ff */
[----:B------:R-:W-:-:S03]  /*3b20*/  LEA.HI R13, R13, R12, RZ, 0x3 ;  /* 0x0000000c0d0d7211 */ /* 0x000fc600078f18ff */
[----:B------:R-:W-:Y:S01]  /*3b30*/  IMAD.IADD R2, R0, 0x1, -R2 ;  /* 0x0000000100027824 */ /* 0x000fe200078e0a02 */
[----:B------:R-:W-:-:S03]  /*3b40*/  LOP3.LUT R13, R13, 0xfffffff8, RZ, 0xc0, !PT ;  /* 0xfffffff80d0d7812 */ /* 0x000fc600078ec0ff */
[----:B------:R-:W-:Y:S02]  /*3b50*/  IMAD.SHL.U32 R0, R2, 0x2, RZ ;  /* 0x0000000202007824 */ /* 0x000fe400078e00ff */
[----:B------:R-:W-:-:S03]  /*3b60*/  IMAD.IADD R12, R12, 0x1, -R13 ;  /* 0x000000010c0c7824 */ /* 0x000fc600078e0a0d */
[----:B------:R-:W-:Y:S02]  /*3b70*/  SHF.R.S32.HI R2, RZ, 0x1f, R0 ;  /* 0x0000001fff027819 */ /* 0x000fe40000011400 */
[----:B------:R-:W-:Y:S02]  /*3b80*/  IADD3 R14, P1, R4, R0, RZ ;  /* 0x00000000040e7210 */ /* 0x000fe40007f3e0ff */
[----:B------:R-:W-:Y:S02]  /*3b90*/  IADD3 R0, -R0, UR5, -R4 ;  /* 0x0000000500007c10 */ /* 0x000fe4000fffe904 */
[----:B------:R-:W-:Y:S02]  /*3ba0*/  LEA.HI.X.SX32 R15, R4, R2, 0x1, P1 ;  /* 0x00000002040f7211 */ /* 0x000fe400008f0eff */
[----:B------:R-:W1:Y:S01]  /*3bb0*/  S2R R4, SR_CTAID.X ;  /* 0x0000000000047919 */ /* 0x000e620000002500 */
[----:B------:R-:W-:Y:S02]  /*3bc0*/  SHF.R.S32.HI R2, RZ, 0x5, R3 ;  /* 0x00000005ff027819 */ /* 0x000fe40000011403 */
[----:B------:R-:W-:Y:S01]  /*3bd0*/  SHF.R.S32.HI R13, RZ, 0x1f, R12 ;  /* 0x0000001fff0d7819 */ /* 0x000fe2000001140c */
[----:B-1----:R-:W-:-:S02]  /*3be0*/  IMAD.SHL.U32 R3, R4, 0x100, RZ ;  /* 0x0000010004037824 */ /* 0x002fc400078e00ff */
[----:B------:R-:W-:-:S03]  /*3bf0*/  IMAD.WIDE R10, R4, 0x100, R12 ;  /* 0x00000100040a7825 */ /* 0x000fc600078e020c */
[----:B------:R-:W-:Y:S01]  /*3c00*/  ISETP.GE.OR P0, PT, R3, UR4, P0 ;  /* 0x0000000403007c0c */ /* 0x000fe20008706670 */
[----:B------:R-:W-:-:S04]  /*3c10*/  IMAD.WIDE R10, R2, 0x10, R10 ;  /* 0x00000010020a7825 */ /* 0x000fc800078e020a */
[----:B------:R-:W-:-:S05]  /*3c20*/  IMAD R2, R2, -0x10, -R3 ;  /* 0xfffffff002027824 */ /* 0x000fca00078e0a03 */
[----:B------:R-:W-:-:S03]  /*3c30*/  IADD3 R12, R2, UR4, -R12 ;  /* 0x00000004020c7c10 */ /* 0x000fc6000fffe80c */
[----:B------:R-:W-:Y:S05]  /*3c40*/  @P0 EXIT ;  /* 0x000000000000094d */ /* 0x000fea0003800000 */
[----:B------:R-:W-:Y:S01]  /*3c50*/  FSETP.NEU.AND P0, PT, RZ, UR16, PT ;  /* 0x00000010ff007c0b */ /* 0x000fe2000bf0d000 */
[----:B------:R-:W-:Y:S02]  /*3c60*/  ULDC.64 UR6, c[0x0][0x5d0] ;  /* 0x0001740000067ab9 */ /* 0x000fe40000000a00 */
[----:B------:R-:W-:Y:S01]  /*3c70*/  IMAD R2, R11, UR6, RZ ;  /* 0x000000060b027c24 */ /* 0x000fe2000f8e02ff */
[----:B------:R-:W-:Y:S02]  /*3c80*/  USHF.L.U64.HI UR5, UR6, 0x3, UR7 ;  /* 0x0000000306057899 */ /* 0x000fe40008010207 */
[----:B------:R-:W-:Y:S01]  /*3c90*/  IMAD.WIDE.U32 R4, R10, UR6, R14 ;  /* 0x000000060a047c25 */ /* 0x000fe2000f8e000e */
[----:B------:R-:W-:-:S03]  /*3ca0*/  USHF.L.U32 UR8, UR6, 0x3, URZ ;  /* 0x0000000306087899 */ /* 0x000fc6000800063f */
[----:B------:R-:W-:-:S04]  /*3cb0*/  IMAD R2, R10, UR7, R2 ;  /* 0x000000070a027c24 */ /* 0x000fc8000f8e0202 */
[----:B------:R-:W-:Y:S01]  /*3cc0*/  IMAD.IADD R3, R5, 0x1, R2 ;  /* 0x0000000105037824 */ /* 0x000fe200078e0202 */
[----:B------:R-:W-:Y:S06]  /*3cd0*/  @!P0 BRA `(.L_x_22) ;  /* 0x0000010800f88947 */ /* 0x000fec0003800000 */
[----:B------:R-:W-:Y:S01]  /*3ce0*/  ULDC.64 UR18, c[0x0][0x5b0] ;  /* 0x00016c0000127ab9 */ /* 0x000fe20000000a00 */
[----:B------:R-:W-:Y:S01]  /*3cf0*/  ULDC.64 UR20, c[0x0][0x5a8] ;  /* 0x00016a0000147ab9 */ /* 0x000fe20000000a00 */
[----:B------:R-:W-:Y:S01]  /*3d00*/  IMAD R2, R11, UR18, RZ ;  /* 0x000000120b027c24 */ /* 0x000fe2000f8e02ff */
[----:B------:R-:W2:Y:S01]  /*3d10*/  LDL.LU R17, [R1] ;  /* 0x0000000001117983 */ /* 0x000ea20000300800 */
[----:B------:R-:W-:Y:S01]  /*3d20*/  IMAD.WIDE.U32 R6, R10, UR18, R14 ;  /* 0x000000120a067c25 */ /* 0x000fe2000f8e000e */
[----:B------:R-:W-:Y:S02]  /*3d30*/  ISETP.GE.AND P1, PT, R12, 0x1, PT ;  /* 0x000000010c00780c */ /* 0x000fe40003f26270 */
[----:B------:R-:W3:Y:S01]  /*3d40*/  LDL.LU R16, [R1+0x4] ;  /* 0x0000040001107983 */ /* 0x000ee20000300800 */
[----:B------:R-:W-:Y:S01]  /*3d50*/  IMAD R2, R10, UR19, R2 ;  /* 0x000000130a027c24 */ /* 0x000fe2000f8e0202 */
[----:B------:R-:W-:Y:S02]  /*3d60*/  IADD3 R8, P0, R6, UR20, RZ ;  /* 0x0000001406087c10 */ /* 0x000fe4000ff1e0ff */
[----:B------:R1:W-:Y:S02]  /*3d70*/  STL [R1+0x140], R71 ;  /* 0x0001404701007387 */ /* 0x0003e40000100800 */
[----:B------:R-:W-:-:S02]  /*3d80*/  IADD3.X R9, R7, UR21, R2, P0, !PT ;  /* 0x0000001507097c10 */ /* 0x000fc400087fe402 */
[----:B------:R-:W-:Y:S02]  /*3d90*/  ISETP.LT.OR P0, PT, R0, 0x1, !P1 ;  /* 0x000000010000780c */ /* 0x000fe40004f01670 */
[----:B------:R-:W-:Y:S01]  /*3da0*/  PRMT R2, RZ, 0x7610, R2 ;  /* 0x00007610ff027816 */ /* 0x000fe20000000002 */
[----:B-1----:R-:W4:Y:S04]  /*3db0*/  LDL.LU R71, [R1+0x8] ;  /* 0x0000080001477983 */ /* 0x002f280000300800 */
[----:B------:R1:W-:Y:S06]  /*3dc0*/  STL [R1+0x13c], R72 ;  /* 0x00013c4801007387 */ /* 0x0003ec0000100800 */
[----:B------:R-:W0:Y:S01]  /*3dd0*/  @!P0 LDC.64 R6, c[0x0][0x5c8] ;  /* 0x00017200ff068b82 */ /* 0x000e220000000a00 */
[----:B------:R-:W2:Y:S04]  /*3de0*/  @!P0 LDG.E.U8 R2, desc[UR14][R8.64] ;  /* 0x0000000e08028981 */ /* 0x000ea8000c1e1100 */
[----:B-1----:R-:W4:Y:S04]  /*3df0*/  LDL.LU R72, [R1+0xc] ;  /* 0x00000c0001487983 */ /* 0x002f280000300800 */
[----:B------:R1:W-:Y:S04]  /*3e00*/  STL [R1+0x138], R73 ;  /* 0x0001384901007387 */ /* 0x0003e80000100800 */
[----:B-1----:R-:W4:Y:S01]  /*3e10*/  LDL.LU R73, [R1+0x14] ;  /* 0x0000140001497983 */ /* 0x002f220000300800 */
[----:B0-----:R-:W-:-:S03]  /*3e20*/  @!P0 IADD3 R6, P2, R4, R6, RZ ;  /* 0x0000000604068210 */ /* 0x001fc60007f5e0ff */
[----:B------:R0:W-:Y:S02]  /*3e30*/  STL [R1+0x134], R74 ;  /* 0x0001344a01007387 */ /* 0x0001e40000100800 */
[----:B------:R-:W-:Y:S02]  /*3e40*/  @!P0 IMAD.X R7, R3, 0x1, R7, P2 ;  /* 0x0000000103078824 */ /* 0x000fe400010e0607 */
[----:B0-----:R-:W4:Y:S04]  /*3e50*/  LDL.LU R74, [R1+0x18] ;  /* 0x00001800014a7983 */ /* 0x001f280000300800 */
[----:B------:R0:W-:Y:S04]  /*3e60*/  STL [R1+0x130], R75 ;  /* 0x0001304b01007387 */ /* 0x0001e80000100800 */
        /* <DEDUP_REMOVED lines=25> */
[----:B------:R-:W4:Y:S04]  /*4000*/  LDL.LU R13, [R1+0x50] ;  /* 0x00005000010d7983 */ /* 0x000f280000300800 */
        /* <DEDUP_REMOVED lines=18> */
[----:B------:R-:W4:Y:S01]  /*4130*/  LDL.LU R238, [R1+0x9c] ;  /* 0x00009c0001ee7983 */ /* 0x000f220000300800 */
[----:B--2---:R-:W-:-:S03]  /*4140*/  LOP3.LUT R2, R2, 0xff, RZ, 0xc0, !PT ;  /* 0x000000ff02027812 */ /* 0x004fc600078ec0ff */
[----:B------:R-:W2:Y:S01]  /*4150*/  LDL.LU R237, [R1+0xa0] ;  /* 0x0000a00001ed7983 */ /* 0x000ea20000300800 */
[----:B------:R-:W-:-:S03]  /*4160*/  F2FP.F16.E4M3.UNPACK_B R2, R2 ;  /* 0x00000002ff02723e */ /* 0x000fc600020006ff */
[----:B------:R-:W2:Y:S02]  /*4170*/  LDL.LU R236, [R1+0xa4] ;  /* 0x0000a40001ec7983 */ /* 0x000ea40000300800 */
[----:B------:R-:W-:Y:S02]  /*4180*/  HADD2.F32 R2, -RZ, R2.H0_H0 ;  /* 0x20000002ff027230 */ /* 0x000fe40000004100 */
[----:B------:R-:W2:Y:S03]  /*4190*/  LDL.LU R235, [R1+0xa8] ;  /* 0x0000a80001eb7983 */ /* 0x000ea60000300800 */
[----:B------:R-:W-:Y:S01]  /*41a0*/  FMUL R2, R2, UR16 ;  /* 0x0000001002027c20 */ /* 0x000fe20008400000 */
[----:B------:R-:W2:Y:S03]  /*41b0*/  LDL.LU R234, [R1+0xac] ;  /* 0x0000ac0001ea7983 */ /* 0x000ea60000300800 */
[----:B------:R-:W-:Y:S01]  /*41c0*/  FFMA R2, R17, UR13, R2 ;  /* 0x0000000d11027c23 */ /* 0x000fe20008000002 */
[----:B------:R-:W2:Y:S04]  /*41d0*/  LDL.LU R233, [R1+0xb0] ;  /* 0x0000b00001e97983 */ /* 0x000ea80000300800 */
[----:B------:R-:W-:Y:S01]  /*41e0*/  F2FP.SATFINITE.E4M3.F32.PACK_AB_MERGE_C R2, RZ, R2, RZ ;  /* 0x00000002ff02723e */ /* 0x000fe200048070ff */
[----:B------:R-:W2:Y:S04]  /*41f0*/  LDL.LU R232, [R1+0xb4] ;  /* 0x0000b40001e87983 */ /* 0x000ea80000300800 */
[----:B------:R0:W-:Y:S01]  /*4200*/  @!P0 STG.E.U8 desc[UR14][R6.64], R2 ;  /* 0x0000000206008986 */ /* 0x0001e2000c10110e */
[----:B------:R-:W-:-:S03]  /*4210*/  ISETP.LT.OR P0, PT, R0, 0x2, !P1 ;  /* 0x000000020000780c */ /* 0x000fc60004f01670 */
[----:B------:R-:W2:Y:S04]  /*4220*/  LDL.LU R231, [R1+0xb8] ;  /* 0x0000b80001e77983 */ /* 0x000ea80000300800 */
[----:B------:R-:W2:Y:S01]  /*4230*/  LDL.LU R230, [R1+0xbc] ;  /* 0x0000bc0001e67983 */ /* 0x000ea20000300800 */
[----:B0-----:R-:W-:-:S03]  /*4240*/  PRMT R2, RZ, 0x7610, R2 ;  /* 0x00007610ff027816 */ /* 0x001fc60000000002 */
[----:B------:R-:W2:Y:S02]  /*4250*/  LDL.LU R229, [R1+0xc0] ;  /* 0x0000c00001e57983 */ /* 0x000ea40000300800 */
[----:B------:R-:W0:Y:S02]  /*4260*/  @!P0 LDC.64 R6, c[0x0][0x5c8] ;  /* 0x00017200ff068b82 */ /* 0x000e240000000a00 */
[----:B------:R-:W2:Y:S04]  /*4270*/  LDL.LU R228, [R1+0xc4] ;  /* 0x0000c40001e47983 */ /* 0x000ea80000300800 */
[----:B------:R-:W3:Y:S04]  /*4280*/  @!P0 LDG.E.U8 R2, desc[UR14][R8.64+0x1] ;  /* 0x0000010e08028981 */ /* 0x000ee8000c1e1100 */
[----:B------:R-:W2:Y:S04]  /*4290*/  LDL.LU R227, [R1+0xc8] ;  /* 0x0000c80001e37983 */ /* 0x000ea80000300800 */
[----:B------:R-:W2:Y:S04]  /*42a0*/  LDL.LU R226, [R1+0xcc] ;  /* 0x0000cc0001e27983 */ /* 0x000ea80000300800 */
[----:B------:R-:W2:Y:S04]  /*42b0*/  LDL.LU R225, [R1+0xd0] ;  /* 0x0000d00001e17983 */ /* 0x000ea80000300800 */
[----:B------:R-:W2:Y:S01]  /*42c0*/  LDL.LU R224, [R1+0xd4] ;  /* 0x0000d40001e07983 */ /* 0x000ea20000300800 */
[----:B0-----:R-:W-:-:S03]  /*42d0*/  @!P0 IADD3 R6, P2, R4, R6, RZ ;  /* 0x0000000604068210 */ /* 0x001fc60007f5e0ff */
[----:B------:R-:W2:Y:S02]  /*42e0*/  LDL.LU R223, [R1+0xd8] ;  /* 0x0000d80001df7983 */ /* 0x000ea40000300800 */
[----:B------:R-:W-:Y:S02]  /*42f0*/  @!P0 IMAD.X R7, R3, 0x1, R7, P2 ;  /* 0x0000000103078824 */ /* 0x000fe400010e0607 */
[----:B------:R-:W2:Y:S04]  /*4300*/  LDL.LU R222, [R1+0xdc] ;  /* 0x0000dc0001de7983 */ /* 0x000ea80000300800 */
[----:B------:R-:W2:Y:S04]  /*4310*/  LDL.LU R221, [R1+0xe0] ;  /* 0x0000e00001dd7983 */ /* 0x000ea80000300800 */
[----:B------:R-:W2:Y:S04]  /*4320*/  LDL.LU R220, [R1+0xe4] ;  /* 0x0000e40001dc7983 */ /* 0x000ea80000300800 */
[----:B------:R-:W2:Y:S04]  /*4330*/  LDL.LU R219, [R1+0xe8] ;  /* 0x0000e80001db7983 */ /* 0x000ea80000300800 */
[----:B------:R-:W2:Y:S04]  /*4340*/  LDL.LU R218, [R1+0xec] ;  /* 0x0000ec0001da7983 */ /* 0x000ea80000300800 */
[----:B------:R-:W2:Y:S04]  /*4350*/  LDL.LU R217, [R1+0xf0] ;  /* 0x0000f00001d97983 */ /* 0x000ea80000300800 */
[----:B------:R-:W2:Y:S04]  /*4360*/  LDL.LU R216, [R1+0xf4] ;  /* 0x0000f40001d87983 */ /* 0x000ea80000300800 */
[----:B------:R-:W2:Y:S04]  /*4370*/  LDL.LU R23, [R1+0xf8] ;  /* 0x0000f80001177983 */ /* 0x000ea80000300800 */
[----:B------:R-:W2:Y:S01]  /*4380*/  LDL.LU R22, [R1+0xfc] ;  /* 0x0000fc0001167983 */ /* 0x000ea20000300800 */
[----:B---3--:R-:W-:-:S04]  /*4390*/  LOP3.LUT R2, R2, 0xff, RZ, 0xc0, !PT ;  /* 0x000000ff02027812 */ /* 0x008fc800078ec0ff */
[----:B------:R-:W-:-:S05]  /*43a0*/  F2FP.F16.E4M3.UNPACK_B R2, R2 ;  /* 0x00000002ff02723e */ /* 0x000fca00020006ff */
[----:B------:R-:W-:-:S05]  /*43b0*/  HADD2.F32 R2, -RZ, R2.H0_H0 ;  /* 0x20000002ff027230 */ /* 0x000fca0000004100 */
[----:B------:R-:W-:-:S04]  /*43c0*/  FMUL R2, R2, UR16 ;  /* 0x0000001002027c20 */ /* 0x000fc80008400000 */
[----:B------:R-:W-:-:S05]  /*43d0*/  FFMA R2, R16, UR13, R2 ;  /* 0x0000000d10027c23 */ /* 0x000fca0008000002 */
[----:B------:R-:W-:-:S05]  /*43e0*/  F2FP.SATFINITE.E4M3.F32.PACK_AB_MERGE_C R2, RZ, R2, RZ ;  /* 0x00000002ff02723e */ /* 0x000fca00048070ff */
[----:B------:R0:W-:Y:S02]  /*43f0*/  @!P0 STG.E.U8 desc[UR14][R6.64+0x1], R2 ;  /* 0x0000010206008986 */ /* 0x0001e4000c10110e */
[----:B0-----:R-:W-:-:S05]  /*4400*/  IADD3 R6, P0, R10, 0x8, RZ ;  /* 0x000000080a067810 */ /* 0x001fca0007f1e0ff */
[----:B------:R-:W-:-:S04]  /*4410*/  IMAD.X R2, RZ, RZ, R11, P0 ;  /* 0x000000ffff027224 */ /* 0x000fc800000e060b */
[----:B------:R-:W-:-:S04]  /*4420*/  IMAD R2, R2, UR18, RZ ;  /* 0x0000001202027c24 */ /* 0x000fc8000f8e02ff */
[C---:B------:R-:W-:Y:S02]  /*4430*/  IMAD R2, R6.reuse, UR19, R2 ;  /* 0x0000001306027c24 */ /* 0x040fe4000f8e0202 */
[----:B------:R-:W-:-:S03]  /*4440*/  IMAD.WIDE.U32 R6, R6, UR18, R14 ;  /* 0x0000001206067c25 */ /* 0x000fc6000f8e000e */
[----:B------:R-:W-:-:S04]  /*4450*/  IADD3 R6, P0, R6, UR20, RZ ;  /* 0x0000001406067c10 */ /* 0x000fc8000ff1e0ff */
[----:B------:R-:W-:Y:S02]  /*4460*/  IADD3.X R7, R7, UR21, R2, P0, !PT ;  /* 0x0000001507077c10 */ /* 0x000fe400087fe402 */
[----:B------:R-:W-:-:S04]  /*4470*/  ISETP.GE.AND P0, PT, R12, 0x9, PT ;  /* 0x000000090c00780c */ /* 0x000fc80003f06270 */
[----:B------:R-:W-:Y:S02]  /*4480*/  ISETP.LT.OR P2, PT, R0, 0x1, !P0 ;  /* 0x000000010000780c */ /* 0x000fe40004741670 */
[----:B------:R-:W-:-:S11]  /*4490*/  PRMT R2, RZ, 0x7610, R2 ;  /* 0x00007610ff027816 */ /* 0x000fd60000000002 */
[----:B------:R-:W3:Y:S01]  /*44a0*/  @!P2 LDG.E.U8 R2, desc[UR14][R6.64] ;  /* 0x0000000e0602a981 */ /* 0x000ee2000c1e1100 */
[----:B------:R-:W0:Y:S02]  /*44b0*/  @!P2 LDC.64 R16, c[0x0][0x5c8] ;  /* 0x00017200ff10ab82 */ /* 0x000e240000000a00 */
[----:B0-----:R-:W-:-:S04]  /*44c0*/  @!P2 IADD3 R16, P3, P4, R4, UR8, R16 ;  /* 0x000000080410ac10 */ /* 0x001fc8000fc7e010 */
[----:B------:R-:W-:Y:S02]  /*44d0*/  @!P2 IADD3.X R17, R3, UR5, R17, P3, P4 ;  /* 0x000000050311ac10 */ /* 0x000fe40009fe8411 */
[----:B---3--:R-:W-:-:S04]  /*44e0*/  LOP3.LUT R2, R2, 0xff, RZ, 0xc0, !PT ;  /* 0x000000ff02027812 */ /* 0x008fc800078ec0ff */
[----:B------:R-:W-:-:S05]  /*44f0*/  F2FP.F16.E4M3.UNPACK_B R2, R2 ;  /* 0x00000002ff02723e */ /* 0x000fca00020006ff */
[----:B------:R-:W-:-:S05]  /*4500*/  HADD2.F32 R2, -RZ, R2.H0_H0 ;  /* 0x20000002ff027230 */ /* 0x000fca0000004100 */
[----:B------:R-:W-:-:S04]  /*4510*/  FMUL R2, R2, UR16 ;  /* 0x0000001002027c20 */ /* 0x000fc80008400000 */
[----:B----4-:R-:W-:Y:S02]  /*4520*/  FFMA R2, R71, UR13, R2 ;  /* 0x0000000d47027c23 */ /* 0x010fe40008000002 */
[----:B------:R-:W3:Y:S03]  /*4530*/  LDL.LU R71, [R1+0x140] ;  /* 0x0001400001477983 */ /* 0x000ee60000300800 */
[----:B------:R-:W-:-:S05]  /*4540*/  F2FP.SATFINITE.E4M3.F32.PACK_AB_MERGE_C R2, RZ, R2, RZ ;  /* 0x00000002ff02723e */ /* 0x000fca00048070ff */
[----:B------:R0:W-:Y:S01]  /*4550*/  @!P2 STG.E.U8 desc[UR14][R16.64], R2 ;  /* 0x000000021000a986 */ /* 0x0001e2000c10110e */
[----:B------:R-:W-:Y:S02]  /*4560*/  ISETP.LT.OR P2, PT, R0, 0x2, !P0 ;  /* 0x000000020000780c */ /* 0x000fe40004741670 */
[----:B0-----:R-:W-:-:S11]  /*4570*/  PRMT R2, RZ, 0x7610, R2 ;  /* 0x00007610ff027816 */ /* 0x001fd60000000002 */
[----:B------:R-:W0:Y:S01]  /*4580*/  @!P2 LDC.64 R16, c[0x0][0x5c8] ;  /* 0x00017200ff10ab82 */ /* 0x000e220000000a00 */
[----:B------:R-:W4:Y:S01]  /*4590*/  @!P2 LDG.E.U8 R2, desc[UR14][R6.64+0x1] ;  /* 0x0000010e0602a981 */ /* 0x000f22000c1e1100 */
[----:B0-----:R-:W-:-:S04]  /*45a0*/  @!P2 IADD3 R16, P3, P4, R4, UR8, R16 ;  /* 0x000000080410ac10 */ /* 0x001fc8000fc7e010 */
[----:B------:R-:W-:Y:S02]  /*45b0*/  @!P2 IADD3.X R17, R3, UR5, R17, P3, P4 ;  /* 0x000000050311ac10 */ /* 0x000fe40009fe8411 */
[----:B----4-:R-:W-:-:S04]  /*45c0*/  LOP3.LUT R2, R2, 0xff, RZ, 0xc0, !PT ;  /* 0x000000ff02027812 */ /* 0x010fc800078ec0ff */
[----:B------:R-:W-:-:S05]  /*45d0*/  F2FP.F16.E4M3.UNPACK_B R2, R2 ;  /* 0x00000002ff02723e */ /* 0x000fca00020006ff */
[----:B------:R-:W-:-:S05]  /*45e0*/  HADD2.F32 R2, -RZ, R2.H0_H0 ;  /* 0x20000002ff027230 */ /* 0x000fca0000004100 */
[----:B------:R-:W-:-:S04]  /*45f0*/  FMUL R2, R2, UR16 ;  /* 0x0000001002027c20 */ /* 0x000fc80008400000 */
[----:B------:R-:W-:Y:S02]  /*4600*/  FFMA R2, R72, UR13, R2 ;  /* 0x0000000d48027c23 */ /* 0x000fe40008000002 */
[----:B------:R-:W4:Y:S03]  /*4610*/  LDL.LU R72, [R1+0x13c] ;  /* 0x00013c0001487983 */ /* 0x000f260000300800 */
[----:B------:R-:W-:-:S05]  /*4620*/  F2FP.SATFINITE.E4M3.F32.PACK_AB_MERGE_C R2, RZ, R2, RZ ;  /* 0x00000002ff02723e */ /* 0x000fca00048070ff */
[----:B------:R0:W-:Y:S01]  /*4630*/  @!P2 STG.E.U8 desc[UR14][R16.64+0x1], R2 ;  /* 0x000001021000a986 */ /* 0x0001e2000c10110e */
[C---:B------:R-:W-:Y:S02]  /*4640*/  ISETP.LT.OR P2, PT, R0.reuse, 0x9, !P1 ;  /* 0x000000090000780c */ /* 0x040fe40004f41670 */
[----:B0-----:R-:W-:Y:S01]  /*4650*/  PRMT R2, RZ, 0x7610, R2 ;  /* 0x00007610ff027816 */ /* 0x001fe20000000002 */
[----:B------:R-:W2:Y:S10]  /*4660*/  LDL.LU R17, [R1+0x10] ;  /* 0x0000100001117983 */ /* 0x000eb40000300800 */
[----:B------:R-:W3:Y:S01]  /*4670*/  @!P2 LDG.E.U8 R2, desc[UR14][R8.64+0x8] ;  /* 0x0000080e0802a981 */ /* 0x000ee2000c1e1100 */
[----:B------:R-:W-:-:S02]  /*4680*/  ISETP.LT.OR P3, PT, R0, 0xa, !P1 ;  /* 0x0000000a0000780c */ /* 0x000fc40004f61670 */
[----:B---3--:R-:W-:-:S04]  /*4690*/  LOP3.LUT R2, R2, 0xff, RZ, 0xc0, !PT ;  /* 0x000000ff02027812 */ /* 0x008fc800078ec0ff */
[----:B------:R-:W-:-:S05]  /*46a0*/  F2FP.F16.E4M3.UNPACK_B R2, R2 ;  /* 0x00000002ff02723e */ /* 0x000fca00020006ff */
[----:B------:R-:W-:-:S05]  /*46b0*/  HADD2.F32 R2, -RZ, R2.H0_H0 ;  /* 0x20000002ff027230 */ /* 0x000fca0000004100 */
[----:B------:R-:W-:-:S04]  /*46c0*/  FMUL R2, R2, UR16 ;  /* 0x0000001002027c20 */ /* 0x000fc80008400000 */
[----:B--2---:R-:W-:Y:S02]  /*46d0*/  FFMA R2, R17, UR13, R2 ;  /* 0x0000000d11027c23 */ /* 0x004fe40008000002 */
[----:B------:R-:W0:Y:S03]  /*46e0*/  @!P2 LDC.64 R16, c[0x0][0x5c8] ;  /* 0x00017200ff10ab82 */ /* 0x000e260000000a00 */
[----:B------:R-:W-:Y:S02]  /*46f0*/  F2FP.SATFINITE.E4M3.F32.PACK_AB_MERGE_C R2, RZ, R2, RZ ;  /* 0x00000002ff02723e */ /* 0x000fe400048070ff */
[----:B0-----:R-:W-:-:S05]  /*4700*/  @!P2 IADD3 R16, P4, R4, R16, RZ ;  /* 0x000000100410a210 */ /* 0x001fca0007f9e0ff */
[----:B------:R-:W-:-:S05]  /*4710*/  @!P2 IMAD.X R17, R3, 0x1, R17, P4 ;  /* 0x000000010311a824 */ /* 0x000fca00020e0611 */
[----:B------:R0:W-:Y:S02]  /*4720*/  @!P2 STG.E.U8 desc[UR14][R16.64+0x8], R2 ;  /* 0x000008021000a986 */ /* 0x0001e4000c10110e */
[----:B0-----:R-:W-:Y:S01]  /*4730*/  PRMT R2, RZ, 0x7610, R2 ;  /* 0x00007610ff027816 */ /* 0x001fe20000000002 */
[----:B------:R-:W0:Y:S05]  /*4740*/  @!P3 LDC.64 R16, c[0x0][0x5c8] ;  /* 0x00017200ff10bb82 */ /* 0x000e2a0000000a00 */
[----:B------:R-:W2:Y:S01]  /*4750*/  @!P3 LDG.E.U8 R2, desc[UR14][R8.64+0x9] ;  /* 0x0000090e0802b981 */ /* 0x000ea2000c1e1100 */
[----:B------:R-:W-:Y:S02]  /*4760*/  ISETP.LT.OR P2, PT, R0, 0x9, !P0 ;  /* 0x000000090000780c */ /* 0x000fe40004741670 */
[----:B0-----:R-:W-:-:S05]  /*4770*/  @!P3 IADD3 R16, P4, R4, R16, RZ ;  /* 0x000000100410b210 */ /* 0x001fca0007f9e0ff */
[----:B------:R-:W-:Y:S01]  /*4780*/  @!P3 IMAD.X R17, R3, 0x1, R17, P4 ;  /* 0x000000010311b824 */ /* 0x000fe200020e0611 */
[----:B--2---:R-:W-:-:S04]  /*4790*/  LOP3.LUT R2, R2, 0xff, RZ, 0xc0, !PT ;  /* 0x000000ff02027812 */ /* 0x004fc800078ec0ff */
[----:B------:R-:W-:-:S05]  /*47a0*/  F2FP.F16.E4M3.UNPACK_B R2, R2 ;  /* 0x00000002ff02723e */ /* 0x000fca00020006ff */
[----:B------:R-:W-:-:S05]  /*47b0*/  HADD2.F32 R2, -RZ, R2.H0_H0 ;  /* 0x20000002ff027230 */ /* 0x000fca0000004100 */
[----:B------:R-:W-:-:S04]  /*47c0*/  FMUL R2, R2, UR16 ;  /* 0x0000001002027c20 */ /* 0x000fc80008400000 */
[----:B------:R-:W-:Y:S01]  /*47d0*/  FFMA R2, R73, UR13, R2 ;  /* 0x0000000d49027c23 */ /* 0x000fe20008000002 */
[----:B------:R-:W-:Y:S01]  /*47e0*/  USHF.L.U32 UR4, UR6, 0x6, URZ ;  /* 0x0000000606047899 */ /* 0x000fe2000800063f */
[----:B------:R-:W2:Y:S03]  /*47f0*/  LDL.LU R73, [R1+0x138] ;  /* 0x0001380001497983 */ /* 0x000ea60000300800 */
[----:B------:R-:W-:-:S05]  /*4800*/  F2FP.SATFINITE.E4M3.F32.PACK_AB_MERGE_C R2, RZ, R2, RZ ;  /* 0x00000002ff02723e */ /* 0x000fca00048070ff */
[----:B------:R0:W-:Y:S02]  /*4810*/  @!P3 STG.E.U8 desc[UR14][R16.64+0x9], R2 ;  /* 0x000009021000b986 */ /* 0x0001e4000c10110e */
[----:B0-----:R-:W-:Y:S01]  /*4820*/  PRMT R2, RZ, 0x7610, R2 ;  /* 0x00007610ff027816 */ /* 0x001fe20000000002 */
[----:B------:R-:W0:Y:S05]  /*4830*/  @!P2 LDC.64 R16, c[0x0][0x5c8] ;  /* 0x00017200ff10ab82 */ /* 0x000e2a0000000a00 */
[----:B------:R-:W3:Y:S01]  /*4840*/  @!P2 LDG.E.U8 R2, desc[UR14][R6.64+0x8] ;  /* 0x0000080e0602a981 */ /* 0x000ee2000c1e1100 */
[----:B------:R-:W-:Y:S02]  /*4850*/  ISETP.LT.OR P3, PT, R0, 0xa, !P0 ;  /* 0x0000000a0000780c */ /* 0x000fe40004761670 */
[----:B0-----:R-:W-:-:S04]  /*4860*/  @!P2 IADD3 R16, P4, P5, R4, UR8, R16 ;  /* 0x000000080410ac10 */ /* 0x001fc8000fd9e010 */
[----:B------:R-:W-:Y:S02]  /*4870*/  @!P2 IADD3.X R17, R3, UR5, R17, P4, P5 ;  /* 0x000000050311ac10 */ /* 0x000fe4000a7ea411 */
[----:B---3--:R-:W-:-:S04]  /*4880*/  LOP3.LUT R2, R2, 0xff, RZ, 0xc0, !PT ;  /* 0x000000ff02027812 */ /* 0x008fc800078ec0ff */
[----:B------:R-:W-:-:S05]  /*4890*/  F2FP.F16.E4M3.UNPACK_B R2, R2 ;  /* 0x00000002ff02723e */ /* 0x000fca00020006ff */
[----:B------:R-:W-:-:S05]  /*48a0*/  HADD2.F32 R2, -RZ, R2.H0_H0 ;  /* 0x20000002ff027230 */ /* 0x000fca0000004100 */
[----:B------:R-:W-:-:S04]  /*48b0*/  FMUL R2, R2, UR16 ;  /* 0x0000001002027c20 */ /* 0x000fc80008400000 */
[----:B------:R-:W-:Y:S01]  /*48c0*/  FFMA R2, R74, UR13, R2 ;  /* 0x0000000d4a027c23 */ /* 0x000fe20008000002 */
[----:B------:R-:W-:Y:S01]  /*48d0*/  USHF.L.U64.HI UR9, UR6, 0x6, UR7 ;  /* 0x0000000606097899 */ /* 0x000fe20008010207 */
[----:B------:R-:W3:Y:S03]  /*48e0*/  LDL.LU R74, [R1+0x134] ;  /* 0x00013400014a7983 */ /* 0x000ee60000300800 */
[----:B------:R-:W-:-:S05]  /*48f0*/  F2FP.SATFINITE.E4M3.F32.PACK_AB_MERGE_C R2, RZ, R2, RZ ;  /* 0x00000002ff02723e */ /* 0x000fca00048070ff */
[----:B------:R0:W-:Y:S02]  /*4900*/  @!P2 STG.E.U8 desc[UR14][R16.64+0x8], R2 ;  /* 0x000008021000a986 */ /* 0x0001e4000c10110e */
[----:B0-----:R-:W-:Y:S01]  /*4910*/  PRMT R2, RZ, 0x7610, R2 ;  /* 0x00007610ff027816 */ /* 0x001fe20000000002 */
[----:B------:R-:W0:Y:S05]  /*4920*/  @!P3 LDC.64 R16, c[0x0][0x5c8] ;  /* 0x00017200ff10bb82 */ /* 0x000e2a0000000a00 */
[----:B------:R-:W4:Y:S01]  /*4930*/  @!P3 LDG.E.U8 R2, desc[UR14][R6.64+0x9] ;  /* 0x0000090e0602b981 */ /* 0x000f22000c1e1100 */
[----:B------:R-:W-:Y:S02]  /*4940*/  ISETP.LT.OR P2, PT, R0, 0x11, !P1 ;  /* 0x000000110000780c */ /* 0x000fe40004f41670 */
[----:B0-----:R-:W-:-:S04]  /*4950*/  @!P3 IADD3 R16, P4, P5, R4, UR8, R16 ;  /* 0x000000080410bc10 */ /* 0x001fc8000fd9e010 */
[----:B------:R-:W-:Y:S02]  /*4960*/  @!P3 IADD3.X R17, R3, UR5, R17, P4, P5 ;  /* 0x000000050311bc10 */ /* 0x000fe4000a7ea411 */
[----:B----4-:R-:W-:-:S04]  /*4970*/  LOP3.LUT R2, R2, 0xff, RZ, 0xc0, !PT ;  /* 0x000000ff02027812 */ /* 0x010fc800078ec0ff */
[----:B------:R-:W-:-:S05]  /*4980*/  F2FP.F16.E4M3.UNPACK_B R2, R2 ;  /* 0x00000002ff02723e */ /* 0x000fca00020006ff */
[----:B------:R-:W-:-:S05]  /*4990*/  HADD2.F32 R2, -RZ, R2.H0_H0 ;  /* 0x20000002ff027230 */ /* 0x000fca0000004100 */
[----:B------:R-:W-:-:S04]  /*49a0*/  FMUL R2, R2, UR16 ;  /* 0x0000001002027c20 */ /* 0x000fc80008400000 */
[----:B------:R-:W-:Y:S01]  /*49b0*/  FFMA R2, R75, UR13, R2 ;  /* 0x0000000d4b027c23 */ /* 0x000fe20008000002 */
[----:B------:R-:W-:Y:S01]  /*49c0*/  UIMAD.WIDE.U32 UR10, UR6, 0x80, URZ ;  /* 0x00000080060a78a5 */ /* 0x000fe2000f8e003f */
[----:B------:R-:W4:Y:S03]  /*49d0*/  LDL.LU R75, [R1+0x130] ;  /* 0x00013000014b7983 */ /* 0x000f260000300800 */
[----:B------:R-:W-:-:S05]  /*49e0*/  F2FP.SATFINITE.E4M3.F32.PACK_AB_MERGE_C R2, RZ, R2, RZ ;  /* 0x00000002ff02723e */ /* 0x000fca00048070ff */
        /* <DEDUP_REMOVED lines=11> */
[----:B------:R-:W-:Y:S02]  /*4aa0*/  FFMA R2, R76, UR13, R2 ;  /* 0x0000000d4c027c23 */ /* 0x000fe40008000002 */
[----:B------:R-:W2:Y:S03]  /*4ab0*/  LDL.LU R76, [R1+0x12c] ;  /* 0x00012c00014c7983 */ /* 0x000ea60000300800 */
[----:B------:R-:W-:-:S05]  /*4ac0*/  F2FP.SATFINITE.E4M3.F32.PACK_AB_MERGE_C R2, RZ, R2, RZ ;  /* 0x00000002ff02723e */ /* 0x000fca00048070ff */
[----:B------:R0:W-:Y:S02]  /*4ad0*/  @!P2 STG.E.U8 desc[UR14][R16.64+0x10], R2 ;  /* 0x000010021000a986 */ /* 0x0001e4000c10110e */
[----:B0-----:R-:W-:Y:S01]  /*4ae0*/  PRMT R2, RZ, 0x7610, R2 ;  /* 0x00007610ff027816 */ /* 0x001fe20000000002 */
[----:B------:R-:W0:Y:S05]  /*4af0*/  @!P3 LDC.64 R16, c[0x0][0x5c8] ;  /* 0x00017200ff10bb82 */ /* 0x000e2a0000000a00 */
[----:B------:R-:W3:Y:S01]  /*4b00*/  @!P3 LDG.E.U8 R2, desc[UR14][R8.64+0x11] ;  /* 0x0000110e0802b981 */ /* 0x000ee2000c1e1100 */
[----:B------:R-:W-:Y:S02]  /*4b10*/  ISETP.LT.OR P2, PT, R0, 0x11, !P0 ;  /* 0x000000110000780c */ /* 0x000fe40004741670 */
[----:B0-----:R-:W-:-:S05]  /*4b20*/  @!P3 IADD3 R16, P4, R4, R16, RZ ;  /* 0x000000100410b210 */ /* 0x001fca0007f9e0ff */
[----:B------:R-:W-:Y:S01]  /*4b30*/  @!P3 IMAD.X R17, R3, 0x1, R17, P4 ;  /* 0x000000010311b824 */ /* 0x000fe200020e0611 */
[----:B---3--:R-:W-:-:S04]  /*4b40*/  LOP3.LUT R2, R2, 0xff, RZ, 0xc0, !PT ;  /* 0x000000ff02027812 */ /* 0x008fc800078ec0ff */
[----:B------:R-:W-:-:S05]  /*4b50*/  F2FP.F16.E4M3.UNPACK_B R2, R2 ;  /* 0x00000002ff02723e */ /* 0x000fca00020006ff */
[----:B------:R-:W-:-:S05]  /*4b60*/  HADD2.F32 R2, -RZ, R2.H0_H0 ;  /* 0x20000002ff027230 */ /* 0x000fca0000004100 */
[----:B------:R-:W-:-:S04]  /*4b70*/  FMUL R2, R2, UR16 ;  /* 0x0000001002027c20 */ /* 0x000fc80008400000 */
[----:B------:R-:W-:Y:S02]  /*4b80*/  FFMA R2, R77, UR13, R2 ;  /* 0x0000000d4d027c23 */ /* 0x000fe40008000002 */
        /* <DEDUP_REMOVED lines=16> */
[----:B------:R0:W-:Y:S02]  /*4c90*/  @!P2 STG.E.U8 desc[UR14][R16.64+0x10], R2 ;  /* 0x000010021000a986 */ /* 0x0001e4000c10110e */
[----:B0-----:R-:W-:Y:S01]  /*4ca0*/  PRMT R2, RZ, 0x7610, R2 ;  /* 0x00007610ff027816 */ /* 0x001fe20000000002 */
[----:B------:R-:W0:Y:S05]  /*4cb0*/  @!P3 LDC.64 R16, c[0x0][0x5c8] ;  /* 0x00017200ff10bb82 */ /* 0x000e2a0000000a00 */
[----:B------:R-:W2:Y:S01]  /*4cc0*/  @!P3 LDG.E.U8 R2, desc[UR14][R6.64+0x11] ;  /* 0x0000110e0602b981 */ /* 0x000ea2000c1e1100 */
[----:B------:R-:W-:Y:S02]  /*4cd0*/  ISETP.LT.OR P2, PT, R0, 0x19, !P1 ;  /* 0x000000190000780c */ /* 0x000fe40004f41670 */
[----:B0-----:R-:W-:-:S04]  /*4ce0*/  @!P3 IADD3 R16, P4, P5, R4, UR8, R16 ;  /* 0x000000080410bc10 */ /* 0x001fc8000fd9e010 */
[----:B------:R-:W-:Y:S02]  /*4cf0*/  @!P3 IADD3.X R17, R3, UR5, R17, P4, P5 ;  /* 0x000000050311bc10 */ /* 0x000fe4000a7ea411 */
        /* <DEDUP_REMOVED lines=26> */
[----:B0-----:R-:W-:-:S05]  /*4ea0*/  @!P3 IADD3 R16, P4, R4, R16, RZ ;  /* 0x000000100410b210 */ /* 0x001fca0007f9e0ff */
[----:B------:R-:W-:Y:S01]  /*4eb0*/  @!P3 IMAD.X R17, R3, 0x1, R17, P4 ;  /* 0x000000010311b824 */ /* 0x000fe200020e0611 */
        /* <DEDUP_REMOVED lines=89> */
[----:B------:R-:W5:Y:S03]  /*5450*/  LDL.LU R87, [R1+0x100] ;  /* 0x0001000001577983 */ /* 0x000f660000300800 */
        /* <DEDUP_REMOVED lines=12> */
[----:B------:R-:W-:-:S05]  /*5520*/  FFMA R2, R13, UR13, R2 ;  /* 0x0000000d0d027c23 */ /* 0x000fca0008000002 */
[----:B------:R-:W-:Y:S02]  /*5530*/  F2FP.SATFINITE.E4M3.F32.PACK_AB_MERGE_C R13, RZ, R2, RZ ;  /* 0x00000002ff0d723e */ /* 0x000fe400048070ff */
[----:B------:R-:W-:-:S03]  /*5540*/  PRMT R2, RZ, 0x7610, R2 ;  /* 0x00007610ff027816 */ /* 0x000fc60000000002 */
[----:B------:R0:W-:Y:S04]  /*5550*/  @!P2 STG.E.U8 desc[UR14][R16.64+0x28], R13 ;  /* 0x0000280d1000a986 */ /* 0x0001e8000c10110e */
[----:B------:R-:W4:Y:S01]  /*5560*/  @!P3 LDG.E.U8 R2, desc[UR14][R8.64+0x29] ;  /* 0x0000290e0802b981 */ /* 0x000f22000c1e1100 */
[----:B0-----:R-:W0:Y:S01]  /*5570*/  @!P3 LDC.64 R16, c[0x0][0x5c8] ;  /* 0x00017200ff10bb82 */ /* 0x001e220000000a00 */
        /* <DEDUP_REMOVED lines=14> */
[----:B0-----:R-:W-:-:S04]  /*5660*/  @!P2 IADD3 R16, P4, P5, R4, UR8, R16 ;  /* 0x000000080410ac10 */ /* 0x001fc8000fd9e010 */
[----:B------:R-:W-:Y:S02]  /*5670*/  @!P2 IADD3.X R17, R3, UR5, R17, P4, P5 ;  /* 0x000000050311ac10 */ /* 0x000fe4000a7ea411 */
        /* <DEDUP_REMOVED lines=44> */
[----:B------:R-:W0:Y:S03]  /*5940*/  @!P2 LDC.64 R18, c[0x0][0x5c8] ;  /* 0x00017200ff12ab82 */ /* 0x000e260000000a00 */
[----:B------:R-:W-:Y:S02]  /*5950*/  F2FP.SATFINITE.E4M3.F32.PACK_AB_MERGE_C R13, RZ, R2, RZ ;  /* 0x00000002ff0d723e */ /* 0x000fe400048070ff */
[----:B------:R-:W-:-:S03]  /*5960*/  PRMT R2, RZ, 0x7610, R2 ;  /* 0x00007610ff027816 */ /* 0x000fc60000000002 */
[----:B------:R1:W-:Y:S04]  /*5970*/  @!P3 STG.E.U8 desc[UR14][R16.64+0x31], R13 ;  /* 0x0000310d1000b986 */ /* 0x0003e8000c10110e */
[----:B------:R-:W4:Y:S01]  /*5980*/  @!P2 LDG.E.U8 R2, desc[UR14][R6.64+0x30] ;  /* 0x0000300e0602a981 */ /* 0x000f22000c1e1100 */
[----:B------:R-:W-:Y:S02]  /*5990*/  ISETP.LT.OR P3, PT, R0, 0x32, !P0 ;  /* 0x000000320000780c */ /* 0x000fe40004761670 */
[----:B0-----:R-:W-:-:S11]  /*59a0*/  @!P2 IADD3 R18, P4, P5, R4, UR8, R18 ;  /* 0x000000080412ac10 */ /* 0x001fd6000fd9e012 */
[----:B-1----:R-:W0:Y:S01]  /*59b0*/  @!P3 LDC.64 R16, c[0x0][0x5c8] ;  /* 0x00017200ff10bb82 */ /* 0x002e220000000a00 */
        /* <DEDUP_REMOVED lines=10> */
[----:B------:R-:W-:Y:S02]  /*5a60*/  ISETP.LT.OR P2, PT, R0, 0x39, !P1 ;  /* 0x000000390000780c */ /* 0x000fe40004f41670 */
[----:B0-----:R-:W-:-:S04]  /*5a70*/  @!P3 IADD3 R16, P4, P5, R4, UR8, R16 ;  /* 0x000000080410bc10 */ /* 0x001fc8000fd9e010 */
[----:B------:R-:W-:-:S07]  /*5a80*/  @!P3 IADD3.X R17, R3, UR5, R17, P4, P5 ;  /* 0x000000050311bc10 */ /* 0x000fce000a7ea411 */
[----:B-1----:R-:W0:Y:S01]  /*5a90*/  @!P2 LDC.64 R18, c[0x0][0x5c8] ;  /* 0x00017200ff12ab82 */ /* 0x002e220000000a00 */
        /* <DEDUP_REMOVED lines=10> */
[----:B0-----:R-:W-:-:S05]  /*5b40*/  @!P2 IADD3 R18, P4, R4, R18, RZ ;  /* 0x000000120412a210 */ /* 0x001fca0007f9e0ff */
[----:B------:R-:W-:-:S06]  /*5b50*/  @!P2 IMAD.X R19, R3, 0x1, R19, P4 ;  /* 0x000000010313a824 */ /* 0x000fcc00020e0613 */
        /* <DEDUP_REMOVED lines=65> */
[----:B------:R-:W0:Y:S01]  /*5f70*/  @!P2 LDC.64 R16, c[0x0][0x5c8] ;  /* 0x00017200ff10ab82 */ /* 0x000e220000000a00 */
[----:B----4-:R-:W-:-:S04]  /*5f80*/  LOP3.LUT R2, R2, 0xff, RZ, 0xc0, !PT ;  /* 0x000000ff02027812 */ /* 0x010fc800078ec0ff */
[----:B------:R-:W-:-:S05]  /*5f90*/  F2FP.F16.E4M3.UNPACK_B R2, R2 ;  /* 0x00000002ff02723e */ /* 0x000fca00020006ff */
[----:B------:R-:W-:-:S05]  /*5fa0*/  HADD2.F32 R2, -RZ, R2.H0_H0 ;  /* 0x20000002ff027230 */ /* 0x000fca0000004100 */
[----:B------:R-:W-:-:S04]  /*5fb0*/  FMUL R2, R2, UR16 ;  /* 0x0000001002027c20 */ /* 0x000fc80008400000 */
[----:B------:R-:W-:-:S05]  /*5fc0*/  FFMA R2, R244, UR13, R2 ;  /* 0x0000000df4027c23 */ /* 0x000fca0008000002 */
[----:B-1----:R-:W-:Y:S02]  /*5fd0*/  F2FP.SATFINITE.E4M3.F32.PACK_AB_MERGE_C R13, RZ, R2, RZ ;  /* 0x00000002ff0d723e */ /* 0x002fe400048070ff */
[----:B------:R-:W-:-:S03]  /*5fe0*/  PRMT R2, RZ, 0x7610, R2 ;  /* 0x00007610ff027816 */ /* 0x000fc60000000002 */
[----:B------:R1:W-:Y:S04]  /*5ff0*/  @!P3 STG.E.U8 desc[UR14][R20.64+0x41], R13 ;  /* 0x0000410d1400b986 */ /* 0x0003e8000c10110e */
[----:B------:R-:W4:Y:S01]  /*6000*/  @!P2 LDG.E.U8 R2, desc[UR14][R6.64+0x40] ;  /* 0x0000400e0602a981 */ /* 0x000f22000c1e1100 */
[----:B------:R-:W-:Y:S02]  /*6010*/  ISETP.LT.OR P3, PT, R0, 0x42, !P0 ;  /* 0x000000420000780c */ /* 0x000fe40004761670 */
[----:B0-----:R-:W-:-:S04]  /*6020*/  @!P2 IADD3 R18, P4, P5, R4, UR8, R16 ;  /* 0x000000080412ac10 */ /* 0x001fc8000fd9e010 */
[----:B------:R-:W-:-:S07]  /*6030*/  @!P2 IADD3.X R19, R3, UR5, R17, P4, P5 ;  /* 0x000000050313ac10 */ /* 0x000fce000a7ea411 */
        /* <DEDUP_REMOVED lines=373> */
[----:B------:R4:W2:Y:S01]  /*7790*/  @!P1 LDG.E.U8 R2, desc[UR14][R6.64+0x79] ;  /* 0x0000790e06029981 */ /* 0x0008a2000c1e1100 */
[----:B------:R-:W-:-:S05]  /*77a0*/  IADD3 R13, P0, R10, 0x40, RZ ;  /* 0x000000400a0d7810 */ /* 0x000fca0007f1e0ff */
[----:B------:R-:W-:Y:S01]  /*77b0*/  IMAD.X R16, RZ, RZ, R11, P0 ;  /* 0x000000ffff107224 */ /* 0x000fe200000e060b */
[----:B------:R-:W-:Y:S01]  /*77c0*/  ISETP.GE.AND P0, PT, R12, 0x41, PT ;  /* 0x000000410c00780c */ /* 0x000fe20003f06270 */
[----:B------:R-:W-:-:S03]  /*77d0*/  IMAD.WIDE.U32 R8, R13, UR18, R14 ;  /* 0x000000120d087c25 */ /* 0x000fc6000f8e000e */
[----:B------:R-:W-:Y:S01]  /*77e0*/  ISETP.LT.OR P3, PT, R0, 0x1, !P0 ;  /* 0x000000010000780c */ /* 0x000fe20004761670 */
[----:B-1----:R-:W-:Y:S01]  /*77f0*/  IMAD R18, R16, UR18, RZ ;  /* 0x0000001210127c24 */ /* 0x002fe2000f8e02ff */
[----:B0-----:R-:W-:Y:S02]  /*7800*/  @!P1 IADD3 R16, P4, P5, R4, UR8, R20 ;  /* 0x0000000804109c10 */ /* 0x001fe4000fd9e014 */
[----:B----4-:R-:W-:Y:S01]  /*7810*/  IADD3 R6, P2, R8, UR20, RZ ;  /* 0x0000001408067c10 */ /* 0x010fe2000ff5e0ff */
[----:B------:R-:W-:Y:S01]  /*7820*/  IMAD R13, R13, UR19, R18 ;  /* 0x000000130d0d7c24 */ /* 0x000fe2000f8e0212 */
[----:B------:R-:W-:-:S04]  /*7830*/  @!P1 IADD3.X R17, R3, UR5, R21, P4, P5 ;  /* 0x0000000503119c10 */ /* 0x000fc8000a7ea415 */
[----:B------:R-:W-:-:S03]  /*7840*/  IADD3.X R7, R9, UR21, R13, P2, !PT ;  /* 0x0000001509077c10 */ /* 0x000fc600097fe40d */
[----:B------:R-:W0:Y:S01]  /*7850*/  @!P3 LDC.64 R20, c[0x0][0x5c8] ;  /* 0x00017200ff14bb82 */ /* 0x000e220000000a00 */
[----:B--2---:R-:W-:-:S04]  /*7860*/  LOP3.LUT R2, R2, 0xff, RZ, 0xc0, !PT ;  /* 0x000000ff02027812 */ /* 0x004fc800078ec0ff */
[----:B------:R-:W-:-:S05]  /*7870*/  F2FP.F16.E4M3.UNPACK_B R2, R2 ;  /* 0x00000002ff02723e */ /* 0x000fca00020006ff */
[----:B------:R-:W-:-:S05]  /*7880*/  HADD2.F32 R2, -RZ, R2.H0_H0 ;  /* 0x20000002ff027230 */ /* 0x000fca0000004100 */
[----:B------:R-:W-:-:S04]  /*7890*/  FMUL R2, R2, UR16 ;  /* 0x0000001002027c20 */ /* 0x000fc80008400000 */
[----:B------:R-:W-:-:S05]  /*78a0*/  FFMA R2, R22, UR13, R2 ;  /* 0x0000000d16027c23 */ /* 0x000fca0008000002 */
[----:B------:R-:W-:Y:S02]  /*78b0*/  F2FP.SATFINITE.E4M3.F32.PACK_AB_MERGE_C R19, RZ, R2, RZ ;  /* 0x00000002ff13723e */ /* 0x000fe400048070ff */
[----:B------:R-:W-:-:S03]  /*78c0*/  PRMT R2, RZ, 0x7610, R2 ;  /* 0x00007610ff027816 */ /* 0x000fc60000000002 */
[----:B------:R1:W-:Y:S04]  /*78d0*/  @!P1 STG.E.U8 desc[UR14][R16.64+0x79], R19 ;  /* 0x0000791310009986 */ /* 0x0003e8000c10110e */
[----:B------:R-:W2:Y:S01]  /*78e0*/  @!P3 LDG.E.U8 R2, desc[UR14][R6.64] ;  /* 0x0000000e0602b981 */ /* 0x000ea2000c1e1100 */
[----:B------:R-:W-:Y:S02]  /*78f0*/  ISETP.LT.OR P2, PT, R0, 0x2, !P0 ;  /* 0x000000020000780c */ /* 0x000fe40004741670 */
[----:B0-----:R-:W-:Y:S02]  /*7900*/  @!P3 IADD3 R8, P1, P4, R4, UR4, R20 ;  /* 0x000000040408bc10 */ /* 0x001fe4000fc3e014 */
[----:B--2---:R-:W-:-:S04]  /*7910*/  LOP3.LUT R2, R2, 0xff, RZ, 0xc0, !PT ;  /* 0x000000ff02027812 */ /* 0x004fc800078ec0ff */
[----:B------:R-:W-:-:S05]  /*7920*/  F2FP.F16.E4M3.UNPACK_B R2, R2 ;  /* 0x00000002ff02723e */ /* 0x000fca00020006ff */
[----:B------:R-:W-:-:S05]  /*7930*/  HADD2.F32 R2, -RZ, R2.H0_H0 ;  /* 0x20000002ff027230 */ /* 0x000fca0000004100 */
[----:B------:R-:W-:-:S04]  /*7940*/  FMUL R9, R2, UR16 ;  /* 0x0000001002097c20 */ /* 0x000fc80008400000 */
[----:B------:R-:W-:Y:S01]  /*7950*/  FFMA R152, R152, UR13, R9 ;  /* 0x0000000d98987c23 */ /* 0x000fe20008000009 */
[----:B------:R-:W-:Y:S02]  /*7960*/  @!P3 IADD3.X R9, R3, UR9, R21, P1, P4 ;  /* 0x000000090309bc10 */ /* 0x000fe40008fe8415 */
[----:B------:R-:W-:Y:S01]  /*7970*/  PRMT R2, RZ, 0x7610, R2 ;  /* 0x00007610ff027816 */ /* 0x000fe20000000002 */
[----:B------:R-:W0:Y:S01]  /*7980*/  @!P2 LDC.64 R20, c[0x0][0x5c8] ;  /* 0x00017200ff14ab82 */ /* 0x000e220000000a00 */
[----:B-1----:R-:W-:-:S05]  /*7990*/  F2FP.SATFINITE.E4M3.F32.PACK_AB_MERGE_C R19, RZ, R152, RZ ;  /* 0x00000098ff13723e */ /* 0x002fca00048070ff */
[----:B------:R1:W-:Y:S04]  /*79a0*/  @!P3 STG.E.U8 desc[UR14][R8.64], R19 ;  /* 0x000000130800b986 */ /* 0x0003e8000c10110e */
[----:B------:R-:W2:Y:S01]  /*79b0*/  @!P2 LDG.E.U8 R2, desc[UR14][R6.64+0x1] ;  /* 0x0000010e0602a981 */ /* 0x000ea2000c1e1100 */
[----:B------:R-:W-:-:S05]  /*79c0*/  IADD3 R13, P1, R10, 0x48, RZ ;  /* 0x000000480a0d7810 */ /* 0x000fca0007f3e0ff */
[----:B------:R-:W-:Y:S01]  /*79d0*/  IMAD.X R18, RZ, RZ, R11, P1 ;  /* 0x000000ffff127224 */ /* 0x000fe200008e060b */
[----:B------:R-:W-:Y:S01]  /*79e0*/  ISETP.GE.AND P1, PT, R12, 0x49, PT ;  /* 0x000000490c00780c */ /* 0x000fe20003f26270 */
[----:B------:R-:W-:-:S03]  /*79f0*/  IMAD.WIDE.U32 R16, R13, UR18, R14 ;  /* 0x000000120d107c25 */ /* 0x000fc6000f8e000e */
[----:B------:R-:W-:Y:S01]  /*7a00*/  ISETP.LT.OR P3, PT, R0, 0x1, !P1 ;  /* 0x000000010000780c */ /* 0x000fe20004f61670 */
[----:B-1----:R-:W-:Y:S01]  /*7a10*/  IMAD R8, R18, UR18, RZ ;  /* 0x0000001212087c24 */ /* 0x002fe2000f8e02ff */
[----:B0-----:R-:W-:-:S03]  /*7a20*/  @!P2 IADD3 R18, P5, P6, R4, UR4, R20 ;  /* 0x000000040412ac10 */ /* 0x001fc6000febe014 */
[----:B------:R-:W-:Y:S01]  /*7a30*/  IMAD R13, R13, UR19, R8 ;  /* 0x000000130d0d7c24 */ /* 0x000fe2000f8e0208 */
[----:B------:R-:W-:Y:S02]  /*7a40*/  IADD3 R8, P4, R16, UR20, RZ ;  /* 0x0000001410087c10 */ /* 0x000fe4000ff9e0ff */
[----:B------:R-:W-:Y:S02]  /*7a50*/  @!P2 IADD3.X R19, R3, UR9, R21, P5, P6 ;  /* 0x000000090313ac10 */ /* 0x000fe4000afec415 */
        /* <DEDUP_REMOVED lines=11> */
[----:B------:R-:W-:Y:S01]  /*7b10*/  IMAD.U32 R17, RZ, RZ, UR8 ;  /* 0x00000008ff117e24 */ /* 0x000fe2000f8e00ff */
[----:B------:R-:W-:-:S04]  /*7b20*/  ISETP.LT.OR P2, PT, R0, 0x2, !P1 ;  /* 0x000000020000780c */ /* 0x000fc80004f41670 */
[----:B------:R-:W-:-:S04]  /*7b30*/  @!P3 IADD3 R17, P4, P5, R17, UR4, R4 ;  /* 0x000000041111bc10 */ /* 0x000fc8000fd9e004 */
[----:B0-----:R-:W-:-:S05]  /*7b40*/  @!P3 IADD3 R16, P6, R17, R22, RZ ;  /* 0x000000161110b210 */ /* 0x001fca0007fde0ff */
[----:B-1----:R-:W0:Y:S01]  /*7b50*/  @!P2 LDC.64 R20, c[0x0][0x5c8] ;  /* 0x00017200ff14ab82 */ /* 0x002e220000000a00 */
[----:B--2---:R-:W-:-:S04]  /*7b60*/  LOP3.LUT R2, R2, 0xff, RZ, 0xc0, !PT ;  /* 0x000000ff02027812 */ /* 0x004fc800078ec0ff */
[----:B------:R-:W-:-:S05]  /*7b70*/  F2FP.F16.E4M3.UNPACK_B R2, R2 ;  /* 0x00000002ff02723e */ /* 0x000fca00020006ff */
[----:B------:R-:W-:-:S05]  /*7b80*/  HADD2.F32 R2, -RZ, R2.H0_H0 ;  /* 0x20000002ff027230 */ /* 0x000fca0000004100 */
[----:B------:R-:W-:Y:S01]  /*7b90*/  FMUL R13, R2, UR16 ;  /* 0x00000010020d7c20 */ /* 0x000fe20008400000 */
[----:B------:R-:W-:-:S03]  /*7ba0*/  IMAD.U32 R2, RZ, RZ, UR5 ;  /* 0x00000005ff027e24 */ /* 0x000fc6000f8e00ff */
[----:B------:R-:W-:Y:S02]  /*7bb0*/  FFMA R13, R154, UR13, R13 ;  /* 0x0000000d9a0d7c23 */ /* 0x000fe4000800000d */
[----:B------:R-:W-:-:S03]  /*7bc0*/  @!P3 IADD3.X R2, R2, UR9, R3, P4, P5 ;  /* 0x000000090202bc10 */ /* 0x000fc6000a7ea403 */
[----:B------:R-:W-:Y:S02]  /*7bd0*/  F2FP.SATFINITE.E4M3.F32.PACK_AB_MERGE_C R13, RZ, R13, RZ ;  /* 0x0000000dff0d723e */ /* 0x000fe400048070ff */
[----:B------:R-:W-:Y:S01]  /*7be0*/  @!P3 IMAD.X R17, R2, 0x1, R23, P6 ;  /* 0x000000010211b824 */ /* 0x000fe200030e0617 */
[----:B------:R-:W-:-:S04]  /*7bf0*/  PRMT R2, RZ, 0x7610, R2 ;  /* 0x00007610ff027816 */ /* 0x000fc80000000002 */
[----:B------:R1:W-:Y:S04]  /*7c00*/  @!P3 STG.E.U8 desc[UR14][R16.64], R13 ;  /* 0x0000000d1000b986 */ /* 0x0003e8000c10110e */
[----:B------:R-:W2:Y:S01]  /*7c10*/  @!P2 LDG.E.U8 R2, desc[UR14][R8.64+0x1] ;  /* 0x0000010e0802a981 */ /* 0x000ea2000c1e1100 */
[----:B------:R-:W-:Y:S02]  /*7c20*/  IMAD.U32 R19, RZ, RZ, UR8 ;  /* 0x00000008ff137e24 */ /* 0x000fe4000f8e00ff */
[----:B------:R-:W-:-:S03]  /*7c30*/  IMAD.U32 R23, RZ, RZ, UR5 ;  /* 0x00000005ff177e24 */ /* 0x000fc6000f8e00ff */
[----:B------:R-:W-:Y:S02]  /*7c40*/  @!P2 IADD3 R19, P4, P5, R19, UR4, R4 ;  /* 0x000000041313ac10 */ /* 0x000fe4000fd9e004 */
[----:B------:R-:W-:Y:S02]  /*7c50*/  ISETP.LT.OR P3, PT, R0, 0x9, !P0 ;  /* 0x000000090000780c */ /* 0x000fe40004761670 */
[----:B0-----:R-:W-:Y:S02]  /*7c60*/  @!P2 IADD3 R18, P6, R19, R20, RZ ;  /* 0x000000141312a210 */ /* 0x001fe40007fde0ff */
[----:B-1----:R-:W-:-:S05]  /*7c70*/  @!P2 IADD3.X R16, R23, UR9, R3, P4, P5 ;  /* 0x000000091710ac10 */ /* 0x002fca000a7ea403 */
[----:B------:R-:W-:-:S04]  /*7c80*/  @!P2 IMAD.X R19, R16, 0x1, R21, P6 ;  /* 0x000000011013a824 */ /* 0x000fc800030e0615 */
        /* <DEDUP_REMOVED lines=11> */
[----:B0-----:R-:W-:-:S04]  /*7d40*/  @!P3 IADD3 R16, P4, P5, R4, UR4, R16 ;  /* 0x000000040410bc10 */ /* 0x001fc8000fd9e010 */
[----:B------:R-:W-:-:S07]  /*7d50*/  @!P3 IADD3.X R17, R3, UR9, R17, P4, P5 ;  /* 0x000000090311bc10 */ /* 0x000fce000a7ea411 */
[----:B-1----:R-:W0:Y:S01]  /*7d60*/  @!P2 LDC.64 R18, c[0x0][0x5c8] ;  /* 0x00017200ff12ab82 */ /* 0x002e220000000a00 */
[----:B--2---:R-:W-:-:S04]  /*7d70*/  LOP3.LUT R2, R2, 0xff, RZ, 0xc0, !PT ;  /* 0x000000ff02027812 */ /* 0x004fc800078ec0ff */
[----:B------:R-:W-:-:S05]  /*7d80*/  F2FP.F16.E4M3.UNPACK_B R2, R2 ;  /* 0x00000002ff02723e */ /* 0x000fca00020006ff */
[----:B------:R-:W-:-:S05]  /*7d90*/  HADD2.F32 R2, -RZ, R2.H0_H0 ;  /* 0x20000002ff027230 */ /* 0x000fca0000004100 */
[----:B------:R-:W-:-:S04]  /*7da0*/  FMUL R13, R2, UR16 ;  /* 0x00000010020d7c20 */ /* 0x000fc80008400000 */
[----:B------:R-:W-:Y:S01]  /*7db0*/  FFMA R13, R156, UR13, R13 ;  /* 0x0000000d9c0d7c23 */ /* 0x000fe2000800000d */
[----:B------:R-:W-:-:S04]  /*7dc0*/  PRMT R2, RZ, 0x7610, R2 ;  /* 0x00007610ff027816 */ /* 0x000fc80000000002 */
[----:B------:R-:W-:-:S05]  /*7dd0*/  F2FP.SATFINITE.E4M3.F32.PACK_AB_MERGE_C R13, RZ, R13, RZ ;  /* 0x0000000dff0d723e */ /* 0x000fca00048070ff */
[----:B------:R1:W-:Y:S04]  /*7de0*/  @!P3 STG.E.U8 desc[UR14][R16.64+0x8], R13 ;  /* 0x0000080d1000b986 */ /* 0x0003e8000c10110e */
[----:B------:R-:W2:Y:S01]  /*7df0*/  @!P2 LDG.E.U8 R2, desc[UR14][R6.64+0x9] ;  /* 0x0000090e0602a981 */ /* 0x000ea2000c1e1100 */
[----:B------:R-:W-:Y:S02]  /*7e00*/  ISETP.LT.OR P3, PT, R0, 0x9, !P1 ;  /* 0x000000090000780c */ /* 0x000fe40004f61670 */
[----:B0-----:R-:W-:-:S04]  /*7e10*/  @!P2 IADD3 R18, P4, P5, R4, UR4, R18 ;  /* 0x000000040412ac10 */ /* 0x001fc8000fd9e012 */
[----:B------:R-:W-:-:S07]  /*7e20*/  @!P2 IADD3.X R19, R3, UR9, R19, P4, P5 ;  /* 0x000000090313ac10 */ /* 0x000fce000a7ea413 */
        /* <DEDUP_REMOVED lines=10> */
[----:B-1----:R-:W-:Y:S01]  /*7ed0*/  IMAD.U32 R17, RZ, RZ, UR8 ;  /* 0x00000008ff117e24 */ /* 0x002fe2000f8e00ff */
[----:B------:R-:W-:-:S04]  /*7ee0*/  ISETP.LT.OR P2, PT, R0, 0xa, !P1 ;  /* 0x0000000a0000780c */ /* 0x000fc80004f41670 */
[----:B------:R-:W-:-:S04]  /*7ef0*/  @!P3 IADD3 R17, P4, P5, R17, UR4, R4 ;  /* 0x000000041111bc10 */ /* 0x000fc8000fd9e004 */
[----:B0-----:R-:W-:-:S05]  /*7f00*/  @!P3 IADD3 R16, P6, R17, R22, RZ ;  /* 0x000000161110b210 */ /* 0x001fca0007fde0ff */
[----:B--2---:R-:W0:Y:S01]  /*7f10*/  @!P2 LDC.64 R20, c[0x0][0x5c8] ;  /* 0x00017200ff14ab82 */ /* 0x004e220000000a00 */
[----:B----4-:R-:W-:-:S04]  /*7f20*/  LOP3.LUT R2, R2, 0xff, RZ, 0xc0, !PT ;  /* 0x000000ff02027812 */ /* 0x010fc800078ec0ff */
        /* <DEDUP_REMOVED lines=830> */
[----:B-1----:R-:W-:Y:S02]  /*b310*/  F2FP.SATFINITE.E4M3.F32.PACK_AB_MERGE_C R13, RZ, R2, RZ ;  /* 0x00000002ff0d723e */ /* 0x002fe400048070ff */
        /* <DEDUP_REMOVED lines=19> */
[----:B------:R2:W4:Y:S01]  /*b450*/  @!P1 LDG.E.U8 R2, desc[UR14][R8.64+0x79] ;  /* 0x0000790e08029981 */ /* 0x000522000c1e1100 */
[----:B------:R-:W-:Y:S01]  /*b460*/  IADD3 R13, P0, R10, 0x80, RZ ;  /* 0x000000800a0d7810 */ /* 0x000fe20007f1e0ff */
[----:B------:R-:W-:-:S04]  /*b470*/  IMAD.U32 R21, RZ, RZ, UR8 ;  /* 0x00000008ff157e24 */ /* 0x000fc8000f8e00ff */
[----:B------:R-:W-:Y:S01]  /*b480*/  IMAD.X R16, RZ, RZ, R11, P0 ;  /* 0x000000ffff107224 */ /* 0x000fe200000e060b */
[----:B------:R-:W-:Y:S01]  /*b490*/  ISETP.GE.AND P0, PT, R12, 0x81, PT ;  /* 0x000000810c00780c */ /* 0x000fe20003f06270 */
[----:B-1----:R-:W-:Y:S01]  /*b4a0*/  IMAD.U32 R17, RZ, RZ, UR5 ;  /* 0x00000005ff117e24 */ /* 0x002fe2000f8e00ff */
[----:B--2---:R-:W-:Y:S01]  /*b4b0*/  @!P1 IADD3 R9, P2, P4, R21, UR4, R4 ;  /* 0x0000000415099c10 */ /* 0x004fe2000fc5e004 */
[----:B------:R-:W-:Y:S01]  /*b4c0*/  IMAD.WIDE.U32 R6, R13, UR18, R14 ;  /* 0x000000120d067c25 */ /* 0x000fe2000f8e000e */
[----:B------:R-:W-:-:S03]  /*b4d0*/  ISETP.LT.OR P3, PT, R0, 0x1, !P0 ;  /* 0x000000010000780c */ /* 0x000fc60004761670 */
[----:B------:R-:W-:Y:S01]  /*b4e0*/  IMAD R16, R16, UR18, RZ ;  /* 0x0000001210107c24 */ /* 0x000fe2000f8e02ff */
[----:B0-----:R-:W-:Y:S02]  /*b4f0*/  @!P1 IADD3 R8, P5, R9, R18, RZ ;  /* 0x0000001209089210 */ /* 0x001fe40007fbe0ff */
[----:B------:R-:W-:Y:S01]  /*b500*/  @!P1 IADD3.X R18, R17, UR9, R3, P2, P4 ;  /* 0x0000000911129c10 */ /* 0x000fe200097e8403 */
[----:B------:R-:W-:Y:S01]  /*b510*/  IMAD R13, R13, UR19, R16 ;  /* 0x000000130d0d7c24 */ /* 0x000fe2000f8e0210 */
[----:B------:R-:W-:-:S03]  /*b520*/  IADD3 R6, P2, R6, UR20, RZ ;  /* 0x0000001406067c10 */ /* 0x000fc6000ff5e0ff */
[----:B------:R-:W-:Y:S01]  /*b530*/  @!P1 IMAD.X R9, R18, 0x1, R19, P5 ;  /* 0x0000000112099824 */ /* 0x000fe200028e0613 */
[----:B------:R-:W-:Y:S01]  /*b540*/  IADD3.X R7, R7, UR21, R13, P2, !PT ;  /* 0x0000001507077c10 */ /* 0x000fe200097fe40d */
[----:B------:R-:W0:Y:S01]  /*b550*/  @!P3 LDC.64 R18, c[0x0][0x5c8] ;  /* 0x00017200ff12bb82 */ /* 0x000e220000000a00 */
        /* <DEDUP_REMOVED lines=9> */
[----:B------:R-:W-:Y:S01]  /*b5f0*/  USHF.L.U32 UR4, UR7, 0x7, URZ ;  /* 0x0000000707047899 */ /* 0x000fe2000800063f */
[----:B------:R-:W-:-:S03]  /*b600*/  ISETP.LT.OR P2, PT, R0, 0x2, !P0 ;  /* 0x000000020000780c */ /* 0x000fc60004741670 */
[----:B------:R-:W-:Y:S01]  /*b610*/  UIADD3 UR4, UR11, UR4, URZ ;  /* 0x000000040b047290 */ /* 0x000fe2000fffe03f */
[----:B0-----:R-:W-:-:S05]  /*b620*/  @!P3 IADD3 R8, P1, P4, R4, UR10, R18 ;  /* 0x0000000a0408bc10 */ /* 0x001fca000fc3e012 */
[----:B------:R-:W-:-:S04]  /*b630*/  @!P3 IADD3.X R9, R3, UR4, R19, P1, P4 ;  /* 0x000000040309bc10 */ /* 0x000fc80008fe8413 */
[----:B------:R-:W0:Y:S01]  /*b640*/  @!P2 LDC.64 R22, c[0x0][0x5c8] ;  /* 0x00017200ff16ab82 */ /* 0x000e220000000a00 */
        /* <DEDUP_REMOVED lines=9> */
[----:B------:R-:W-:Y:S01]  /*b6e0*/  IMAD.U32 R17, RZ, RZ, UR6 ;  /* 0x00000006ff117e24 */ /* 0x000fe2000f8e00ff */
[----:B------:R-:W-:Y:S01]  /*b6f0*/  IADD3 R13, P3, R10, 0x88, RZ ;  /* 0x000000880a0d7810 */ /* 0x000fe20007f7e0ff */
[----:B------:R-:W-:Y:S02]  /*b700*/  IMAD.U32 R21, RZ, RZ, UR6 ;  /* 0x00000006ff157e24 */ /* 0x000fe4000f8e00ff */
[----:B------:R-:W-:Y:S01]  /*b710*/  IMAD.U32 R18, RZ, RZ, UR7 ;  /* 0x00000007ff127e24 */ /* 0x000fe2000f8e00ff */
[----:B------:R-:W-:Y:S01]  /*b720*/  @!P2 LEA R17, P1, R17, R4, 0x7 ;  /* 0x000000041111a211 */ /* 0x000fe200078238ff */
[----:B------:R-:W-:-:S03]  /*b730*/  IMAD.X R16, RZ, RZ, R11, P3 ;  /* 0x000000ffff107224 */ /* 0x000fc600018e060b */
[----:B------:R-:W-:Y:S02]  /*b740*/  @!P2 LEA.HI.X R18, R21, R3, R18, 0x7, P1 ;  /* 0x000000031512a211 */ /* 0x000fe400008f3c12 */
[----:B------:R-:W-:Y:S01]  /*b750*/  ISETP.GE.AND P1, PT, R12, 0x89, PT ;  /* 0x000000890c00780c */ /* 0x000fe20003f26270 */
[----:B-1----:R-:W-:-:S03]  /*b760*/  IMAD.WIDE.U32 R8, R13, UR18, R14 ;  /* 0x000000120d087c25 */ /* 0x002fc6000f8e000e */
[----:B------:R-:W-:Y:S01]  /*b770*/  ISETP.LT.OR P3, PT, R0, 0x1, !P1 ;  /* 0x000000010000780c */ /* 0x000fe20004f61670 */
[----:B------:R-:W-:Y:S01]  /*b780*/  IMAD R20, R16, UR18, RZ ;  /* 0x0000001210147c24 */ /* 0x000fe2000f8e02ff */
[----:B0-----:R-:W-:Y:S02]  /*b790*/  @!P2 IADD3 R16, P4, R17, R22, RZ ;  /* 0x000000161110a210 */ /* 0x001fe40007f9e0ff */
[----:B------:R-:W-:Y:S01]  /*b7a0*/  IADD3 R8, P5, R8, UR20, RZ ;  /* 0x0000001408087c10 */ /* 0x000fe2000ffbe0ff */
[----:B------:R-:W-:Y:S02]  /*b7b0*/  IMAD R13, R13, UR19, R20 ;  /* 0x000000130d0d7c24 */ /* 0x000fe4000f8e0214 */
[----:B------:R-:W-:-:S03]  /*b7c0*/  @!P2 IMAD.X R17, R18, 0x1, R23, P4 ;  /* 0x000000011211a824 */ /* 0x000fc600020e0617 */
        /* <DEDUP_REMOVED lines=12> */
[----:B------:R-:W-:Y:S01]  /*b890*/  @!P3 LEA R21, P2, R21, R4, 0x7 ;  /* 0x000000041515b211 */ /* 0x000fe200078438ff */
[----:B------:R-:W-:-:S03]  /*b8a0*/  IMAD.U32 R18, RZ, RZ, UR7 ;  /* 0x00000007ff127e24 */ /* 0x000fc6000f8e00ff */
[----:B0-----:R-:W-:Y:S02]  /*b8b0*/  @!P3 IADD3 R16, P4, P5, R21, UR8, R22 ;  /* 0x000000081510bc10 */ /* 0x001fe4000fd9e016 */
[----:B--2---:R-:W-:-:S04]  /*b8c0*/  LOP3.LUT R2, R2, 0xff, RZ, 0xc0, !PT ;  /* 0x000000ff02027812 */ /* 0x004fc800078ec0ff */
[----:B------:R-:W-:-:S05]  /*b8d0*/  F2FP.F16.E4M3.UNPACK_B R2, R2 ;  /* 0x00000002ff02723e */ /* 0x000fca00020006ff */
[----:B------:R-:W-:-:S05]  /*b8e0*/  HADD2.F32 R2, -RZ, R2.H0_H0 ;  /* 0x20000002ff027230 */ /* 0x000fca0000004100 */
[----:B------:R-:W-:Y:S01]  /*b8f0*/  FMUL R13, R2, UR16 ;  /* 0x00000010020d7c20 */ /* 0x000fe20008400000 */
[----:B------:R-:W-:Y:S02]  /*b900*/  @!P3 LEA.HI.X R2, R89, R3, R18, 0x7, P2 ;  /* 0x000000035902b211 */ /* 0x000fe400010f3c12 */
[----:B------:R-:W-:Y:S01]  /*b910*/  ISETP.LT.OR P2, PT, R0, 0x2, !P1 ;  /* 0x000000020000780c */ /* 0x000fe20004f41670 */
[----:B------:R-:W-:Y:S01]  /*b920*/  FFMA R13, R90, UR13, R13 ;  /* 0x0000000d5a0d7c23 */ /* 0x000fe2000800000d */
[----:B------:R-:W-:Y:S02]  /*b930*/  @!P3 IADD3.X R17, R2, UR5, R23, P4, P5 ;  /* 0x000000050211bc10 */ /* 0x000fe4000a7ea417 */
[----:B------:R-:W-:Y:S02]  /*b940*/  PRMT R2, RZ, 0x7610, R2 ;  /* 0x00007610ff027816 */ /* 0x000fe40000000002 */
[----:B------:R-:W-:-:S05]  /*b950*/  F2FP.SATFINITE.E4M3.F32.PACK_AB_MERGE_C R13, RZ, R13, RZ ;  /* 0x0000000dff0d723e */ /* 0x000fca00048070ff */
[----:B------:R0:W-:Y:S02]  /*b960*/  @!P3 STG.E.U8 desc[UR14][R16.64], R13 ;  /* 0x0000000d1000b986 */ /* 0x0001e4000c10110e */
[----:B------:R-:W0:Y:S02]  /*b970*/  @!P2 LDC.64 R20, c[0x0][0x5c8] ;  /* 0x00017200ff14ab82 */ /* 0x000e240000000a00 */
[----:B------:R-:W2:Y:S01]  /*b980*/  @!P2 LDG.E.U8 R2, desc[UR14][R8.64+0x1] ;  /* 0x0000010e0802a981 */ /* 0x000ea2000c1e1100 */
[----:B------:R-:W-:Y:S02]  /*b990*/  IMAD.U32 R19, RZ, RZ, UR6 ;  /* 0x00000006ff137e24 */ /* 0x000fe4000f8e00ff */
[----:B------:R-:W-:-:S03]  /*b9a0*/  IMAD.U32 R23, RZ, RZ, UR6 ;  /* 0x00000006ff177e24 */ /* 0x000fc6000f8e00ff */
[----:B------:R-:W-:-:S04]  /*b9b0*/  @!P2 LEA R19, P3, R19, R4, 0x7 ;  /* 0x000000041313a211 */ /* 0x000fc800078638ff */
[----:B------:R-:W-:Y:S02]  /*b9c0*/  @!P2 LEA.HI.X R18, R23, R3, R18, 0x7, P3 ;  /* 0x000000031712a211 */ /* 0x000fe400018f3c12 */
[----:B------:R-:W-:Y:S02]  /*b9d0*/  ISETP.LT.OR P3, PT, R0, 0x9, !P0 ;  /* 0x000000090000780c */ /* 0x000fe40004761670 */
[----:B0-----:R-:W-:-:S11]  /*b9e0*/  @!P2 IADD3 R16, P4, P5, R19, UR8, R20 ;  /* 0x000000081310ac10 */ /* 0x001fd6000fd9e014 */
[----:B------:R-:W0:Y:S01]  /*b9f0*/  @!P3 LDC.64 R22, c[0x0][0x5c8] ;  /* 0x00017200ff16bb82 */ /* 0x000e220000000a00 */
[----:B------:R-:W-:Y:S02]  /*ba00*/  @!P2 IADD3.X R17, R18, UR5, R21, P4, P5 ;  /* 0x000000051211ac10 */ /* 0x000fe4000a7ea415 */
        /* <DEDUP_REMOVED lines=9> */
[----:B------:R-:W-:Y:S02]  /*baa0*/  IMAD.U32 R21, RZ, RZ, UR6 ;  /* 0x00000006ff157e24 */ /* 0x000fe4000f8e00ff */
[----:B------:R-:W-:-:S03]  /*bab0*/  IMAD.U32 R18, RZ, RZ, UR7 ;  /* 0x00000007ff127e24 */ /* 0x000fc6000f8e00ff */
[----:B------:R-:W-:-:S04]  /*bac0*/  @!P3 LEA R21, P2, R21, R4, 0x7 ;  /* 0x000000041515b211 */ /* 0x000fc800078438ff */
[----:B0-----:R-:W-:Y:S02]  /*bad0*/  @!P3 IADD3 R16, P4, R21, R22, RZ ;  /* 0x000000161510b210 */ /* 0x001fe40007f9e0ff */
[----:B--2---:R-:W-:-:S04]  /*bae0*/  LOP3.LUT R2, R2, 0xff, RZ, 0xc0, !PT ;  /* 0x000000ff02027812 */ /* 0x004fc800078ec0ff */
[----:B------:R-:W-:-:S05]  /*baf0*/  F2FP.F16.E4M3.UNPACK_B R2, R2 ;  /* 0x00000002ff02723e */ /* 0x000fca00020006ff */
[----:B------:R-:W-:-:S05]  /*bb00*/  HADD2.F32 R2, -RZ, R2.H0_H0 ;  /* 0x20000002ff027230 */ /* 0x000fca0000004100 */
[----:B------:R-:W-:Y:S01]  /*bb10*/  FMUL R13, R2, UR16 ;  /* 0x00000010020d7c20 */ /* 0x000fe20008400000 */
[----:B------:R-:W-:Y:S02]  /*bb20*/  @!P3 LEA.HI.X R2, R89, R3, R18, 0x7, P2 ;  /* 0x000000035902b211 */ /* 0x000fe400010f3c12 */
[----:B------:R-:W-:Y:S01]  /*bb30*/  ISETP.LT.OR P2, PT, R0, 0xa, !P0 ;  /* 0x0000000a0000780c */ /* 0x000fe20004741670 */
[----:B------:R-:W-:Y:S02]  /*bb40*/  FFMA R13, R92, UR13, R13 ;  /* 0x0000000d5c0d7c23 */ /* 0x000fe4000800000d */
[----:B------:R-:W-:Y:S01]  /*bb50*/  @!P3 IMAD.X R17, R2, 0x1, R23, P4 ;  /* 0x000000010211b824 */ /* 0x000fe200020e0617 */
        /* <DEDUP_REMOVED lines=10> */
[----:B0-----:R-:W-:-:S11]  /*bc00*/  @!P2 IADD3 R16, P4, R19, R20, RZ ;  /* 0x000000141310a210 */ /* 0x001fd60007f9e0ff */
[----:B------:R-:W0:Y:S01]  /*bc10*/  @!P3 LDC.64 R22, c[0x0][0x5c8] ;  /* 0x00017200ff16bb82 */ /* 0x000e220000000a00 */
[----:B------:R-:W-:Y:S01]  /*bc20*/  @!P2 IMAD.X R17, R18, 0x1, R21, P4 ;  /* 0x000000011211a824 */ /* 0x000fe200020e0615 */
        /* <DEDUP_REMOVED lines=929> */
[----:B------:R-:W-:Y:S02]  /*f640*/  @!P3 LEA R21, P2, R21, R4, 0x7 ;  /* 0x000000041515b211 */ /* 0x000fe400078438ff */
[----:B------:R-:W-:Y:S02]  /*f650*/  ISETP.LT.OR P0, PT, R0, 0x7a, !P0 ;  /* 0x0000007a0000780c */ /* 0x000fe40004701670 */
[----:B--2---:R-:W-:-:S04]  /*f660*/  LOP3.LUT R2, R2, 0xff, RZ, 0xc0, !PT ;  /* 0x000000ff02027812 */ /* 0x004fc800078ec0ff */
[----:B------:R-:W-:-:S05]  /*f670*/  F2FP.F16.E4M3.UNPACK_B R2, R2 ;  /* 0x00000002ff02723e */ /* 0x000fca00020006ff */
[----:B------:R-:W-:-:S05]  /*f680*/  HADD2.F32 R2, -RZ, R2.H0_H0 ;  /* 0x20000002ff027230 */ /* 0x000fca0000004100 */
[----:B------:R-:W-:Y:S01]  /*f690*/  FMUL R13, R2, UR16 ;  /* 0x00000010020d7c20 */ /* 0x000fe20008400000 */
[----:B------:R-:W-:Y:S02]  /*f6a0*/  @!P3 LEA.HI.X R2, R89, R3, R18, 0x7, P2 ;  /* 0x000000035902b211 */ /* 0x000fe400010f3c12 */
[----:B0-----:R-:W-:Y:S01]  /*f6b0*/  @!P3 IADD3 R16, P2, R21, R22, RZ ;  /* 0x000000161510b210 */ /* 0x001fe20007f5e0ff */
[----:B------:R-:W-:Y:S01]  /*f6c0*/  FFMA R13, R148, UR13, R13 ;  /* 0x0000000d940d7c23 */ /* 0x000fe2000800000d */
[----:B------:R-:W0:Y:S03]  /*f6d0*/  @!P0 LDC.64 R20, c[0x0][0x5c8] ;  /* 0x00017200ff148b82 */ /* 0x000e260000000a00 */
[----:B------:R-:W-:Y:S01]  /*f6e0*/  @!P3 IMAD.X R17, R2, 0x1, R23, P2 ;  /* 0x000000010211b824 */ /* 0x000fe200010e0617 */
[----:B------:R-:W-:Y:S02]  /*f6f0*/  F2FP.SATFINITE.E4M3.F32.PACK_AB_MERGE_C R13, RZ, R13, RZ ;  /* 0x0000000dff0d723e */ /* 0x000fe400048070ff */
[----:B------:R-:W-:-:S03]  /*f700*/  PRMT R2, RZ, 0x7610, R2 ;  /* 0x00007610ff027816 */ /* 0x000fc60000000002 */
[----:B------:R1:W-:Y:S04]  /*f710*/  @!P3 STG.E.U8 desc[UR14][R16.64+0x78], R13 ;  /* 0x0000780d1000b986 */ /* 0x0003e8000c10110e */
[----:B------:R0:W2:Y:S01]  /*f720*/  @!P0 LDG.E.U8 R2, desc[UR14][R6.64+0x79] ;  /* 0x0000790e06028981 */ /* 0x0000a2000c1e1100 */
[----:B------:R-:W-:Y:S02]  /*f730*/  IMAD.U32 R19, RZ, RZ, UR6 ;  /* 0x00000006ff137e24 */ /* 0x000fe4000f8e00ff */
[----:B------:R-:W-:-:S03]  /*f740*/  IMAD.U32 R23, RZ, RZ, UR6 ;  /* 0x00000006ff177e24 */ /* 0x000fc6000f8e00ff */
[----:B------:R-:W-:-:S04]  /*f750*/  @!P0 LEA R19, P2, R19, R4, 0x7 ;  /* 0x0000000413138211 */ /* 0x000fc800078438ff */
[----:B-1----:R-:W-:Y:S02]  /*f760*/  @!P0 LEA.HI.X R16, R23, R3, R18, 0x7, P2 ;  /* 0x0000000317108211 */ /* 0x002fe400010f3c12 */
[----:B------:R-:W-:Y:S02]  /*f770*/  ISETP.LT.OR P2, PT, R0, 0x79, !P1 ;  /* 0x000000790000780c */ /* 0x000fe40004f41670 */
[----:B0-----:R-:W-:-:S05]  /*f780*/  @!P0 IADD3 R6, P3, R19, R20, RZ ;  /* 0x0000001413068210 */ /* 0x001fca0007f7e0ff */
[----:B------:R-:W-:-:S06]  /*f790*/  @!P0 IMAD.X R7, R16, 0x1, R21, P3 ;  /* 0x0000000110078824 */ /* 0x000fcc00018e0615 */
        /* <DEDUP_REMOVED lines=19> */
[----:B0-----:R-:W-:Y:S01]  /*f8d0*/  @!P2 IADD3 R6, P0, P3, R19, UR8, R20 ;  /* 0x000000081306ac10 */ /* 0x001fe2000fb1e014 */
[----:B------:R-:W-:-:S03]  /*f8e0*/  FFMA R13, R150, UR13, R13 ;  /* 0x0000000d960d7c23 */ /* 0x000fc6000800000d */
[----:B------:R-:W-:Y:S02]  /*f8f0*/  @!P2 IADD3.X R7, R2, UR5, R21, P0, P3 ;  /* 0x000000050207ac10 */ /* 0x000fe400087e6415 */
[----:B------:R-:W-:Y:S01]  /*f900*/  F2FP.SATFINITE.E4M3.F32.PACK_AB_MERGE_C R17, RZ, R13, RZ ;  /* 0x0000000dff11723e */ /* 0x000fe200048070ff */
[----:B------:R-:W0:Y:S01]  /*f910*/  @!P1 LDC.64 R20, c[0x0][0x5c8] ;  /* 0x00017200ff149b82 */ /* 0x000e220000000a00 */
[----:B------:R-:W-:-:S03]  /*f920*/  PRMT R2, RZ, 0x7610, R2 ;  /* 0x00007610ff027816 */ /* 0x000fc60000000002 */
[----:B------:R1:W-:Y:S04]  /*f930*/  @!P2 STG.E.U8 desc[UR14][R6.64+0x78], R17 ;  /* 0x000078110600a986 */ /* 0x0003e8000c10110e */
[----:B------:R2:W4:Y:S01]  /*f940*/  @!P1 LDG.E.U8 R2, desc[UR14][R8.64+0x79] ;  /* 0x0000790e08029981 */ /* 0x000522000c1e1100 */
[----:B------:R-:W-:Y:S01]  /*f950*/  IADD3 R13, P0, R10, 0xc0, RZ ;  /* 0x000000c00a0d7810 */ /* 0x000fe20007f1e0ff */
[----:B------:R-:W-:-:S04]  /*f960*/  IMAD.U32 R19, RZ, RZ, UR6 ;  /* 0x00000006ff137e24 */ /* 0x000fc8000f8e00ff */
[----:B------:R-:W-:Y:S01]  /*f970*/  IMAD.X R16, RZ, RZ, R11, P0 ;  /* 0x000000ffff107224 */ /* 0x000fe200000e060b */
[----:B------:R-:W-:Y:S01]  /*f980*/  ISETP.GE.AND P0, PT, R12, 0xc1, PT ;  /* 0x000000c10c00780c */ /* 0x000fe20003f06270 */
[----:B-1----:R-:W-:Y:S01]  /*f990*/  IMAD.WIDE.U32 R6, R13, UR18, R14 ;  /* 0x000000120d067c25 */ /* 0x002fe2000f8e000e */
[----:B------:R-:W-:Y:S02]  /*f9a0*/  @!P1 LEA R19, P2, R19, R4, 0x7 ;  /* 0x0000000413139211 */ /* 0x000fe400078438ff */
[----:B------:R-:W-:Y:S01]  /*f9b0*/  ISETP.LT.OR P3, PT, R0, 0x1, !P0 ;  /* 0x000000010000780c */ /* 0x000fe20004761670 */
[----:B--2---:R-:W-:Y:S01]  /*f9c0*/  IMAD R8, R16, UR18, RZ ;  /* 0x0000001210087c24 */ /* 0x004fe2000f8e02ff */
[----:B------:R-:W-:Y:S02]  /*f9d0*/  @!P1 LEA.HI.X R18, R23, R3, R18, 0x7, P2 ;  /* 0x0000000317129211 */ /* 0x000fe400010f3c12 */
[----:B------:R-:W-:Y:S01]  /*f9e0*/  IADD3 R6, P2, R6, UR20, RZ ;  /* 0x0000001406067c10 */ /* 0x000fe2000ff5e0ff */
[----:B------:R-:W-:Y:S01]  /*f9f0*/  IMAD R13, R13, UR19, R8 ;  /* 0x000000130d0d7c24 */ /* 0x000fe2000f8e0208 */
[----:B0-----:R-:W-:-:S04]  /*fa00*/  @!P1 IADD3 R16, P4, P5, R19, UR8, R20 ;  /* 0x0000000813109c10 */ /* 0x001fc8000fd9e014 */
[----:B------:R-:W-:Y:S02]  /*fa10*/  @!P1 IADD3.X R17, R18, UR5, R21, P4, P5 ;  /* 0x0000000512119c10 */ /* 0x000fe4000a7ea415 */
        /* <DEDUP_REMOVED lines=12> */
[----:B------:R-:W-:Y:S01]  /*fae0*/  VOTEU.ALL UP0, P3 ;  /* 0x00000000003f7886 */ /* 0x000fe20001800000 */
[----:B------:R-:W-:-:S04]  /*faf0*/  ISETP.LT.OR P2, PT, R0, 0x2, !P0 ;  /* 0x000000020000780c */ /* 0x000fc80004741670 */
[----:B------:R-:W-:Y:S01]  /*fb00*/  @!UP0 UIMAD UR4, UR7, 0xc0, URZ ;  /* 0x000000c0070488a4 */ /* 0x000fe2000f8e023f */
[----:B--2---:R-:W-:-:S04]  /*fb10*/  LOP3.LUT R2, R2, 0xff, RZ, 0xc0, !PT ;  /* 0x000000ff02027812 */ /* 0x004fc800078ec0ff */
[----:B------:R-:W-:-:S05]  /*fb20*/  F2FP.F16.E4M3.UNPACK_B R2, R2 ;  /* 0x00000002ff02723e */ /* 0x000fca00020006ff */
[----:B------:R-:W-:Y:S02]  /*fb30*/  HADD2.F32 R13, -RZ, R2.H0_H0 ;  /* 0x20000002ff0d7230 */ /* 0x000fe40000004100 */
[----:B------:R-:W-:-:S03]  /*fb40*/  @!P3 IMAD.MOV.U32 R2, RZ, RZ, R4 ;  /* 0x000000ffff02b224 */ /* 0x000fc600078e0004 */
[----:B------:R-:W-:Y:S01]  /*fb50*/  FMUL R13, R13, UR16 ;  /* 0x000000100d0d7c20 */ /* 0x000fe20008400000 */
[----:B------:R-:W-:-:S04]  /*fb60*/  @!P3 IMAD.WIDE.U32 R8, R9, 0xc0, R2 ;  /* 0x000000c00908b825 */ /* 0x000fc800078e0002 */
[----:B------:R-:W-:Y:S01]  /*fb70*/  FFMA R13, R24, UR13, R13 ;  /* 0x0000000d180d7c23 */ /* 0x000fe2000800000d */
[----:B0-----:R-:W-:-:S04]  /*fb80*/  @!P3 IADD3 R8, P1, R8, R20, RZ ;  /* 0x000000140808b210 */ /* 0x001fc80007f3e0ff */
[----:B-1----:R-:W-:Y:S02]  /*fb90*/  F2FP.SATFINITE.E4M3.F32.PACK_AB_MERGE_C R19, RZ, R13, RZ ;  /* 0x0000000dff13723e */ /* 0x002fe400048070ff */
[----:B------:R-:W-:Y:S02]  /*fba0*/  @!P3 IADD3.X R9, R21, UR4, R9, P1, !PT ;  /* 0x000000041509bc10 */ /* 0x000fe40008ffe409 */
[----:B------:R-:W-:Y:S01]  /*fbb0*/  PRMT R13, RZ, 0x7610, R13 ;  /* 0x00007610ff0d7816 */ /* 0x000fe2000000000d */
[----:B------:R-:W0:Y:S02]  /*fbc0*/  @!P2 LDC.64 R20, c[0x0][0x5c8] ;  /* 0x00017200ff14ab82 */ /* 0x000e240000000a00 */
[----:B------:R1:W-:Y:S04]  /*fbd0*/  @!P3 STG.E.U8 desc[UR14][R8.64], R19 ;  /* 0x000000130800b986 */ /* 0x0003e8000c10110e */
[----:B------:R-:W2:Y:S01]  /*fbe0*/  @!P2 LDG.E.U8 R13, desc[UR14][R6.64+0x1] ;  /* 0x0000010e060da981 */ /* 0x000ea2000c1e1100 */
[----:B------:R-:W-:Y:S01]  /*fbf0*/  IADD3 R17, P3, R10, 0xc8, RZ ;  /* 0x000000c80a117810 */ /* 0x000fe20007f7e0ff */
[----:B------:R-:W-:Y:S01]  /*fc00*/  VOTEU.ALL UP0, P2 ;  /* 0x00000000003f7886 */ /* 0x000fe20001000000 */
[----:B------:R-:W-:-:S03]  /*fc10*/  ISETP.GE.AND P1, PT, R12, 0xc9, PT ;  /* 0x000000c90c00780c */ /* 0x000fc60003f26270 */
[----:B------:R-:W-:Y:S02]  /*fc20*/  IMAD.X R11, RZ, RZ, R11, P3 ;  /* 0x000000ffff0b7224 */ /* 0x000fe400018e060b */
[----:B-1----:R-:W-:Y:S02]  /*fc30*/  @!P2 IMAD.MOV.U32 R8, RZ, RZ, R4 ;  /* 0x000000ffff08a224 */ /* 0x002fe400078e0004 */
[----:B------:R-:W-:Y:S01]  /*fc40*/  @!P2 IMAD.MOV.U32 R9, RZ, RZ, R3 ;  /* 0x000000ffff09a224 */ /* 0x000fe200078e0003 */
[----:B------:R-:W-:Y:S01]  /*fc50*/  ISETP.LT.OR P3, PT, R0, 0x1, !P1 ;  /* 0x000000010000780c */ /* 0x000fe20004f61670 */
[----:B------:R-:W-:Y:S01]  /*fc60*/  IMAD.WIDE.U32 R14, R17, UR18, R14 ;  /* 0x00000012110e7c25 */ /* 0x000fe2000f8e000e */
[----:B------:R-:W-:-:S03]  /*fc70*/  @!UP0 UIMAD UR4, UR7, 0xc0, URZ ;  /* 0x000000c0070488a4 */ /* 0x000fc6000f8e023f */
[----:B------:R-:W-:-:S04]  /*fc80*/  @!P2 IMAD.WIDE.U32 R8, R23, 0xc0, R8 ;  /* 0x000000c01708a825 */ /* 0x000fc800078e0008 */
[----:B------:R-:W-:-:S04]  /*fc90*/  IMAD R12, R11, UR18, RZ ;  /* 0x000000120b0c7c24 */ /* 0x000fc8000f8e02ff */
[--C-:B------:R-:W-:Y:S01]  /*fca0*/  IMAD R17, R17, UR19, R12.reuse ;  /* 0x0000001311117c24 */ /* 0x100fe2000f8e020c */
[----:B------:R-:W-:Y:S02]  /*fcb0*/  PRMT R12, RZ, 0x7610, R12 ;  /* 0x00007610ff0c7816 */ /* 0x000fe4000000000c */
[----:B--2---:R-:W-:-:S04]  /*fcc0*/  LOP3.LUT R13, R13, 0xff, RZ, 0xc0, !PT ;  /* 0x000000ff0d0d7812 */ /* 0x004fc800078ec0ff */
[----:B------:R-:W-:-:S05]  /*fcd0*/  F2FP.F16.E4M3.UNPACK_B R13, R13 ;  /* 0x0000000dff0d723e */ /* 0x000fca00020006ff */
[----:B------:R-:W-:-:S05]  /*fce0*/  HADD2.F32 R13, -RZ, R13.H0_H0 ;  /* 0x2000000dff0d7230 */ /* 0x000fca0000004100 */
[----:B------:R-:W-:-:S04]  /*fcf0*/  FMUL R10, R13, UR16 ;  /* 0x000000100d0a7c20 */ /* 0x000fc80008400000 */
[----:B------:R-:W-:Y:S01]  /*fd00*/  FFMA R25, R25, UR13, R10 ;  /* 0x0000000d19197c23 */ /* 0x000fe2000800000a */
[----:B0-----:R-:W-:Y:S02]  /*fd10*/  @!P2 IADD3 R10, P5, R8, R20, RZ ;  /* 0x00000014080aa210 */ /* 0x001fe40007fbe0ff */
[----:B------:R-:W-:Y:S02]  /*fd20*/  IADD3 R8, P4, R14, UR20, RZ ;  /* 0x000000140e087c10 */ /* 0x000fe4000ff9e0ff */
[----:B------:R-:W-:Y:S02]  /*fd30*/  @!P2 IADD3.X R11, R21, UR4, R9, P5, !PT ;  /* 0x00000004150bac10 */ /* 0x000fe4000affe409 */
[----:B------:R-:W-:Y:S02]  /*fd40*/  F2FP.SATFINITE.E4M3.F32.PACK_AB_MERGE_C R25, RZ, R25, RZ ;  /* 0x00000019ff19723e */ /* 0x000fe400048070ff */
[----:B------:R-:W-:Y:S02]  /*fd50*/  IADD3.X R9, R15, UR21, R17, P4, !PT ;  /* 0x000000150f097c10 */ /* 0x000fe4000a7fe411 */
[----:B------:R-:W0:Y:S01]  /*fd60*/  @!P3 LDC.64 R16, c[0x0][0x5c8] ;  /* 0x00017200ff10bb82 */ /* 0x000e220000000a00 */
[----:B------:R1:W-:Y:S04]  /*fd70*/  @!P2 STG.E.U8 desc[UR14][R10.64+0x1], R25 ;  /* 0x000001190a00a986 */ /* 0x0003e8000c10110e */
[----:B------:R-:W2:Y:S01]  /*fd80*/  @!P3 LDG.E.U8 R12, desc[UR14][R8.64] ;  /* 0x0000000e080cb981 */ /* 0x000ea2000c1e1100 */
[----:B------:R-:W-:Y:S01]  /*fd90*/  VOTEU.ALL UP0, P3 ;  /* 0x00000000003f7886 */ /* 0x000fe20001800000 */
[----:B------:R-:W-:-:S02]  /*fda0*/  IMAD.U32 R13, RZ, RZ, UR6 ;  /* 0x00000006ff0d7e24 */ /* 0x000fc4000f8e00ff */
[----:B-1----:R-:W-:Y:S02]  /*fdb0*/  @!P3 IMAD.MOV.U32 R10, RZ, RZ, R4 ;  /* 0x000000ffff0ab224 */ /* 0x002fe400078e0004 */
[----:B------:R-:W-:Y:S01]  /*fdc0*/  @!P3 IMAD.MOV.U32 R11, RZ, RZ, R3 ;  /* 0x000000ffff0bb224 */ /* 0x000fe200078e0003 */
[----:B------:R-:W-:Y:S01]  /*fdd0*/  @!UP0 UIMAD UR4, UR7, 0xc0, URZ ;  /* 0x000000c0070488a4 */ /* 0x000fe2000f8e023f */
[----:B------:R-:W-:Y:S02]  /*fde0*/  ISETP.LT.OR P2, PT, R0, 0x2, !P1 ;  /* 0x000000020000780c */ /* 0x000fe40004f41670 */
[----:B--2---:R-:W-:-:S04]  /*fdf0*/  LOP3.LUT R12, R12, 0xff, RZ, 0xc0, !PT ;  /* 0x000000ff0c0c7812 */ /* 0x004fc800078ec0ff */
[----:B------:R-:W-:-:S05]  /*fe00*/  F2FP.F16.E4M3.UNPACK_B R12, R12 ;  /* 0x0000000cff0c723e */ /* 0x000fca00020006ff */
[----:B------:R-:W-:Y:S02]  /*fe10*/  HADD2.F32 R14, -RZ, R12.H0_H0 ;  /* 0x2000000cff0e7230 */ /* 0x000fe40000004100 */
[----:B------:R-:W-:-:S04]  /*fe20*/  @!P3 IMAD.WIDE.U32 R12, R13, 0xc0, R10 ;  /* 0x000000c00d0cb825 */ /* 0x000fc800078e000a */
[----:B------:R-:W-:Y:S01]  /*fe30*/  FMUL R11, R14, UR16 ;  /* 0x000000100e0b7c20 */ /* 0x000fe20008400000 */
[----:B------:R-:W-:Y:S01]  /*fe40*/  @!P3 VIADD R14, R13, UR4 ;  /* 0x000000040d0ebc36 */ /* 0x000fe20008000000 */
[----:B0-----:R-:W-:Y:S02]  /*fe50*/  @!P3 IADD3 R10, P4, P5, R12, UR8, R16 ;  /* 0x000000080c0abc10 */ /* 0x001fe4000fd9e010 */
[----:B------:R-:W-:Y:S01]  /*fe60*/  FFMA R26, R26, UR13, R11 ;  /* 0x0000000d1a1a7c23 */ /* 0x000fe2000800000b */
[----:B------:R-:W-:Y:S02]  /*fe70*/  PRMT R12, RZ, 0x7610, R12 ;  /* 0x00007610ff0c7816 */ /* 0x000fe4000000000c */
[----:B------:R-:W-:Y:S02]  /*fe80*/  @!P3 IADD3.X R11, R14, UR5, R17, P4, P5 ;  /* 0x000000050e0bbc10 */ /* 0x000fe4000a7ea411 */
[----:B------:R-:W-:Y:S01]  /*fe90*/  F2FP.SATFINITE.E4M3.F32.PACK_AB_MERGE_C R15, RZ, R26, RZ ;  /* 0x0000001aff0f723e */ /* 0x000fe200048070ff */
[----:B------:R-:W0:Y:S04]  /*fea0*/  @!P2 LDC.64 R16, c[0x0][0x5c8] ;  /* 0x00017200ff10ab82 */ /* 0x000e280000000a00 */
[----:B------:R1:W-:Y:S04]  /*feb0*/  @!P3 STG.E.U8 desc[UR14][R10.64], R15 ;  /* 0x0000000f0a00b986 */ /* 0x0003e8000c10110e */
[----:B------:R-:W2:Y:S01]  /*fec0*/  @!P2 LDG.E.U8 R12, desc[UR14][R8.64+0x1] ;  /* 0x0000010e080ca981 */ /* 0x000ea2000c1e1100 */
[----:B------:R-:W-:Y:S01]  /*fed0*/  VOTEU.ALL UP0, P2 ;  /* 0x00000000003f7886 */ /* 0x000fe20001000000 */
[----:B------:R-:W-:-:S04]  /*fee0*/  IMAD.U32 R13, RZ, RZ, UR6 ;  /* 0x00000006ff0d7e24 */ /* 0x000fc8000f8e00ff */
[----:B------:R-:W-:Y:S01]  /*fef0*/  @!UP0 UIMAD UR4, UR7, 0xc0, URZ ;  /* 0x000000c0070488a4 */ /* 0x000fe2000f8e023f */
[----:B-1----:R-:W-:Y:S02]  /*ff00*/  @!P2 IMAD.MOV.U32 R10, RZ, RZ, R4 ;  /* 0x000000ffff0aa224 */ /* 0x002fe400078e0004 */
[----:B------:R-:W-:Y:S01]  /*ff10*/  @!P2 IMAD.MOV.U32 R11, RZ, RZ, R3 ;  /* 0x000000ffff0ba224 */ /* 0x000fe200078e0003 */
[----:B------:R-:W-:-:S13]  /*ff20*/  ISETP.LT.OR P3, PT, R0, 0x9, !P0 ;  /* 0x000000090000780c */ /* 0x000fda0004761670 */
[----:B------:R-:W1:Y:S01]  /*ff30*/  @!P3 LDC.64 R18, c[0x0][0x5c8] ;  /* 0x00017200ff12bb82 */ /* 0x000e620000000a00 */
[----:B--2---:R-:W-:-:S04]  /*ff40*/  LOP3.LUT R12, R12, 0xff, RZ, 0xc0, !PT ;  /* 0x000000ff0c0c7812 */ /* 0x004fc800078ec0ff */
[----:B------:R-:W-:-:S05]  /*ff50*/  F2FP.F16.E4M3.UNPACK_B R12, R12 ;  /* 0x0000000cff0c723e */ /* 0x000fca00020006ff */
[----:B------:R-:W-:Y:S02]  /*ff60*/  HADD2.F32 R14, -RZ, R12.H0_H0 ;  /* 0x2000000cff0e7230 */ /* 0x000fe40000004100 */
[----:B------:R-:W-:-:S04]  /*ff70*/  @!P2 IMAD.WIDE.U32 R12, R13, 0xc0, R10 ;  /* 0x000000c00d0ca825 */ /* 0x000fc800078e000a */
[----:B------:R-:W-:Y:S01]  /*ff80*/  FMUL R14, R14, UR16 ;  /* 0x000000100e0e7c20 */ /* 0x000fe20008400000 */
[----:B------:R-:W-:Y:S01]  /*ff90*/  @!P2 VIADD R10, R13, UR4 ;  /* 0x000000040d0aac36 */ /* 0x000fe20008000000 */
[----:B0-----:R-:W-:Y:S02]  /*ffa0*/  @!P2 IADD3 R12, P4, P5, R12, UR8, R16 ;  /* 0x000000080c0cac10 */ /* 0x001fe4000fd9e010 */
[----:B------:R-:W-:Y:S02]  /*ffb0*/  FFMA R14, R27, UR13, R14 ;  /* 0x0000000d1b0e7c23 */ /* 0x000fe4000800000e */
[----:B------:R-:W-:Y:S02]  /*ffc0*/  @!P2 IADD3.X R13, R10, UR5, R17, P4, P5 ;  /* 0x000000050a0dac10 */ /* 0x000fe4000a7ea411 */
[----:B------:R-:W-:Y:S02]  /*ffd0*/  PRMT R10, RZ, 0x7610, R10 ;  /* 0x00007610ff0a7816 */ /* 0x000fe4000000000a */
[----:B------:R-:W-:-:S05]  /*ffe0*/  F2FP.SATFINITE.E4M3.F32.PACK_AB_MERGE_C R17, RZ, R14, RZ ;  /* 0x0000000eff11723e */ /* 0x000fca00048070ff */
[----:B------:R0:W-:Y:S04]  /*fff0*/  @!P2 STG.E.U8 desc[UR14][R12.64+0x1], R17 ;  /* 0x000001110c00a986 */ /* 0x0001e8000c10110e */
[----:B------:R-:W2:Y:S01]  /*10000*/  @!P3 LDG.E.U8 R10, desc[UR14][R6.64+0x8] ;  /* 0x0000080e060ab981 */ /* 0x000ea2000c1e1100 */
[----:B------:R-:W-:Y:S02]  /*10010*/  IMAD.U32 R15, RZ, RZ, UR6 ;  /* 0x00000006ff0f7e24 */ /* 0x000fe4000f8e00ff */
[----:B------:R-:W-:Y:S01]  /*10020*/  @!P3 IMAD.MOV.U32 R11, RZ, RZ, R3 ;  /* 0x000000ffff0bb224 */ /* 0x000fe200078e0003 */
[----:B------:R-:W-:Y:S01]  /*10030*/  VOTEU.ALL UP0, P3 ;  /* 0x00000000003f7886 */ /* 0x000fe20001800000 */
[----:B------:R-:W-:-:S04]  /*10040*/  ISETP.LT.OR P4, PT, R0, 0xa, !P0 ;  /* 0x0000000a0000780c */ /* 0x000fc80004781670 */
[----:B------:R-:W-:Y:S01]  /*10050*/  @!UP0 UIMAD UR4, UR7, 0xc0, URZ ;  /* 0x000000c0070488a4 */ /* 0x000fe2000f8e023f */
[----:B0-----:R-:W-:-:S08]  /*10060*/  PRMT R12, RZ, 0x7610, R12 ;  /* 0x00007610ff0c7816 */ /* 0x001fd0000000000c */
[----:B------:R-:W0:Y:S01]  /*10070*/  @!P4 LDC.64 R16, c[0x0][0x5c8] ;  /* 0x00017200ff10cb82 */ /* 0x000e220000000a00 */
[----:B--2---:R-:W-:-:S04]  /*10080*/  LOP3.LUT R10, R10, 0xff, RZ, 0xc0, !PT ;  /* 0x000000ff0a0a7812 */ /* 0x004fc800078ec0ff */
[----:B------:R-:W-:-:S05]  /*10090*/  F2FP.F16.E4M3.UNPACK_B R10, R10 ;  /* 0x0000000aff0a723e */ /* 0x000fca00020006ff */
[----:B------:R-:W-:Y:S02]  /*100a0*/  HADD2.F32 R14, -RZ, R10.H0_H0 ;  /* 0x2000000aff0e7230 */ /* 0x000fe40000004100 */
[----:B------:R-:W-:-:S04]  /*100b0*/  @!P3 IMAD.MOV.U32 R10, RZ, RZ, R4 ;  /* 0x000000ffff0ab224 */ /* 0x000fc800078e0004 */
[----:B------:R-:W-:-:S04]  /*100c0*/  @!P3 IMAD.WIDE.U32 R10, R15, 0xc0, R10 ;  /* 0x000000c00f0ab825 */ /* 0x000fc800078e000a */
[----:B------:R-:W-:-:S04]  /*100d0*/  FMUL R15, R14, UR16 ;  /* 0x000000100e0f7c20 */ /* 0x000fc80008400000 */
[----:B------:R-:W-:Y:S01]  /*100e0*/  FFMA R15, R28, UR13, R15 ;  /* 0x0000000d1c0f7c23 */ /* 0x000fe2000800000f */
[----:B-1----:R-:W-:-:S04]  /*100f0*/  @!P3 IADD3 R10, P2, R10, R18, RZ ;  /* 0x000000120a0ab210 */ /* 0x002fc80007f5e0ff */
[----:B------:R-:W-:Y:S02]  /*10100*/  @!P3 IADD3.X R11, R19, UR4, R11, P2, !PT ;  /* 0x00000004130bbc10 */ /* 0x000fe400097fe40b */
[----:B------:R-:W-:-:S05]  /*10110*/  F2FP.SATFINITE.E4M3.F32.PACK_AB_MERGE_C R15, RZ, R15, RZ ;  /* 0x0000000fff0f723e */ /* 0x000fca00048070ff */
[----:B------:R1:W-:Y:S04]  /*10120*/  @!P3 STG.E.U8 desc[UR14][R10.64+0x8], R15 ;  /* 0x0000080f0a00b986 */ /* 0x0003e8000c10110e */
[----:B------:R-:W2:Y:S01]  /*10130*/  @!P4 LDG.E.U8 R12, desc[UR14][R6.64+0x9] ;  /* 0x0000090e060cc981 */ /* 0x000ea2000c1e1100 */
[----:B------:R-:W-:Y:S01]  /*10140*/  IMAD.U32 R13, RZ, RZ, UR6 ;  /* 0x00000006ff0d7e24 */ /* 0x000fe2000f8e00ff */
[----:B------:R-:W-:Y:S01]  /*10150*/  VOTEU.ALL UP0, P4 ;  /* 0x00000000003f7886 */ /* 0x000fe20002000000 */
[----:B-1----:R-:W-:Y:S02]  /*10160*/  @!P4 IMAD.MOV.U32 R10, RZ, RZ, R4 ;  /* 0x000000ffff0ac224 */ /* 0x002fe400078e0004 */
[----:B------:R-:W-:Y:S01]  /*10170*/  @!P4 IMAD.MOV.U32 R11, RZ, RZ, R3 ;  /* 0x000000ffff0bc224 */ /* 0x000fe200078e0003 */
[----:B------:R-:W-:Y:S01]  /*10180*/  ISETP.LT.OR P2, PT, R0, 0x9, !P1 ;  /* 0x000000090000780c */ /* 0x000fe20004f41670 */
[----:B------:R-:W-:Y:S01]  /*10190*/  @!UP0 UIMAD UR4, UR7, 0xc0, URZ ;  /* 0x000000c0070488a4 */ /* 0x000fe2000f8e023f */
[----:B--2---:R-:W-:-:S04]  /*101a0*/  LOP3.LUT R12, R12, 0xff, RZ, 0xc0, !PT ;  /* 0x000000ff0c0c7812 */ /* 0x004fc800078ec0ff */
[----:B------:R-:W-:-:S05]  /*101b0*/  F2FP.F16.E4M3.UNPACK_B R12, R12 ;  /* 0x0000000cff0c723e */ /* 0x000fca00020006ff */
[----:B------:R-:W-:Y:S02]  /*101c0*/  HADD2.F32 R14, -RZ, R12.H0_H0 ;  /* 0x2000000cff0e7230 */ /* 0x000fe40000004100 */
[----:B------:R-:W-:-:S04]  /*101d0*/  @!P4 IMAD.WIDE.U32 R12, R13, 0xc0, R10 ;  /* 0x000000c00d0cc825 */ /* 0x000fc800078e000a */
[----:B------:R-:W-:Y:S01]  /*101e0*/  FMUL R14, R14, UR16 ;  /* 0x000000100e0e7c20 */ /* 0x000fe20008400000 */
[----:B0-----:R-:W-:-:S03]  /*101f0*/  @!P4 IADD3 R10, P3, R12, R16, RZ ;  /* 0x000000100c0ac210 */ /* 0x001fc60007f7e0ff */
[----:B------:R-:W-:Y:S01]  /*10200*/  FFMA R14, R29, UR13, R14 ;  /* 0x0000000d1d0e7c23 */ /* 0x000fe2000800000e */
[----:B------:R-:W-:Y:S02]  /*10210*/  PRMT R12, RZ, 0x7610, R12 ;  /* 0x00007610ff0c7816 */ /* 0x000fe4000000000c */
[----:B------:R-:W-:Y:S02]  /*10220*/  @!P4 IADD3.X R11, R17, UR4, R13, P3, !PT ;  /* 0x00000004110bcc10 */ /* 0x000fe40009ffe40d */
        /* <DEDUP_REMOVED lines=19> */
[----:B------:R-:W-:Y:S01]  /*10360*/  PRMT R10, RZ, 0x7610, R10 ;  /* 0x00007610ff0a7816 */ /* 0x000fe2000000000a */
[----:B------:R-:W0:Y:S01]  /*10370*/  @!P3 LDC.64 R16, c[0x0][0x5c8] ;  /* 0x00017200ff10bb82 */ /* 0x000e220000000a00 */
[----:B------:R-:W-:-:S05]  /*10380*/  F2FP.SATFINITE.E4M3.F32.PACK_AB_MERGE_C R15, RZ, R11, RZ ;  /* 0x0000000bff0f723e */ /* 0x000fca00048070ff */
[----:B------:R1:W-:Y:S04]  /*10390*/  @!P2 STG.E.U8 desc[UR14][R12.64+0x8], R15 ;  /* 0x0000080f0c00a986 */ /* 0x0003e8000c10110e */
[----:B------:R-:W2:Y:S01]  /*103a0*/  @!P3 LDG.E.U8 R10, desc[UR14][R8.64+0x9] ;  /* 0x0000090e080ab981 */ /* 0x000ea2000c1e1100 */
[----:B------:R-:W-:Y:S01]  /*103b0*/  VOTEU.ALL UP0, P3 ;  /* 0x00000000003f7886 */ /* 0x000fe20001800000 */
[----:B------:R-:W-:Y:S02]  /*103c0*/  IMAD.U32 R19, RZ, RZ, UR6 ;  /* 0x00000006ff137e24 */ /* 0x000fe4000f8e00ff */
[----:B------:R-:W-:Y:S02]  /*103d0*/  @!P3 IMAD.MOV.U32 R11, RZ, RZ, R3 ;  /* 0x000000ffff0bb224 */ /* 0x000fe400078e0003 */
[----:B------:R-:W-:Y:S01]  /*103e0*/  @!UP0 UIMAD UR4, UR7, 0xc0, URZ ;  /* 0x000000c0070488a4 */ /* 0x000fe2000f8e023f */
[----:B------:R-:W-:-:S02]  /*103f0*/  ISETP.LT.OR P2, PT, R0, 0x11, !P0 ;  /* 0x000000110000780c */ /* 0x000fc40004741670 */
[----:B--2---:R-:W-:-:S04]  /*10400*/  LOP3.LUT R10, R10, 0xff, RZ, 0xc0, !PT ;  /* 0x000000ff0a0a7812 */ /* 0x004fc800078ec0ff */
[----:B------:R-:W-:-:S05]  /*10410*/  F2FP.F16.E4M3.UNPACK_B R10, R10 ;  /* 0x0000000aff0a723e */ /* 0x000fca00020006ff */
[----:B------:R-:W-:Y:S02]  /*10420*/  HADD2.F32 R14, -RZ, R10.H0_H0 ;  /* 0x2000000aff0e7230 */ /* 0x000fe40000004100 */
[----:B------:R-:W-:-:S03]  /*10430*/  @!P3 IMAD.MOV.U32 R10, RZ, RZ, R4 ;  /* 0x000000ffff0ab224 */ /* 0x000fc600078e0004 */
[----:B------:R-:W-:Y:S01]  /*10440*/  FMUL R14, R14, UR16 ;  /* 0x000000100e0e7c20 */ /* 0x000fe20008400000 */
[----:B------:R-:W-:Y:S02]  /*10450*/  @!P3 IMAD.WIDE.U32 R10, R19, 0xc0, R10 ;  /* 0x000000c0130ab825 */ /* 0x000fe400078e000a */
[----:B------:R-:W2:Y:S02]  /*10460*/  @!P2 LDC.64 R18, c[0x0][0x5c8] ;  /* 0x00017200ff12ab82 */ /* 0x000ea40000000a00 */
[----:B------:R-:W-:Y:S01]  /*10470*/  FFMA R14, R31, UR13, R14 ;  /* 0x0000000d1f0e7c23 */ /* 0x000fe2000800000e */
[----:B-1----:R-:W-:Y:S01]  /*10480*/  @!P3 VIADD R12, R11, UR4 ;  /* 0x000000040b0cbc36 */ /* 0x002fe20008000000 */
[----:B0-----:R-:W-:-:S04]  /*10490*/  @!P3 IADD3 R10, P4, P5, R10, UR8, R16 ;  /* 0x000000080a0abc10 */ /* 0x001fc8000fd9e010 */
[----:B------:R-:W-:Y:S02]  /*104a0*/  @!P3 IADD3.X R11, R12, UR5, R17, P4, P5 ;  /* 0x000000050c0bbc10 */ /* 0x000fe4000a7ea411 */
[----:B------:R-:W-:Y:S02]  /*104b0*/  F2FP.SATFINITE.E4M3.F32.PACK_AB_MERGE_C R17, RZ, R14, RZ ;  /* 0x0000000eff11723e */ /* 0x000fe400048070ff */
[----:B------:R-:W-:-:S03]  /*104c0*/  PRMT R12, RZ, 0x7610, R12 ;  /* 0x00007610ff0c7816 */ /* 0x000fc6000000000c */
[----:B------:R0:W-:Y:S04]  /*104d0*/  @!P3 STG.E.U8 desc[UR14][R10.64+0x9], R17 ;  /* 0x000009110a00b986 */ /* 0x0001e8000c10110e */
[----:B------:R-:W4:Y:S01]  /*104e0*/  @!P2 LDG.E.U8 R12, desc[UR14][R6.64+0x10] ;  /* 0x0000100e060ca981 */ /* 0x000f22000c1e1100 */
[----:B------:R-:W-:Y:S01]  /*104f0*/  IMAD.U32 R13, RZ, RZ, UR6 ;  /* 0x00000006ff0d7e24 */ /* 0x000fe2000f8e00ff */
[----:B------:R-:W-:Y:S01]  /*10500*/  VOTEU.ALL UP0, P2 ;  /* 0x00000000003f7886 */ /* 0x000fe20001000000 */
[----:B0-----:R-:W-:Y:S02]  /*10510*/  @!P2 IMAD.MOV.U32 R10, RZ, RZ, R4 ;  /* 0x000000ffff0aa224 */ /* 0x001fe400078e0004 */
[----:B------:R-:W-:Y:S01]  /*10520*/  @!P2 IMAD.MOV.U32 R11, RZ, RZ, R3 ;  /* 0x000000ffff0ba224 */ /* 0x000fe200078e0003 */
[----:B------:R-:W-:Y:S01]  /*10530*/  ISETP.LT.OR P3, PT, R0, 0x12, !P0 ;  /* 0x000000120000780c */ /* 0x000fe20004761670 */
[----:B------:R-:W-:-:S12]  /*10540*/  @!UP0 UIMAD UR4, UR7, 0xc0, URZ ;  /* 0x000000c0070488a4 */ /* 0x000fd8000f8e023f */
[----:B------:R-:W0:Y:S01]  /*10550*/  @!P3 LDC.64 R16, c[0x0][0x5c8] ;  /* 0x00017200ff10bb82 */ /* 0x000e220000000a00 */
[----:B----4-:R-:W-:-:S04]  /*10560*/  LOP3.LUT R12, R12, 0xff, RZ, 0xc0, !PT ;  /* 0x000000ff0c0c7812 */ /* 0x010fc800078ec0ff */
[----:B------:R-:W-:-:S05]  /*10570*/  F2FP.F16.E4M3.UNPACK_B R12, R12 ;  /* 0x0000000cff0c723e */ /* 0x000fca00020006ff */
[----:B------:R-:W-:Y:S02]  /*10580*/  HADD2.F32 R14, -RZ, R12.H0_H0 ;  /* 0x2000000cff0e7230 */ /* 0x000fe40000004100 */
[----:B------:R-:W-:-:S04]  /*10590*/  @!P2 IMAD.WIDE.U32 R12, R13, 0xc0, R10 ;  /* 0x000000c00d0ca825 */ /* 0x000fc800078e000a */
[----:B------:R-:W-:Y:S01]  /*105a0*/  FMUL R15, R14, UR16 ;  /* 0x000000100e0f7c20 */ /* 0x000fe20008400000 */
[----:B--2---:R-:W-:-:S03]  /*105b0*/  @!P2 IADD3 R10, P4, R12, R18, RZ ;  /* 0x000000120c0aa210 */ /* 0x004fc60007f9e0ff */
[----:B------:R-:W-:Y:S01]  /*105c0*/  FFMA R15, R32, UR13, R15 ;  /* 0x0000000d200f7c23 */ /* 0x000fe2000800000f */
[----:B------:R-:W-:Y:S02]  /*105d0*/  PRMT R12, RZ, 0x7610, R12 ;  /* 0x00007610ff0c7816 */ /* 0x000fe4000000000c */
        /* <DEDUP_REMOVED lines=928> */
[----:B----4-:R-:W-:-:S05]  /*13fe0*/  F2FP.F16.E4M3.UNPACK_B R12, R12 ;  /* 0x0000000cff0c723e */ /* 0x010fca00020006ff */
        /* <DEDUP_REMOVED lines=15> */
[----:B------:R-:W-:-:S12]  /*140e0*/  @!UP0 UIMAD UR4, UR7, 0xc0, URZ ;  /* 0x000000c0070488a4 */ /* 0x000fd8000f8e023f */
[----:B------:R-:W1:Y:S01]  /*140f0*/  @!P2 LDC.64 R18, c[0x0][0x5c8] ;  /* 0x00017200ff12ab82 */ /* 0x000e620000000a00 */
[----:B--2---:R-:W-:-:S05]  /*14100*/  F2FP.F16.E4M3.UNPACK_B R12, R12 ;  /* 0x0000000cff0c723e */ /* 0x004fca00020006ff */
[----:B------:R-:W-:Y:S02]  /*14110*/  HADD2.F32 R14, -RZ, R12.H0_H0 ;  /* 0x2000000cff0e7230 */ /* 0x000fe40000004100 */
[----:B------:R-:W-:-:S04]  /*14120*/  @!P3 IMAD.WIDE.U32 R12, R13, 0xc0, R10 ;  /* 0x000000c00d0cb825 */ /* 0x000fc800078e000a */
[----:B------:R-:W-:Y:S01]  /*14130*/  FMUL R14, R14, UR16 ;  /* 0x000000100e0e7c20 */ /* 0x000fe20008400000 */
[----:B0-----:R-:W-:-:S03]  /*14140*/  @!P3 IADD3 R10, P4, R12, R16, RZ ;  /* 0x000000100c0ab210 */ /* 0x001fc60007f9e0ff */
[----:B------:R-:W-:Y:S01]  /*14150*/  FFMA R14, R81, UR13, R14 ;  /* 0x0000000d510e7c23 */ /* 0x000fe2000800000e */
[----:B------:R-:W-:Y:S02]  /*14160*/  PRMT R12, RZ, 0x7610, R12 ;  /* 0x00007610ff0c7816 */ /* 0x000fe4000000000c */
[----:B------:R-:W-:Y:S02]  /*14170*/  @!P3 IADD3.X R11, R17, UR4, R13, P4, !PT ;  /* 0x00000004110bbc10 */ /* 0x000fe4000a7fe40d */
[----:B------:R-:W-:-:S05]  /*14180*/  F2FP.SATFINITE.E4M3.F32.PACK_AB_MERGE_C R17, RZ, R14, RZ ;  /* 0x0000000eff11723e */ /* 0x000fca00048070ff */
[----:B------:R0:W-:Y:S04]  /*14190*/  @!P3 STG.E.U8 desc[UR14][R10.64+0x71], R17 ;  /* 0x000071110a00b986 */ /* 0x0001e8000c10110e */
[----:B------:R-:W2:Y:S01]  /*141a0*/  @!P2 LDG.E.U8 R12, desc[UR14][R8.64+0x70] ;  /* 0x0000700e080ca981 */ /* 0x000ea2000c1e1100 */
[----:B------:R-:W-:Y:S01]  /*141b0*/  VOTEU.ALL UP0, P2 ;  /* 0x00000000003f7886 */ /* 0x000fe20001000000 */
[----:B------:R-:W-:-:S04]  /*141c0*/  IMAD.U32 R13, RZ, RZ, UR6 ;  /* 0x00000006ff0d7e24 */ /* 0x000fc8000f8e00ff */
[----:B------:R-:W-:Y:S01]  /*141d0*/  @!UP0 UIMAD UR4, UR7, 0xc0, URZ ;  /* 0x000000c0070488a4 */ /* 0x000fe2000f8e023f */
[----:B0-----:R-:W-:Y:S02]  /*141e0*/  @!P2 IMAD.MOV.U32 R10, RZ, RZ, R4 ;  /* 0x000000ffff0aa224 */ /* 0x001fe400078e0004 */
[----:B------:R-:W-:Y:S01]  /*141f0*/  @!P2 IMAD.MOV.U32 R11, RZ, RZ, R3 ;  /* 0x000000ffff0ba224 */ /* 0x000fe200078e0003 */
[----:B------:R-:W-:-:S13]  /*14200*/  ISETP.LT.OR P3, PT, R0, 0x72, !P1 ;  /* 0x000000720000780c */ /* 0x000fda0004f61670 */
[----:B------:R-:W0:Y:S01]  /*14210*/  @!P3 LDC.64 R16, c[0x0][0x5c8] ;  /* 0x00017200ff10bb82 */ /* 0x000e220000000a00 */
[----:B--2---:R-:W-:-:S05]  /*14220*/  F2FP.F16.E4M3.UNPACK_B R12, R12 ;  /* 0x0000000cff0c723e */ /* 0x004fca00020006ff */
[----:B------:R-:W-:Y:S02]  /*14230*/  HADD2.F32 R14, -RZ, R12.H0_H0 ;  /* 0x2000000cff0e7230 */ /* 0x000fe40000004100 */
[----:B------:R-:W-:-:S04]  /*14240*/  @!P2 IMAD.WIDE.U32 R12, R13, 0xc0, R10 ;  /* 0x000000c00d0ca825 */ /* 0x000fc800078e000a */
[----:B------:R-:W-:Y:S01]  /*14250*/  FMUL R15, R14, UR16 ;  /* 0x000000100e0f7c20 */ /* 0x000fe20008400000 */
[----:B------:R-:W-:Y:S01]  /*14260*/  @!P2 VIADD R10, R13, UR4 ;  /* 0x000000040d0aac36 */ /* 0x000fe20008000000 */
[----:B-1----:R-:W-:Y:S02]  /*14270*/  @!P2 IADD3 R12, P4, P5, R12, UR8, R18 ;  /* 0x000000080c0cac10 */ /* 0x002fe4000fd9e012 */
[----:B------:R-:W-:Y:S02]  /*14280*/  FFMA R15, R82, UR13, R15 ;  /* 0x0000000d520f7c23 */ /* 0x000fe4000800000f */
[----:B------:R-:W-:Y:S02]  /*14290*/  @!P2 IADD3.X R13, R10, UR5, R19, P4, P5 ;  /* 0x000000050a0dac10 */ /* 0x000fe4000a7ea413 */
[----:B------:R-:W-:Y:S02]  /*142a0*/  PRMT R10, RZ, 0x7610, R10 ;  /* 0x00007610ff0a7816 */ /* 0x000fe4000000000a */
        /* <DEDUP_REMOVED lines=8> */
[----:B--2---:R-:W-:-:S05]  /*14330*/  F2FP.F16.E4M3.UNPACK_B R10, R10 ;  /* 0x0000000aff0a723e */ /* 0x004fca00020006ff */
        /* <DEDUP_REMOVED lines=30> */
[----:B------:R2:W4:Y:S01]  /*14520*/  @!P0 LDG.E.U8 R12, desc[UR14][R6.64+0x79] ;  /* 0x0000790e060c8981 */ /* 0x000522000c1e1100 */
[----:B------:R-:W-:Y:S01]  /*14530*/  IMAD.U32 R13, RZ, RZ, UR6 ;  /* 0x00000006ff0d7e24 */ /* 0x000fe2000f8e00ff */
[----:B------:R-:W-:Y:S01]  /*14540*/  VOTEU.ALL UP0, P0 ;  /* 0x00000000003f7886 */ /* 0x000fe20000000000 */
[----:B------:R-:W-:Y:S01]  /*14550*/  ISETP.LT.OR P2, PT, R0, 0x79, !P1 ;  /* 0x000000790000780c */ /* 0x000fe20004f41670 */
[----:B--2---:R-:W-:Y:S02]  /*14560*/  @!P0 IMAD.MOV.U32 R6, RZ, RZ, R4 ;  /* 0x000000ffff068224 */ /* 0x004fe400078e0004 */
[----:B------:R-:W-:Y:S01]  /*14570*/  @!P0 IMAD.MOV.U32 R7, RZ, RZ, R3 ;  /* 0x000000ffff078224 */ /* 0x000fe200078e0003 */
[----:B------:R-:W-:Y:S01]  /*14580*/  @!UP0 UIMAD UR4, UR7, 0xc0, URZ ;  /* 0x000000c0070488a4 */ /* 0x000fe2000f8e023f */
[----:B-1----:R-:W-:-:S02]  /*14590*/  PRMT R10, RZ, 0x7610, R10 ;  /* 0x00007610ff0a7816 */ /* 0x002fc4000000000a */
[----:B----4-:R-:W-:-:S05]  /*145a0*/  F2FP.F16.E4M3.UNPACK_B R12, R12 ;  /* 0x0000000cff0c723e */ /* 0x010fca00020006ff */
[----:B------:R-:W-:Y:S02]  /*145b0*/  HADD2.F32 R14, -RZ, R12.H0_H0 ;  /* 0x2000000cff0e7230 */ /* 0x000fe40000004100 */
[----:B------:R-:W-:-:S04]  /*145c0*/  @!P0 IMAD.WIDE.U32 R12, R13, 0xc0, R6 ;  /* 0x000000c00d0c8825 */ /* 0x000fc800078e0006 */
[----:B------:R-:W-:Y:S01]  /*145d0*/  FMUL R14, R14, UR16 ;  /* 0x000000100e0e7c20 */ /* 0x000fe20008400000 */
[----:B0-----:R-:W-:-:S03]  /*145e0*/  @!P0 IADD3 R6, P3, R12, R16, RZ ;  /* 0x000000100c068210 */ /* 0x001fc60007f7e0ff */
[----:B------:R-:W-:Y:S01]  /*145f0*/  FFMA R14, R85, UR13, R14 ;  /* 0x0000000d550e7c23 */ /* 0x000fe2000800000e */
[----:B------:R-:W-:Y:S02]  /*14600*/  @!P0 IADD3.X R7, R17, UR4, R13, P3, !PT ;  /* 0x0000000411078c10 */ /* 0x000fe40009ffe40d */
[----:B------:R-:W0:Y:S02]  /*14610*/  @!P2 LDC.64 R16, c[0x0][0x5c8] ;  /* 0x00017200ff10ab82 */ /* 0x000e240000000a00 */
[----:B------:R-:W-:-:S05]  /*14620*/  F2FP.SATFINITE.E4M3.F32.PACK_AB_MERGE_C R15, RZ, R14, RZ ;  /* 0x0000000eff0f723e */ /* 0x000fca00048070ff */
[----:B------:R1:W-:Y:S04]  /*14630*/  @!P0 STG.E.U8 desc[UR14][R6.64+0x79], R15 ;  /* 0x0000790f06008986 */ /* 0x0003e8000c10110e */
[----:B------:R-:W2:Y:S01]  /*14640*/  @!P2 LDG.E.U8 R10, desc[UR14][R8.64+0x78] ;  /* 0x0000780e080aa981 */ /* 0x000ea2000c1e1100 */
[----:B------:R-:W-:Y:S01]  /*14650*/  VOTEU.ALL UP0, P2 ;  /* 0x00000000003f7886 */ /* 0x000fe20001000000 */
[----:B------:R-:W-:Y:S02]  /*14660*/  IMAD.U32 R11, RZ, RZ, UR6 ;  /* 0x00000006ff0b7e24 */ /* 0x000fe4000f8e00ff */
[----:B-1----:R-:W-:Y:S02]  /*14670*/  @!P2 IMAD.MOV.U32 R6, RZ, RZ, R4 ;  /* 0x000000ffff06a224 */ /* 0x002fe400078e0004 */
[----:B------:R-:W-:Y:S01]  /*14680*/  @!P2 IMAD.MOV.U32 R7, RZ, RZ, R3 ;  /* 0x000000ffff07a224 */ /* 0x000fe200078e0003 */
[----:B------:R-:W-:Y:S01]  /*14690*/  @!UP0 UIMAD UR4, UR7, 0xc0, URZ ;  /* 0x000000c0070488a4 */ /* 0x000fe2000f8e023f */
[----:B------:R-:W-:Y:S01]  /*146a0*/  ISETP.LT.OR P1, PT, R0, 0x7a, !P1 ;  /* 0x0000007a0000780c */ /* 0x000fe20004f21670 */
[----:B------:R-:W-:Y:S01]  /*146b0*/  BSSY B0, `(.L_x_23) ;  /* 0x000000e000007945 */ /* 0x000fe20003800000 */
[----:B------:R-:W-:-:S02]  /*146c0*/  PRMT R0, RZ, 0x7610, R0 ;  /* 0x00007610ff007816 */ /* 0x000fc40000000000 */
[----:B--2---:R-:W-:-:S05]  /*146d0*/  F2FP.F16.E4M3.UNPACK_B R10, R10 ;  /* 0x0000000aff0a723e */ /* 0x004fca00020006ff */
[----:B------:R-:W-:Y:S02]  /*146e0*/  HADD2.F32 R12, -RZ, R10.H0_H0 ;  /* 0x2000000aff0c7230 */ /* 0x000fe40000004100 */
[----:B------:R-:W-:-:S04]  /*146f0*/  @!P2 IMAD.WIDE.U32 R10, R11, 0xc0, R6 ;  /* 0x000000c00b0aa825 */ /* 0x000fc800078e0006 */
[----:B------:R-:W-:Y:S01]  /*14700*/  FMUL R13, R12, UR16 ;  /* 0x000000100c0d7c20 */ /* 0x000fe20008400000 */
[----:B0-----:R-:W-:Y:S01]  /*14710*/  @!P2 IADD3 R6, P0, P3, R10, UR8, R16 ;  /* 0x000000080a06ac10 */ /* 0x001fe2000fb1e010 */
[----:B------:R-:W-:Y:S02]  /*14720*/  @!P2 VIADD R10, R11, UR4 ;  /* 0x000000040b0aac36 */ /* 0x000fe40008000000 */
[----:B---3--:R-:W-:-:S03]  /*14730*/  FFMA R13, R86, UR13, R13 ;  /* 0x0000000d560d7c23 */ /* 0x008fc6000800000d */
[----:B------:R-:W-:Y:S02]  /*14740*/  @!P2 IADD3.X R7, R10, UR5, R17, P0, P3 ;  /* 0x000000050a07ac10 */ /* 0x000fe400087e6411 */
[----:B------:R-:W-:-:S05]  /*14750*/  F2FP.SATFINITE.E4M3.F32.PACK_AB_MERGE_C R13, RZ, R13, RZ ;  /* 0x0000000dff0d723e */ /* 0x000fca00048070ff */
[----:B------:R0:W-:Y:S01]  /*14760*/  @!P2 STG.E.U8 desc[UR14][R6.64+0x78], R13 ;  /* 0x0000780d0600a986 */ /* 0x0001e2000c10110e */
[----:B------:R-:W-:Y:S05]  /*14770*/  @P1 BRA `(.L_x_24) ;  /* 0x0000000000041947 */ /* 0x000fea0003800000 */
[----:B------:R1:W5:Y:S02]  /*14780*/  LDG.E.U8 R0, desc[UR14][R8.64+0x79] ;  /* 0x0000790e08007981 */ /* 0x000364000c1e1100 */
.L_x_24:
[----:B------:R-:W-:Y:S05]  /*14790*/  BSYNC B0 ;  /* 0x0000000000007941 */ /* 0x000fea0003800000 */
.L_x_23:
[----:B-----5:R-:W-:-:S05]  /*147a0*/  F2FP.F16.E4M3.UNPACK_B R0, R0 ;  /* 0x00000000ff00723e */ /* 0x020fca00020006ff */
[----:B------:R-:W-:-:S05]  /*147b0*/  HADD2.F32 R0, -RZ, R0.H0_H0 ;  /* 0x20000000ff007230 */ /* 0x000fca0000004100 */
[----:B------:R-:W-:-:S04]  /*147c0*/  FMUL R0, R0, UR16 ;  /* 0x0000001000007c20 */ /* 0x000fc80008400000 */
[----:B------:R-:W-:Y:S01]  /*147d0*/  FFMA R0, R87, UR13, R0 ;  /* 0x0000000d57007c23 */ /* 0x000fe20008000000 */
[----:B------:R-:W-:Y:S06]  /*147e0*/  @P1 EXIT ;  /* 0x000000000000194d */ /* 0x000fec0003800000 */
[----:B------:R-:W-:Y:S01]  /*147f0*/  IMAD.U32 R5, RZ, RZ, UR6 ;  /* 0x00000006ff057e24 */ /* 0x000fe2000f8e00ff */
[----:B------:R-:W-:Y:S01]  /*14800*/  UIMAD UR4, UR7, 0xc0, URZ ;  /* 0x000000c0070478a4 */ /* 0x000fe2000f8e023f */
[----:B------:R-:W-:Y:S01]  /*14810*/  IMAD.MOV.U32 R2, RZ, RZ, R4 ;  /* 0x000000ffff027224 */ /* 0x000fe200078e0004 */
[----:B------:R-:W-:Y:S02]  /*14820*/  ULDC.64 UR10, c[0x0][0x5c8] ;  /* 0x00017200000a7ab9 */ /* 0x000fe40000000a00 */
[----:B------:R-:W-:Y:S02]  /*14830*/  IMAD.U32 R4, RZ, RZ, UR11 ;  /* 0x0000000bff047e24 */ /* 0x000fe4000f8e00ff */
[----:B------:R-:W-:-:S04]  /*14840*/  IMAD.WIDE.U32 R2, R5, 0xc0, R2 ;  /* 0x000000c005027825 */ /* 0x000fc800078e0002 */
[----:B------:R-:W-:Y:S02]  /*14850*/  IMAD.U32 R5, RZ, RZ, UR10 ;  /* 0x0000000aff057e24 */ /* 0x000fe4000f8e00ff */
[----:B------:R-:W-:-:S03]  /*14860*/  VIADD R3, R3, UR4 ;  /* 0x0000000403037c36 */ /* 0x000fc60008000000 */
[----:B------:R-:W-:Y:S02]  /*14870*/  IADD3 R2, P0, P1, R2, UR8, R5 ;  /* 0x0000000802027c10 */ /* 0x000fe4000f91e005 */
[----:B------:R-:W-:Y:S02]  /*14880*/  F2FP.SATFINITE.E4M3.F32.PACK_AB_MERGE_C R5, RZ, R0, RZ ;  /* 0x00000000ff05723e */ /* 0x000fe400048070ff */
[----:B------:R-:W-:-:S05]  /*14890*/  IADD3.X R3, R3, UR5, R4, P0, P1 ;  /* 0x0000000503037c10 */ /* 0x000fca00087e2404 */
[----:B------:R-:W-:Y:S01]  /*148a0*/  STG.E.U8 desc[UR14][R2.64+0x79], R5 ;  /* 0x0000790502007986 */ /* 0x000fe2000c10110e */
[----:B------:R-:W-:Y:S05]  /*148b0*/  EXIT ;  /* 0x000000000000794d */ /* 0x000fea0003800000 */
.L_x_22:
[----:B------:R-:W2:Y:S04]  /*148c0*/  LDL.LU R11, [R1] ;  /* 0x00000000010b7983 */ /* 0x000ea80000300800 */
[----:B------:R-:W3:Y:S04]  /*148d0*/  LDL.LU R17, [R1+0x8] ;  /* 0x0000080001117983 */ /* 0x000ee80000300800 */
        /* <DEDUP_REMOVED lines=47> */
[----:B------:R1:W-:Y:S04]  /*14bd0*/  STL [R1+0x148], R46 ;  /* 0x0001482e01007387 */ /* 0x0003e80000100800 */
[----:B-1----:R-:W4:Y:S04]  /*14be0*/  LDL.LU R46, [R1+0x68] ;  /* 0x00006800012e7983 */ /* 0x002f280000300800 */
[----:B------:R1:W-:Y:S04]  /*14bf0*/  STL [R1+0x144], R45 ;  /* 0x0001442d01007387 */ /* 0x0003e80000100800 */
[----:B-1----:R-:W4:Y:S04]  /*14c00*/  LDL.LU R45, [R1+0x64] ;  /* 0x00006400012d7983 */ /* 0x002f280000300800 */
[----:B------:R1:W-:Y:S04]  /*14c10*/  STL [R1+0x140], R44 ;  /* 0x0001402c01007387 */ /* 0x0003e80000100800 */
[----:B-1----:R-:W4:Y:S04]  /*14c20*/  LDL.LU R44, [R1+0x48] ;  /* 0x00004800012c7983 */ /* 0x002f280000300800 */
[----:B------:R1:W-:Y:S04]  /*14c30*/  STL.64 [R1+0x138], R42 ;  /* 0x0001382a01007387 */ /* 0x0003e80000100a00 */
[----:B-1----:R-:W4:Y:S04]  /*14c40*/  LDL.LU R42, [R1+0x18] ;  /* 0x00001800012a7983 */ /* 0x002f280000300800 */
[----:B------:R-:W4:Y:S04]  /*14c50*/  LDL.LU R43, [R1+0x1c] ;  /* 0x00001c00012b7983 */ /* 0x000f280000300800 */
[----:B------:R1:W-:Y:S04]  /*14c60*/  STL.64 [R1+0x130], R40 ;  /* 0x0001302801007387 */ /* 0x0003e80000100a00 */
[----:B-1----:R-:W3:Y:S01]  /*14c70*/  LDL.LU R41, [R1+0x4] ;  /* 0x0000040001297983 */ /* 0x002ee20000300800 */
[----:B------:R-:W-:-:S02]  /*14c80*/  ISETP.GE.AND P4, PT, R12, 0x1, PT ;  /* 0x000000010c00780c */ /* 0x000fc40003f86270 */
[----:B------:R-:W-:Y:S01]  /*14c90*/  ISETP.GE.AND P3, PT, R12, 0x9, PT ;  /* 0x000000090c00780c */ /* 0x000fe20003f66270 */
[----:B------:R-:W-:Y:S01]  /*14ca0*/  STL.64 [R1+0x128], R38 ;  /* 0x0001282601007387 */ /* 0x000fe20000100a00 */
[----:B------:R-:W-:-:S03]  /*14cb0*/  ISETP.LT.OR P0, PT, R0, 0x1, !P4 ;  /* 0x000000010000780c */ /* 0x000fc60006701670 */
[----:B------:R1:W-:Y:S10]  /*14cc0*/  STL.64 [R1+0x120], R36 ;  /* 0x0001202401007387 */ /* 0x0003f40000100a00 */
[----:B------:R-:W0:Y:S01]  /*14cd0*/  @!P0 LDC.64 R8, c[0x0][0x5c8] ;  /* 0x00017200ff088b82 */ /* 0x000e220000000a00 */
[----:B-1----:R-:W4:Y:S04]  /*14ce0*/  LDL.LU R37, [R1+0x28] ;  /* 0x0000280001257983 */ /* 0x002f280000300800 */
[----:B------:R1:W-:Y:S01]  /*14cf0*/  STL.64 [R1+0x118], R34 ;  /* 0x0001182201007387 */ /* 0x0003e20000100a00 */
[----:B--2---:R-:W-:-:S05]  /*14d00*/  FMUL R11, R11, UR13 ;  /* 0x0000000d0b0b7c20 */ /* 0x004fca0008400000 */
[----:B------:R-:W-:Y:S01]  /*14d10*/  F2FP.SATFINITE.E4M3.F32.PACK_AB_MERGE_C R11, RZ, R11, RZ ;  /* 0x0000000bff0b723e */ /* 0x000fe200048070ff */
[----:B-1----:R-:W2:Y:S04]  /*14d20*/  LDL.LU R34, [R1+0x2c] ;  /* 0x00002c0001227983 */ /* 0x002ea80000300800 */
[----:B------:R-:W2:Y:S01]  /*14d30*/  LDL.LU R35, [R1+0x30] ;  /* 0x0000300001237983 */ /* 0x000ea20000300800 */
[----:B0-----:R-:W-:-:S03]  /*14d40*/  @!P0 IADD3 R8, P1, R4, R8, RZ ;  /* 0x0000000804088210 */ /* 0x001fc60007f3e0ff */
[----:B------:R0:W-:Y:S02]  /*14d50*/  STL.64 [R1+0x110], R32 ;  /* 0x0001102001007387 */ /* 0x0001e40000100a00 */
[----:B------:R-:W-:-:S05]  /*14d60*/  @!P0 IMAD.X R9, R3, 0x1, R9, P1 ;  /* 0x0000000103098824 */ /* 0x000fca00008e0609 */
[----:B------:R1:W-:Y:S01]  /*14d70*/  @!P0 STG.E.U8 desc[UR14][R8.64], R11 ;  /* 0x0000000b08008986 */ /* 0x0003e2000c10110e */
[----:B------:R-:W-:-:S03]  /*14d80*/  ISETP.LT.OR P0, PT, R0, 0x2, !P4 ;  /* 0x000000020000780c */ /* 0x000fc60006701670 */
[----:B0-----:R-:W2:Y:S04]  /*14d90*/  LDL.LU R32, [R1+0x34] ;  /* 0x0000340001207983 */ /* 0x001ea80000300800 */
[----:B------:R-:W2:Y:S04]  /*14da0*/  LDL.LU R33, [R1+0x38] ;  /* 0x0000380001217983 */ /* 0x000ea80000300800 */
[----:B------:R0:W-:Y:S02]  /*14db0*/  STL.64 [R1+0x108], R30 ;  /* 0x0001081e01007387 */ /* 0x0001e40000100a00 */
[----:B-1----:R-:W1:Y:S02]  /*14dc0*/  @!P0 LDC.64 R8, c[0x0][0x5c8] ;  /* 0x00017200ff088b82 */ /* 0x002e640000000a00 */
[----:B0-----:R-:W2:Y:S04]  /*14dd0*/  LDL.LU R30, [R1+0x3c] ;  /* 0x00003c00011e7983 */ /* 0x001ea80000300800 */
[----:B------:R-:W2:Y:S04]  /*14de0*/  LDL.LU R31, [R1+0x40] ;  /* 0x00004000011f7983 */ /* 0x000ea80000300800 */
[----:B------:R0:W-:Y:S01]  /*14df0*/  STL.64 [R1+0x100], R28 ;  /* 0x0001001c01007387 */ /* 0x0001e20000100a00 */
[----:B-1----:R-:W-:-:S05]  /*14e00*/  @!P0 IADD3 R8, P1, R4, R8, RZ ;  /* 0x0000000804088210 */ /* 0x002fca0007f3e0ff */
[----:B------:R-:W-:Y:S01]  /*14e10*/  @!P0 IMAD.X R9, R3, 0x1, R9, P1 ;  /* 0x0000000103098824 */ /* 0x000fe200008e0609 */
[----:B0-----:R-:W2:Y:S04]  /*14e20*/  LDL.LU R29, [R1+0x44] ;  /* 0x00004400011d7983 */ /* 0x001ea80000300800 */
[----:B------:R-:W2:Y:S01]  /*14e30*/  LDL.LU R36, [R1+0x24] ;  /* 0x0000240001247983 */ /* 0x000ea20000300800 */
[----:B---3--:R-:W-:-:S05]  /*14e40*/  FMUL R11, R41, UR13 ;  /* 0x0000000d290b7c20 */ /* 0x008fca0008400000 */
[----:B------:R-:W-:-:S05]  /*14e50*/  F2FP.SATFINITE.E4M3.F32.PACK_AB_MERGE_C R11, RZ, R11, RZ ;  /* 0x0000000bff0b723e */ /* 0x000fca00048070ff */
[----:B------:R0:W-:Y:S01]  /*14e60*/  @!P0 STG.E.U8 desc[UR14][R8.64+0x1], R11 ;  /* 0x0000010b08008986 */ /* 0x0001e2000c10110e */
[----:B------:R-:W-:Y:S01]  /*14e70*/  ISETP.LT.OR P0, PT, R0, 0x1, !P3 ;  /* 0x000000010000780c */ /* 0x000fe20005f01670 */
[----:B0-----:R-:W-:-:S12]  /*14e80*/  FMUL R11, R17, UR13 ;  /* 0x0000000d110b7c20 */ /* 0x001fd80008400000 */
[----:B------:R-:W0:Y:S01]  /*14e90*/  @!P0 LDC.64 R8, c[0x0][0x5c8] ;  /* 0x00017200ff088b82 */ /* 0x000e220000000a00 */
[----:B------:R-:W-:Y:S02]  /*14ea0*/  F2FP.SATFINITE.E4M3.F32.PACK_AB_MERGE_C R11, RZ, R11, RZ ;  /* 0x0000000bff0b723e */ /* 0x000fe400048070ff */
[----:B0-----:R-:W-:-:S04]  /*14eb0*/  @!P0 IADD3 R8, P1, P2, R4, UR8, R8 ;  /* 0x0000000804088c10 */ /* 0x001fc8000fa3e008 */
[----:B------:R-:W-:Y:S02]  /*14ec0*/  @!P0 IADD3.X R9, R3, UR5, R9, P1, P2 ;  /* 0x0000000503098c10 */ /* 0x000fe40008fe4409 */
[----:B------:R-:W-:-:S03]  /*14ed0*/  ISETP.LT.OR P1, PT, R0, 0x2, !P3 ;  /* 0x000000020000780c */ /* 0x000fc60005f21670 */
[----:B------:R0:W-:Y:S01]  /*14ee0*/  @!P0 STG.E.U8 desc[UR14][R8.64], R11 ;  /* 0x0000000b08008986 */ /* 0x0001e2000c10110e */
[----:B------:R-:W-:-:S09]  /*14ef0*/  ISETP.LT.OR P0, PT, R0, 0x9, !P4 ;  /* 0x000000090000780c */ /* 0x000fd20006701670 */
[----:B0-----:R-:W0:Y:S01]  /*14f00*/  @!P1 LDC.64 R8, c[0x0][0x5c8] ;  /* 0x00017200ff089b82 */ /* 0x001e220000000a00 */
[----:B----4-:R-:W-:-:S05]  /*14f10*/  FMUL R11, R15, UR13 ;  /* 0x0000000d0f0b7c20 */ /* 0x010fca0008400000 */
[----:B------:R-:W-:Y:S02]  /*14f20*/  F2FP.SATFINITE.E4M3.F32.PACK_AB_MERGE_C R11, RZ, R11, RZ ;  /* 0x0000000bff0b723e */ /* 0x000fe400048070ff */
[----:B0-----:R-:W-:-:S04]  /*14f30*/  @!P1 IADD3 R8, P2, P5, R4, UR8, R8 ;  /* 0x0000000804089c10 */ /* 0x001fc8000fd5e008 */
[----:B------:R-:W-:Y:S02]  /*14f40*/  @!P1 IADD3.X R9, R3, UR5, R9, P2, P5 ;  /* 0x0000000503099c10 */ /* 0x000fe400097ea409 */
[----:B------:R-:W-:-:S03]  /*14f50*/  ISETP.LT.OR P5, PT, R0, 0x9, !P3 ;  /* 0x000000090000780c */ /* 0x000fc60005fa1670 */
[----:B------:R0:W-:Y:S01]  /*14f60*/  @!P1 STG.E.U8 desc[UR14][R8.64+0x1], R11 ;  /* 0x0000010b08009986 */ /* 0x0001e2000c10110e */
[----:B------:R-:W-:Y:S01]  /*14f70*/  ISETP.LT.OR P1, PT, R0, 0xa, !P4 ;  /* 0x0000000a0000780c */ /* 0x000fe20006721670 */
[----:B0-----:R-:W0:Y:S01]  /*14f80*/  @!P0 LDC.64 R8, c[0x0][0x5c8] ;  /* 0x00017200ff088b82 */ /* 0x001e220000000a00 */
[----:B------:R-:W-:-:S05]  /*14f90*/  FMUL R11, R14, UR13 ;  /* 0x0000000d0e0b7c20 */ /* 0x000fca0008400000 */
[----:B------:R-:W-:Y:S02]  /*14fa0*/  F2FP.SATFINITE.E4M3.F32.PACK_AB_MERGE_C R11, RZ, R11, RZ ;  /* 0x0000000bff0b723e */ /* 0x000fe400048070ff */
[----:B------:R-:W1:Y:S01]  /*14fb0*/  @!P5 LDC.64 R14, c[0x0][0x5c8] ;  /* 0x00017200ff0edb82 */ /* 0x000e620000000a00 */
[----:B0-----:R-:W-:-:S05]  /*14fc0*/  @!P0 IADD3 R8, P2, R4, R8, RZ ;  /* 0x0000000804088210 */ /* 0x001fca0007f5e0ff */
[----:B------:R-:W-:Y:S01]  /*14fd0*/  @!P0 IMAD.X R9, R3, 0x1, R9, P2 ;  /* 0x0000000103098824 */ /* 0x000fe200010e0609 */
[----:B------:R-:W-:-:S04]  /*14fe0*/  ISETP.LT.OR P2, PT, R0, 0xa, !P3 ;  /* 0x0000000a0000780c */ /* 0x000fc80005f41670 */
[----:B------:R0:W-:Y:S02]  /*14ff0*/  @!P0 STG.E.U8 desc[UR14][R8.64+0x8], R11 ;  /* 0x0000080b08008986 */ /* 0x0001e4000c10110e */
[----:B0-----:R-:W0:Y:S01]  /*15000*/  @!P1 LDC.64 R8, c[0x0][0x5c8] ;  /* 0x00017200ff089b82 */ /* 0x001e220000000a00 */
[----:B------:R-:W-:-:S05]  /*15010*/  FMUL R11, R16, UR13 ;  /* 0x0000000d100b7c20 */ /* 0x000fca0008400000 */
[----:B------:R-:W-:Y:S02]  /*15020*/  F2FP.SATFINITE.E4M3.F32.PACK_AB_MERGE_C R11, RZ, R11, RZ ;  /* 0x0000000bff0b723e */ /* 0x000fe400048070ff */
[----:B------:R-:W3:Y:S01]  /*15030*/  @!P2 LDC.64 R16, c[0x0][0x5c8] ;  /* 0x00017200ff10ab82 */ /* 0x000ee20000000a00 */
[----:B0-----:R-:W-:-:S05]  /*15040*/  @!P1 IADD3 R8, P0, R4, R8, RZ ;  /* 0x0000000804089210 */ /* 0x001fca0007f1e0ff */
[----:B------:R-:W-:Y:S01]  /*15050*/  @!P1 IMAD.X R9, R3, 0x1, R9, P0 ;  /* 0x0000000103099824 */ /* 0x000fe200000e0609 */
[----:B------:R-:W-:-:S04]  /*15060*/  ISETP.LT.OR P0, PT, R0, 0x11, !P4 ;  /* 0x000000110000780c */ /* 0x000fc80006701670 */
[----:B------:R0:W-:Y:S02]  /*15070*/  @!P1 STG.E.U8 desc[UR14][R8.64+0x9], R11 ;  /* 0x0000090b08009986 */ /* 0x0001e4000c10110e */
[----:B0-----:R-:W-:Y:S01]  /*15080*/  FMUL R11, R42, UR13 ;  /* 0x0000000d2a0b7c20 */ /* 0x001fe20008400000 */
[----:B-1----:R-:W-:-:S04]  /*15090*/  @!P5 IADD3 R8, P1, P6, R4, UR8, R14 ;  /* 0x000000080408dc10 */ /* 0x002fc8000fe3e00e */
[----:B------:R-:W-:Y:S02]  /*150a0*/  @!P5 IADD3.X R9, R3, UR5, R15, P1, P6 ;  /* 0x000000050309dc10 */ /* 0x000fe40008fec40f */
[----:B------:R-:W-:Y:S01]  /*150b0*/  F2FP.SATFINITE.E4M3.F32.PACK_AB_MERGE_C R11, RZ, R11, RZ ;  /* 0x0000000bff0b723e */ /* 0x000fe200048070ff */
[----:B------:R-:W0:Y:S01]  /*150c0*/  @!P0 LDC.64 R14, c[0x0][0x5c8] ;  /* 0x00017200ff0e8b82 */ /* 0x000e220000000a00 */
[----:B------:R-:W-:-:S03]  /*150d0*/  ISETP.GE.AND P6, PT, R12, 0x89, PT ;  /* 0x000000890c00780c */ /* 0x000fc60003fc6270 */
[----:B------:R1:W-:Y:S02]  /*150e0*/  @!P5 STG.E.U8 desc[UR14][R8.64+0x8], R11 ;  /* 0x0000080b0800d986 */ /* 0x0003e4000c10110e */
[----:B-1----:R-:W-:Y:S01]  /*150f0*/  FMUL R11, R43, UR13 ;  /* 0x0000000d2b0b7c20 */ /* 0x002fe20008400000 */
[----:B---3--:R-:W-:-:S04]  /*15100*/  @!P2 IADD3 R8, P1, P5, R4, UR8, R16 ;  /* 0x000000080408ac10 */ /* 0x008fc8000fd3e010 */
[----:B------:R-:W-:Y:S02]  /*15110*/  @!P2 IADD3.X R9, R3, UR5, R17, P1, P5 ;  /* 0x000000050309ac10 */ /* 0x000fe40008fea411 */
[----:B------:R-:W-:-:S05]  /*15120*/  F2FP.SATFINITE.E4M3.F32.PACK_AB_MERGE_C R11, RZ, R11, RZ ;  /* 0x0000000bff0b723e */ /* 0x000fca00048070ff */
[----:B------:R0:W-:Y:S01]  /*15130*/  @!P2 STG.E.U8 desc[UR14][R8.64+0x9], R11 ;  /* 0x0000090b0800a986 */ /* 0x0001e2000c10110e */
[C---:B------:R-:W-:Y:S02]  /*15140*/  ISETP.LT.OR P2, PT, R0.reuse, 0x1, !P6 ;  /* 0x000000010000780c */ /* 0x040fe40007741670 */
[----:B------:R-:W-:Y:S02]  /*15150*/  ISETP.LT.OR P5, PT, R0, 0x2, !P6 ;  /* 0x000000020000780c */ /* 0x000fe400077a1670 */
[----:B0-----:R-:W-:Y:S01]  /*15160*/  @!P0 IADD3 R8, P1, R4, R14, RZ ;  /* 0x0000000e04088210 */ /* 0x001fe20007f3e0ff */
[----:B------:R-:W-:-:S04]  /*15170*/  FMUL R11, R13, UR13 ;  /* 0x0000000d0d0b7c20 */ /* 0x000fc80008400000 */
[----:B------:R-:W-:-:S04]  /*15180*/  @!P0 IMAD.X R9, R3, 0x1, R15, P1 ;  /* 0x0000000103098824 */ /* 0x000fc800008e060f */
[----:B------:R-:W0:Y:S01]  /*15190*/  @!P2 LDC.64 R14, c[0x0][0x5c8] ;  /* 0x00017200ff0eab82 */ /* 0x000e220000000a00 */
[----:B------:R-:W-:Y:S01]  /*151a0*/  F2FP.SATFINITE.E4M3.F32.PACK_AB_MERGE_C R11, RZ, R11, RZ ;  /* 0x0000000bff0b723e */ /* 0x000fe200048070ff */
[----:B------:R-:W-:-:S04]  /*151b0*/  IMAD.U32 R13, RZ, RZ, UR6 ;  /* 0x00000006ff0d7e24 */ /* 0x000fc8000f8e00ff */
[----:B------:R1:W-:Y:S01]  /*151c0*/  @!P0 STG.E.U8 desc[UR14][R8.64+0x10], R11 ;  /* 0x0000100b08008986 */ /* 0x0003e2000c10110e */
[----:B------:R-:W-:Y:S01]  /*151d0*/  IMAD.U32 R16, RZ, RZ, UR6 ;  /* 0x00000006ff107e24 */ /* 0x000fe2000f8e00ff */
[----:B------:R-:W-:Y:S01]  /*151e0*/  @!P2 LEA R13, P0, R13, R4, 0x7 ;  /* 0x000000040d0da211 */ /* 0x000fe200078038ff */
[----:B-1----:R-:W1:Y:S01]  /*151f0*/  @!P5 LDC.64 R8, c[0x0][0x5c8] ;  /* 0x00017200ff08db82 */ /* 0x002e620000000a00 */
[----:B------:R-:W-:Y:S01]  /*15200*/  IMAD.U32 R11, RZ, RZ, UR7 ;  /* 0x00000007ff0b7e24 */ /* 0x000fe2000f8e00ff */
[----:B------:R-:W-:-:S04]  /*15210*/  LOP3.LUT R6, R6, 0xff7fffff, RZ, 0xc0, !PT ;  /* 0xff7fffff06067812 */ /* 0x000fc800078ec0ff */
[----:B------:R-:W-:Y:S02]  /*15220*/  @!P2 LEA.HI.X R11, R16, R3, R11, 0x7, P0 ;  /* 0x00000003100ba211 */ /* 0x000fe400000f3c0b */
[----:B0-----:R-:W-:Y:S01]  /*15230*/  @!P2 IADD3 R42, P0, P1, R13, UR8, R14 ;  /* 0x000000080d2aac10 */ /* 0x001fe2000f91e00e */
[----:B------:R-:W-:Y:S01]  /*15240*/  IMAD.U32 R13, RZ, RZ, UR6 ;  /* 0x00000006ff0d7e24 */ /* 0x000fe2000f8e00ff */
[----:B------:R-:W-:Y:S02]  /*15250*/  @P2 LOP3.LUT R6, R6, 0x800000, RZ, 0xfc, !PT ;  /* 0x0080000006062812 */ /* 0x000fe400078efcff */
[----:B------:R-:W-:Y:S01]  /*15260*/  @!P2 IADD3.X R43, R11, UR5, R15, P0, P1 ;  /* 0x000000050b2bac10 */ /* 0x000fe200087e240f */
[----:B------:R-:W-:Y:S01]  /*15270*/  IMAD.U32 R14, RZ, RZ, UR6 ;  /* 0x00000006ff0e7e24 */ /* 0x000fe2000f8e00ff */
[----:B------:R-:W-:Y:S01]  /*15280*/  ISETP.LT.OR P2, PT, R0, 0x9, !P6 ;  /* 0x000000090000780c */ /* 0x000fe20007741670 */
[----:B------:R-:W-:Y:S01]  /*15290*/  IMAD.U32 R11, RZ, RZ, UR7 ;  /* 0x00000007ff0b7e24 */ /* 0x000fe2000f8e00ff */
[----:B------:R-:W-:-:S04]  /*152a0*/  @!P5 LEA R13, P0, R13, R4, 0x7 ;  /* 0x000000040d0dd211 */ /* 0x000fc800078038ff */
[----:B------:R-:W-:Y:S02]  /*152b0*/  @!P5 LEA.HI.X R11, R14, R3, R11, 0x7, P0 ;  /* 0x000000030e0bd211 */ /* 0x000fe400000f3c0b */
[----:B-1----:R-:W-:Y:S01]  /*152c0*/  @!P5 IADD3 R40, P0, P1, R13, UR8, R8 ;  /* 0x000000080d28dc10 */ /* 0x002fe2000f91e008 */
[----:B------:R-:W-:Y:S02]  /*152d0*/  IMAD.U32 R13, RZ, RZ, UR6 ;  /* 0x00000006ff0d7e24 */ /* 0x000fe4000f8e00ff */
[----:B------:R-:W-:Y:S01]  /*152e0*/  IMAD.U32 R8, RZ, RZ, UR6 ;  /* 0x00000006ff087e24 */ /* 0x000fe2000f8e00ff */
[----:B------:R-:W-:Y:S01]  /*152f0*/  @!P5 IADD3.X R41, R11, UR5, R9, P0, P1 ;  /* 0x000000050b29dc10 */ /* 0x000fe200087e2409 */
[----:B------:R-:W-:Y:S01]  /*15300*/  IMAD.U32 R11, RZ, RZ, UR7 ;  /* 0x00000007ff0b7e24 */ /* 0x000fe2000f8e00ff */
[----:B------:R-:W-:-:S04]  /*15310*/  @!P2 LEA R13, P0, R13, R4, 0x7 ;  /* 0x000000040d0da211 */ /* 0x000fc800078038ff */
[----:B------:R-:W-:Y:S02]  /*15320*/  @!P2 LEA.HI.X R11, R8, R3, R11, 0x7, P0 ;  /* 0x00000003080ba211 */ /* 0x000fe400000f3c0b */
[----:B------:R-:W0:Y:S02]  /*15330*/  @!P2 LDC.64 R8, c[0x0][0x5c8] ;  /* 0x00017200ff08ab82 */ /* 0x000e240000000a00 */
[----:B0-----:R-:W-:-:S04]  /*15340*/  @!P2 IADD3 R38, P0, P1, R13, UR8, R8 ;  /* 0x000000080d26ac10 */ /* 0x001fc8000f91e008 */
[----:B------:R-:W-:Y:S02]  /*15350*/  @!P2 IADD3.X R39, R11, UR5, R9, P0, P1 ;  /* 0x000000050b27ac10 */ /* 0x000fe400087e2409 */
[----:B------:R-:W-:-:S13]  /*15360*/  ISETP.LT.OR P0, PT, R0, 0x12, !P4 ;  /* 0x000000120000780c */ /* 0x000fda0006701670 */
[----:B------:R-:W0:Y:S01]  /*15370*/  @!P0 LDC.64 R8, c[0x0][0x5c8] ;  /* 0x00017200ff088b82 */ /* 0x000e220000000a00 */
[----:B--2---:R-:W-:-:S05]  /*15380*/  FMUL R11, R36, UR13 ;  /* 0x0000000d240b7c20 */ /* 0x004fca0008400000 */
[----:B------:R-:W-:Y:S02]  /*15390*/  F2FP.SATFINITE.E4M3.F32.PACK_AB_MERGE_C R11, RZ, R11, RZ ;  /* 0x0000000bff0b723e */ /* 0x000fe400048070ff */
[----:B0-----:R-:W-:-:S05]  /*153a0*/  @!P0 IADD3 R8, P1, R4, R8, RZ ;  /* 0x0000000804088210 */ /* 0x001fca0007f3e0ff */
[----:B------:R-:W-:-:S05]  /*153b0*/  @!P0 IMAD.X R9, R3, 0x1, R9, P1 ;  /* 0x0000000103098824 */ /* 0x000fca00008e0609 */
[----:B------:R0:W-:Y:S01]  /*153c0*/  @!P0 STG.E.U8 desc[UR14][R8.64+0x11], R11 ;  /* 0x0000110b08008986 */ /* 0x0001e2000c10110e */
[----:B------:R-:W-:-:S13]  /*153d0*/  ISETP.LT.OR P0, PT, R0, 0x11, !P3 ;  /* 0x000000110000780c */ /* 0x000fda0005f01670 */
[----:B0-----:R-:W0:Y:S01]  /*153e0*/  @!P0 LDC.64 R8, c[0x0][0x5c8] ;  /* 0x00017200ff088b82 */ /* 0x001e220000000a00 */
[----:B------:R-:W-:Y:S02]  /*153f0*/  LOP3.LUT R7, R7, 0x7fffffff, RZ, 0xc0, !PT ;  /* 0x7fffffff07077812 */ /* 0x000fe400078ec0ff */
[----:B------:R-:W-:Y:S02]  /*15400*/  LOP3.LUT R6, R6, 0xfeffffff, RZ, 0xc0, !PT ;  /* 0xfeffffff06067812 */ /* 0x000fe400078ec0ff */
[----:B------:R-:W-:Y:S01]  /*15410*/  @P5 LOP3.LUT R7, R7, 0x80000000, RZ, 0xfc, !PT ;  /* 0x8000000007075812 */ /* 0x000fe200078efcff */
[----:B------:R-:W-:Y:S01]  /*15420*/  FMUL R11, R37, UR13 ;  /* 0x0000000d250b7c20 */ /* 0x000fe20008400000 */
[----:B------:R-:W-:Y:S02]  /*15430*/  ISETP.LT.OR P5, PT, R0, 0xa, !P6 ;  /* 0x0000000a0000780c */ /* 0x000fe400077a1670 */
[----:B------:R-:W-:Y:S02]  /*15440*/  @P2 LOP3.LUT R6, R6, 0x1000000, RZ, 0xfc, !PT ;  /* 0x0100000006062812 */ /* 0x000fe400078efcff */
[----:B------:R-:W-:Y:S01]  /*15450*/  F2FP.SATFINITE.E4M3.F32.PACK_AB_MERGE_C R11, RZ, R11, RZ ;  /* 0x0000000bff0b723e */ /* 0x000fe200048070ff */
[----:B------:R-:W-:Y:S01]  /*15460*/  IMAD.U32 R13, RZ, RZ, UR6 ;  /* 0x00000006ff0d7e24 */ /* 0x000fe2000f8e00ff */
[----:B0-----:R-:W-:-:S04]  /*15470*/  @!P0 IADD3 R8, P1, P2, R4, UR8, R8 ;  /* 0x0000000804088c10 */ /* 0x001fc8000fa3e008 */
[----:B------:R-:W-:-:S05]  /*15480*/  @!P0 IADD3.X R9, R3, UR5, R9, P1, P2 ;  /* 0x0000000503098c10 */ /* 0x000fca0008fe4409 */
[----:B------:R0:W-:Y:S01]  /*15490*/  @!P0 STG.E.U8 desc[UR14][R8.64+0x10], R11 ;  /* 0x0000100b08008986 */ /* 0x0001e2000c10110e */
[----:B------:R-:W-:Y:S01]  /*154a0*/  @!P5 LEA R13, P0, R13, R4, 0x7 ;  /* 0x000000040d0dd211 */ /* 0x000fe200078038ff */
[----:B0-----:R-:W-:Y:S02]  /*154b0*/  IMAD.U32 R8, RZ, RZ, UR6 ;  /* 0x00000006ff087e24 */ /* 0x001fe4000f8e00ff */
[----:B------:R-:W-:-:S05]  /*154c0*/  IMAD.U32 R11, RZ, RZ, UR7 ;  /* 0x00000007ff0b7e24 */ /* 0x000fca000f8e00ff */
[----:B------:R-:W-:Y:S02]  /*154d0*/  @!P5 LEA.HI.X R11, R8, R3, R11, 0x7, P0 ;  /* 0x00000003080bd211 */ /* 0x000fe400000f3c0b */
[----:B------:R-:W0:Y:S02]  /*154e0*/  @!P5 LDC.64 R8, c[0x0][0x5c8] ;  /* 0x00017200ff08db82 */ /* 0x000e240000000a00 */
[----:B0-----:R-:W-:-:S04]  /*154f0*/  @!P5 IADD3 R36, P0, P1, R13, UR8, R8 ;  /* 0x000000080d24dc10 */ /* 0x001fc8000f91e008 */
[----:B------:R-:W-:Y:S02]  /*15500*/  @!P5 IADD3.X R37, R11, UR5, R9, P0, P1 ;  /* 0x000000050b25dc10 */ /* 0x000fe400087e2409 */
[----:B------:R-:W-:-:S13]  /*15510*/  ISETP.LT.OR P0, PT, R0, 0x12, !P3 ;  /* 0x000000120000780c */ /* 0x000fda0005f01670 */
[----:B------:R-:W0:Y:S01]  /*15520*/  @!P0 LDC.64 R8, c[0x0][0x5c8] ;  /* 0x00017200ff088b82 */ /* 0x000e220000000a00 */
[----:B------:R-:W-:-:S05]  /*15530*/  FMUL R11, R34, UR13 ;  /* 0x0000000d220b7c20 */ /* 0x000fca0008400000 */
[----:B------:R-:W-:Y:S02]  /*15540*/  F2FP.SATFINITE.E4M3.F32.PACK_AB_MERGE_C R11, RZ, R11, RZ ;  /* 0x0000000bff0b723e */ /* 0x000fe400048070ff */
[----:B0-----:R-:W-:-:S04]  /*15550*/  @!P0 IADD3 R8, P1, P2, R4, UR8, R8 ;  /* 0x0000000804088c10 */ /* 0x001fc8000fa3e008 */
[----:B------:R-:W-:-:S05]  /*15560*/  @!P0 IADD3.X R9, R3, UR5, R9, P1, P2 ;  /* 0x0000000503098c10 */ /* 0x000fca0008fe4409 */
[----:B------:R0:W-:Y:S01]  /*15570*/  @!P0 STG.E.U8 desc[UR14][R8.64+0x11], R11 ;  /* 0x0000110b08008986 */ /* 0x0001e2000c10110e */
[----:B------:R-:W-:-:S13]  /*15580*/  ISETP.LT.OR P0, PT, R0, 0x19, !P4 ;  /* 0x000000190000780c */ /* 0x000fda0006701670 */
[----:B0-----:R-:W0:Y:S01]  /*15590*/  @!P0 LDC.64 R8, c[0x0][0x5c8] ;  /* 0x00017200ff088b82 */ /* 0x001e220000000a00 */
[----:B------:R-:W-:Y:S01]  /*155a0*/  LOP3.LUT R6, R6, 0xffbfffff, RZ, 0xc0, !PT ;  /* 0xffbfffff06067812 */ /* 0x000fe200078ec0ff */
[----:B------:R-:W-:-:S03]  /*155b0*/  FMUL R11, R35, UR13 ;  /* 0x0000000d230b7c20 */ /* 0x000fc60008400000 */
[----:B------:R-:W-:Y:S02]  /*155c0*/  @P5 LOP3.LUT R6, R6, 0x400000, RZ, 0xfc, !PT ;  /* 0x0040000006065812 */ /* 0x000fe400078efcff */
[----:B------:R-:W-:Y:S02]  /*155d0*/  ISETP.LT.OR P5, PT, R0, 0x11, !P6 ;  /* 0x000000110000780c */ /* 0x000fe400077a1670 */
[----:B------:R-:W-:Y:S01]  /*155e0*/  F2FP.SATFINITE.E4M3.F32.PACK_AB_MERGE_C R11, RZ, R11, RZ ;  /* 0x0000000bff0b723e */ /* 0x000fe200048070ff */
[----:B------:R-:W-:Y:S01]  /*155f0*/  IMAD.U32 R13, RZ, RZ, UR6 ;  /* 0x00000006ff0d7e24 */ /* 0x000fe2000f8e00ff */
[----:B0-----:R-:W-:-:S05]  /*15600*/  @!P0 IADD3 R8, P1, R4, R8, RZ ;  /* 0x0000000804088210 */ /* 0x001fca0007f3e0ff */
[----:B------:R-:W-:-:S05]  /*15610*/  @!P0 IMAD.X R9, R3, 0x1, R9, P1 ;  /* 0x0000000103098824 */ /* 0x000fca00008e0609 */
        /* <DEDUP_REMOVED lines=12> */
[----:B0-----:R-:W-:-:S05]  /*156e0*/  @!P0 IADD3 R8, P1, R4, R8, RZ ;  /* 0x0000000804088210 */ /* 0x001fca0007f3e0ff */
[----:B------:R-:W-:-:S05]  /*156f0*/  @!P0 IMAD.X R9, R3, 0x1, R9, P1 ;  /* 0x0000000103098824 */ /* 0x000fca00008e0609 */
        /* <DEDUP_REMOVED lines=126> */
[----:B------:R-:W-:Y:S02]  /*15ee0*/  ISETP.LT.OR P0, PT, R0, 0x31, !P4 ;  /* 0x000000310000780c */ /* 0x000fe40006701670 */
[----:B------:R-:W-:-:S04]  /*15ef0*/  LOP3.LUT R6, R6, 0xfffeffff, RZ, 0xc0, !PT ;  /* 0xfffeffff06067812 */ /* 0x000fc800078ec0ff */
[----:B------:R-:W-:-:S07]  /*15f00*/  @P5 LOP3.LUT R6, R6, 0x10000, RZ, 0xfc, !PT ;  /* 0x0001000006065812 */ /* 0x000fce00078efcff */
[----:B0-----:R-:W0:Y:S01]  /*15f10*/  @!P0 LDC.64 R8, c[0x0][0x5c8] ;  /* 0x00017200ff088b82 */ /* 0x001e220000000a00 */
[----:B------:R-:W-:Y:S01]  /*15f20*/  ISETP.LT.OR P5, PT, R0, 0x29, !P6 ;  /* 0x000000290000780c */ /* 0x000fe200077a1670 */
[----:B------:R-:W-:-:S12]  /*15f30*/  FMUL R11, R246, UR13 ;  /* 0x0000000df60b7c20 */ /* 0x000fd80008400000 */
[----:B------:R-:W1:Y:S01]  /*15f40*/  @!P5 LDC.64 R246, c[0x0][0x5c8] ;  /* 0x00017200fff6db82 */ /* 0x000e620000000a00 */
[----:B------:R-:W-:Y:S02]  /*15f50*/  F2FP.SATFINITE.E4M3.F32.PACK_AB_MERGE_C R11, RZ, R11, RZ ;  /* 0x0000000bff0b723e */ /* 0x000fe400048070ff */
[----:B0-----:R-:W-:-:S05]  /*15f60*/  @!P0 IADD3 R8, P1, R4, R8, RZ ;  /* 0x0000000804088210 */ /* 0x001fca0007f3e0ff */
[----:B------:R-:W-:-:S05]  /*15f70*/  @!P0 IMAD.X R9, R3, 0x1, R9, P1 ;  /* 0x0000000103098824 */ /* 0x000fca00008e0609 */
[----:B------:R0:W-:Y:S02]  /*15f80*/  @!P0 STG.E.U8 desc[UR14][R8.64+0x30], R11 ;  /* 0x0000300b08008986 */ /* 0x0001e4000c10110e */
[----:B0-----:R-:W-:Y:S02]  /*15f90*/  IMAD.U32 R9, RZ, RZ, UR6 ;  /* 0x00000006ff097e24 */ /* 0x001fe4000f8e00ff */
[----:B------:R-:W-:Y:S02]  /*15fa0*/  IMAD.U32 R8, RZ, RZ, UR6 ;  /* 0x00000006ff087e24 */ /* 0x000fe4000f8e00ff */
[----:B------:R-:W-:Y:S01]  /*15fb0*/  IMAD.U32 R11, RZ, RZ, UR7 ;  /* 0x00000007ff0b7e24 */ /* 0x000fe2000f8e00ff */
[----:B------:R-:W-:-:S04]  /*15fc0*/  @!P5 LEA R9, P0, R9, R4, 0x7 ;  /* 0x000000040909d211 */ /* 0x000fc800078038ff */
[----:B------:R-:W-:Y:S02]  /*15fd0*/  @!P5 LEA.HI.X R8, R8, R3, R11, 0x7, P0 ;  /* 0x000000030808d211 */ /* 0x000fe400000f3c0b */
[----:B-1----:R-:W-:-:S04]  /*15fe0*/  @!P5 IADD3 R246, P0, P1, R9, UR8, R246 ;  /* 0x0000000809f6dc10 */ /* 0x002fc8000f91e0f6 */
        /* <DEDUP_REMOVED lines=385> */
[----:B------:R-:W-:-:S05]  /*17800*/  FMUL R11, R236, UR13 ;  /* 0x0000000dec0b7c20 */ /* 0x000fca0008400000 */
[----:B------:R-:W-:Y:S02]  /*17810*/  F2FP.SATFINITE.E4M3.F32.PACK_AB_MERGE_C R11, RZ, R11, RZ ;  /* 0x0000000bff0b723e */ /* 0x000fe400048070ff */
[----:B0-----:R-:W-:-:S05]  /*17820*/  @!P0 IADD3 R234, P1, R4, R234, RZ ;  /* 0x000000ea04ea8210 */ /* 0x001fca0007f3e0ff */
[----:B------:R-:W-:Y:S01]  /*17830*/  @!P0 IMAD.X R235, R3, 0x1, R235, P1 ;  /* 0x0000000103eb8824 */ /* 0x000fe200008e06eb */
[----:B------:R-:W-:-:S04]  /*17840*/  ISETP.LT.OR P1, PT, R0, 0x71, !P3 ;  /* 0x000000710000780c */ /* 0x000fc80005f21670 */
[----:B------:R0:W-:Y:S09]  /*17850*/  @!P0 STG.E.U8 desc[UR14][R234.64+0x70], R11 ;  /* 0x0000700bea008986 */ /* 0x0001f2000c10110e */
[----:B0-----:R-:W0:Y:S02]  /*17860*/  @!P1 LDC.64 R234, c[0x0][0x5c8] ;  /* 0x00017200ffea9b82 */ /* 0x001e240000000a00 */
        /* <DEDUP_REMOVED lines=11> */
[----:B------:R-:W-:Y:S01]  /*17920*/  FMUL R11, R238, UR13 ;  /* 0x0000000dee0b7c20 */ /* 0x000fe20008400000 */
[----:B------:R-:W-:-:S04]  /*17930*/  LOP3.LUT R6, R6, 0xfffffffe, RZ, 0xc0, !PT ;  /* 0xfffffffe06067812 */ /* 0x000fc800078ec0ff */
[----:B------:R-:W-:Y:S02]  /*17940*/  F2FP.SATFINITE.E4M3.F32.PACK_AB_MERGE_C R11, RZ, R11, RZ ;  /* 0x0000000bff0b723e */ /* 0x000fe400048070ff */
[----:B------:R-:W-:-:S03]  /*17950*/  @P5 LOP3.LUT R6, R6, 0x1, RZ, 0xfc, !PT ;  /* 0x0000000106065812 */ /* 0x000fc600078efcff */
[----:B------:R1:W-:Y:S01]  /*17960*/  @!P1 STG.E.U8 desc[UR14][R234.64+0x70], R11 ;  /* 0x0000700bea009986 */ /* 0x0003e2000c10110e */
[----:B0-----:R-:W-:Y:S01]  /*17970*/  @!P0 IADD3 R236, P2, P5, R4, UR8, R236 ;  /* 0x0000000804ec8c10 */ /* 0x001fe2000fd5e0ec */
[----:B-1----:R-:W-:-:S03]  /*17980*/  FMUL R11, R241, UR13 ;  /* 0x0000000df10b7c20 */ /* 0x002fc60008400000 */
[----:B------:R-:W-:Y:S02]  /*17990*/  @!P0 IADD3.X R237, R3, UR5, R237, P2, P5 ;  /* 0x0000000503ed8c10 */ /* 0x000fe400097ea4ed */
[C---:B------:R-:W-:Y:S02]  /*179a0*/  ISETP.LT.OR P2, PT, R0.reuse, 0x79, !P3 ;  /* 0x000000790000780c */ /* 0x040fe40005f41670 */
[----:B------:R-:W-:Y:S02]  /*179b0*/  F2FP.SATFINITE.E4M3.F32.PACK_AB_MERGE_C R11, RZ, R11, RZ ;  /* 0x0000000bff0b723e */ /* 0x000fe400048070ff */
[----:B------:R-:W-:-:S03]  /*179c0*/  ISETP.LT.OR P3, PT, R0, 0x7a, !P3 ;  /* 0x0000007a0000780c */ /* 0x000fc60005f61670 */
[----:B------:R0:W-:Y:S01]  /*179d0*/  @!P0 STG.E.U8 desc[UR14][R236.64+0x71], R11 ;  /* 0x0000710bec008986 */ /* 0x0001e2000c10110e */
[----:B------:R-:W-:-:S05]  /*179e0*/  ISETP.LT.OR P0, PT, R0, 0x79, !P4 ;  /* 0x000000790000780c */ /* 0x000fca0006701670 */
[----:B------:R-:W1:Y:S08]  /*179f0*/  @!P2 LDC.64 R238, c[0x0][0x5c8] ;  /* 0x00017200ffeeab82 */ /* 0x000e700000000a00 */
[----:B------:R-:W2:Y:S08]  /*17a00*/  @!P3 LDC.64 R234, c[0x0][0x5c8] ;  /* 0x00017200ffeabb82 */ /* 0x000eb00000000a00 */
[----:B0-----:R-:W0:Y:S01]  /*17a10*/  @!P0 LDC.64 R236, c[0x0][0x5c8] ;  /* 0x00017200ffec8b82 */ /* 0x001e220000000a00 */
[----:B-1----:R-:W-:-:S04]  /*17a20*/  @!P2 IADD3 R238, P1, P5, R4, UR8, R238 ;  /* 0x0000000804eeac10 */ /* 0x002fc8000fd3e0ee */
[----:B------:R-:W-:Y:S02]  /*17a30*/  @!P2 IADD3.X R239, R3, UR5, R239, P1, P5 ;  /* 0x0000000503efac10 */ /* 0x000fe40008fea4ef */
[----:B--2---:R-:W-:Y:S01]  /*17a40*/  @!P3 IADD3 R234, P1, P5, R4, UR8, R234 ;  /* 0x0000000804eabc10 */ /* 0x004fe2000fd3e0ea */
[----:B------:R-:W-:-:S03]  /*17a50*/  FMUL R11, R240, UR13 ;  /* 0x0000000df00b7c20 */ /* 0x000fc60008400000 */
[----:B------:R-:W-:Y:S02]  /*17a60*/  @!P3 IADD3.X R235, R3, UR5, R235, P1, P5 ;  /* 0x0000000503ebbc10 */ /* 0x000fe40008fea4eb */
[----:B0-----:R-:W-:Y:S02]  /*17a70*/  @!P0 IADD3 R236, P1, R4, R236, RZ ;  /* 0x000000ec04ec8210 */ /* 0x001fe40007f3e0ff */
[----:B------:R-:W-:-:S03]  /*17a80*/  F2FP.SATFINITE.E4M3.F32.PACK_AB_MERGE_C R11, RZ, R11, RZ ;  /* 0x0000000bff0b723e */ /* 0x000fc600048070ff */
[----:B------:R-:W-:-:S05]  /*17a90*/  @!P0 IMAD.X R237, R3, 0x1, R237, P1 ;  /* 0x0000000103ed8824 */ /* 0x000fca00008e06ed */
[----:B------:R0:W-:Y:S01]  /*17aa0*/  @!P0 STG.E.U8 desc[UR14][R236.64+0x78], R11 ;  /* 0x0000780bec008986 */ /* 0x0001e2000c10110e */
[----:B------:R-:W-:-:S04]  /*17ab0*/  ISETP.GE.AND P0, PT, R12, 0x41, PT ;  /* 0x000000410c00780c */ /* 0x000fc80003f06270 */
[C---:B------:R-:W-:Y:S02]  /*17ac0*/  ISETP.LT.OR P1, PT, R0.reuse, 0x1, !P0 ;  /* 0x000000010000780c */ /* 0x040fe40004721670 */
[----:B------:R-:W-:-:S11]  /*17ad0*/  ISETP.LT.OR P4, PT, R0, 0x7a, !P4 ;  /* 0x0000007a0000780c */ /* 0x000fd60006781670 */
[----:B0-----:R-:W0:Y:S08]  /*17ae0*/  @!P1 LDC.64 R236, c[0x0][0x5c8] ;  /* 0x00017200ffec9b82 */ /* 0x001e300000000a00 */
[----:B------:R-:W1:Y:S01]  /*17af0*/  @!P4 LDC.64 R240, c[0x0][0x5c8] ;  /* 0x00017200fff0cb82 */ /* 0x000e620000000a00 */
[----:B------:R-:W-:Y:S02]  /*17b00*/  USHF.L.U32 UR9, UR6, 0x6, URZ ;  /* 0x0000000606097899 */ /* 0x000fe4000800063f */
[----:B------:R-:W-:Y:S01]  /*17b10*/  USHF.L.U64.HI UR12, UR6, 0x6, UR7 ;  /* 0x00000006060c7899 */ /* 0x000fe20008010207 */
[----:B------:R-:W-:-:S03]  /*17b20*/  FMUL R11, R243, UR13 ;  /* 0x0000000df30b7c20 */ /* 0x000fc60008400000 */
[----:B0-----:R-:W-:-:S04]  /*17b30*/  @!P1 IADD3 R236, P5, P6, R4, UR9, R236 ;  /* 0x0000000904ec9c10 */ /* 0x001fc8000febe0ec */
[----:B------:R-:W-:Y:S02]  /*17b40*/  @!P1 IADD3.X R237, R3, UR12, R237, P5, P6 ;  /* 0x0000000c03ed9c10 */ /* 0x000fe4000afec4ed */
[----:B-1----:R-:W-:Y:S02]  /*17b50*/  @!P4 IADD3 R240, P5, R4, R240, RZ ;  /* 0x000000f004f0c210 */ /* 0x002fe40007fbe0ff */
[----:B------:R-:W-:-:S03]  /*17b60*/  F2FP.SATFINITE.E4M3.F32.PACK_AB_MERGE_C R11, RZ, R11, RZ ;  /* 0x0000000bff0b723e */ /* 0x000fc600048070ff */
[----:B------:R-:W-:-:S05]  /*17b70*/  @!P4 IMAD.X R241, R3, 0x1, R241, P5 ;  /* 0x0000000103f1c824 */ /* 0x000fca00028e06f1 */
[----:B------:R0:W-:Y:S01]  /*17b80*/  @!P4 STG.E.U8 desc[UR14][R240.64+0x79], R11 ;  /* 0x0000790bf000c986 */ /* 0x0001e2000c10110e */
[----:B------:R-:W-:Y:S01]  /*17b90*/  ISETP.LT.OR P4, PT, R0, 0x2, !P0 ;  /* 0x000000020000780c */ /* 0x000fe20004781670 */
[----:B0-----:R-:W-:-:S12]  /*17ba0*/  FMUL R11, R242, UR13 ;  /* 0x0000000df20b7c20 */ /* 0x001fd80008400000 */
[----:B------:R-:W0:Y:S01]  /*17bb0*/  @!P4 LDC.64 R240, c[0x0][0x5c8] ;  /* 0x00017200fff0cb82 */ /* 0x000e220000000a00 */
[----:B------:R-:W-:-:S05]  /*17bc0*/  F2FP.SATFINITE.E4M3.F32.PACK_AB_MERGE_C R11, RZ, R11, RZ ;  /* 0x0000000bff0b723e */ /* 0x000fca00048070ff */
[----:B------:R1:W-:Y:S01]  /*17bd0*/  @!P2 STG.E.U8 desc[UR14][R238.64+0x78], R11 ;  /* 0x0000780bee00a986 */ /* 0x0003e2000c10110e */
[----:B------:R-:W-:-:S13]  /*17be0*/  ISETP.LT.OR P2, PT, R0, 0x9, !P0 ;  /* 0x000000090000780c */ /* 0x000fda0004741670 */
[----:B------:R-:W2:Y:S01]  /*17bf0*/  @!P2 LDC.64 R242, c[0x0][0x5c8] ;  /* 0x00017200fff2ab82 */ /* 0x000ea20000000a00 */
[----:B0-----:R-:W-:Y:S02]  /*17c00*/  @!P4 IADD3 R240, P5, P6, R4, UR9, R240 ;  /* 0x0000000904f0cc10 */ /* 0x001fe4000febe0f0 */
[----:B------:R-:W-:Y:S02]  /*17c10*/  LOP3.LUT R10, R10, 0xfffffffd, RZ, 0xc0, !PT ;  /* 0xfffffffd0a0a7812 */ /* 0x000fe400078ec0ff */
[----:B------:R-:W-:Y:S02]  /*17c20*/  @!P4 IADD3.X R241, R3, UR12, R241, P5, P6 ;  /* 0x0000000c03f1cc10 */ /* 0x000fe4000afec4f1 */
[----:B------:R-:W-:Y:S02]  /*17c30*/  @P2 LOP3.LUT R10, R10, 0x2, RZ, 0xfc, !PT ;  /* 0x000000020a0a2812 */ /* 0x000fe400078efcff */
[----:B--2---:R-:W-:-:S04]  /*17c40*/  @!P2 IADD3 R242, P5, P6, R4, UR9, R242 ;  /* 0x0000000904f2ac10 */ /* 0x004fc8000febe0f2 */
[----:B------:R-:W-:Y:S02]  /*17c50*/  @!P2 IADD3.X R243, R3, UR12, R243, P5, P6 ;  /* 0x0000000c03f3ac10 */ /* 0x000fe4000afec4f3 */
[----:B------:R-:W-:-:S13]  /*17c60*/  ISETP.LT.OR P2, PT, R0, 0xa, !P0 ;  /* 0x0000000a0000780c */ /* 0x000fda0004741670 */
[----:B-1----:R-:W0:Y:S01]  /*17c70*/  @!P2 LDC.64 R238, c[0x0][0x5c8] ;  /* 0x00017200ffeeab82 */ /* 0x002e220000000a00 */
[----:B------:R-:W-:-:S05]  /*17c80*/  FMUL R11, R244, UR13 ;  /* 0x0000000df40b7c20 */ /* 0x000fca0008400000 */
[----:B------:R-:W-:Y:S02]  /*17c90*/  F2FP.SATFINITE.E4M3.F32.PACK_AB_MERGE_C R11, RZ, R11, RZ ;  /* 0x0000000bff0b723e */ /* 0x000fe400048070ff */
[----:B0-----:R-:W-:-:S04]  /*17ca0*/  @!P2 IADD3 R238, P5, P6, R4, UR9, R238 ;  /* 0x0000000904eeac10 */ /* 0x001fc8000febe0ee */
[----:B------:R-:W-:Y:S02]  /*17cb0*/  @!P2 IADD3.X R239, R3, UR12, R239, P5, P6 ;  /* 0x0000000c03efac10 */ /* 0x000fe4000afec4ef */
[----:B------:R-:W-:Y:S01]  /*17cc0*/  ISETP.LT.OR P2, PT, R0, 0x11, !P0 ;  /* 0x000000110000780c */ /* 0x000fe20004741670 */
[----:B------:R0:W-:-:S12]  /*17cd0*/  @!P3 STG.E.U8 desc[UR14][R234.64+0x79], R11 ;  /* 0x0000790bea00b986 */ /* 0x0001d8000c10110e */
[----:B0-----:R-:W0:Y:S01]  /*17ce0*/  @!P2 LDC.64 R234, c[0x0][0x5c8] ;  /* 0x00017200ffeaab82 */ /* 0x001e220000000a00 */
        /* <DEDUP_REMOVED lines=11> */
[----:B------:R-:W-:-:S04]  /*17da0*/  ISETP.GE.AND P1, PT, R12, 0x49, PT ;  /* 0x000000490c00780c */ /* 0x000fc80003f26270 */
[----:B------:R-:W-:Y:S01]  /*17db0*/  ISETP.LT.OR P3, PT, R0, 0x1, !P1 ;  /* 0x000000010000780c */ /* 0x000fe20004f61670 */
[----:B------:R0:W-:-:S12]  /*17dc0*/  @!P4 STG.E.U8 desc[UR14][R240.64+0x1], R153 ;  /* 0x00000199f000c986 */ /* 0x0001d8000c10110e */
[----:B0-----:R-:W0:Y:S01]  /*17dd0*/  @!P3 LDC.64 R240, c[0x0][0x5c8] ;  /* 0x00017200fff0bb82 */ /* 0x001e220000000a00 */
[----:B------:R-:W-:Y:S01]  /*17de0*/  IMAD.U32 R13, RZ, RZ, UR8 ;  /* 0x00000008ff0d7e24 */ /* 0x000fe2000f8e00ff */
[----:B------:R-:W-:Y:S01]  /*17df0*/  ISETP.LT.OR P2, PT, R0, 0x19, !P0 ;  /* 0x000000190000780c */ /* 0x000fe20004741670 */
[----:B------:R-:W-:-:S03]  /*17e00*/  IMAD.U32 R11, RZ, RZ, UR5 ;  /* 0x00000005ff0b7e24 */ /* 0x000fc6000f8e00ff */
[----:B------:R-:W-:-:S04]  /*17e10*/  @!P3 IADD3 R13, P5, P6, R13, UR9, R4 ;  /* 0x000000090d0dbc10 */ /* 0x000fc8000febe004 */
[----:B------:R-:W-:-:S05]  /*17e20*/  @!P3 IADD3.X R11, R11, UR12, R3, P5, P6 ;  /* 0x0000000c0b0bbc10 */ /* 0x000fca000afec403 */
[----:B------:R-:W1:Y:S01]  /*17e30*/  @!P2 LDC.64 R152, c[0x0][0x5c8] ;  /* 0x00017200ff98ab82 */ /* 0x000e620000000a00 */
[----:B0-----:R-:W-:-:S05]  /*17e40*/  @!P3 IADD3 R240, P4, R13, R240, RZ ;  /* 0x000000f00df0b210 */ /* 0x001fca0007f9e0ff */
[----:B------:R-:W-:Y:S01]  /*17e50*/  @!P3 IMAD.X R241, R11, 0x1, R241, P4 ;  /* 0x000000010bf1b824 */ /* 0x000fe200020e06f1 */
[----:B------:R-:W-:Y:S01]  /*17e60*/  ISETP.LT.OR P4, PT, R0, 0x2, !P1 ;  /* 0x000000020000780c */ /* 0x000fe20004f81670 */
[----:B------:R-:W-:-:S12]  /*17e70*/  FMUL R154, R154, UR13 ;  /* 0x0000000d9a9a7c20 */ /* 0x000fd80008400000 */
[----:B------:R-:W0:Y:S01]  /*17e80*/  @!P4 LDC.64 R244, c[0x0][0x5c8] ;  /* 0x00017200fff4cb82 */ /* 0x000e220000000a00 */
[----:B------:R-:W-:Y:S01]  /*17e90*/  F2FP.SATFINITE.E4M3.F32.PACK_AB_MERGE_C R154, RZ, R154, RZ ;  /* 0x0000009aff9a723e */ /* 0x000fe200048070ff */
[----:B------:R-:W-:Y:S01]  /*17ea0*/  IMAD.U32 R13, RZ, RZ, UR8 ;  /* 0x00000008ff0d7e24 */ /* 0x000fe2000f8e00ff */
[----:B-1----:R-:W-:Y:S01]  /*17eb0*/  @!P2 IADD3 R152, P5, P6, R4, UR9, R152 ;  /* 0x000000090498ac10 */ /* 0x002fe2000febe098 */
[----:B------:R-:W-:Y:S02]  /*17ec0*/  IMAD.U32 R11, RZ, RZ, UR5 ;  /* 0x00000005ff0b7e24 */ /* 0x000fe4000f8e00ff */
[----:B------:R1:W-:Y:S01]  /*17ed0*/  @!P3 STG.E.U8 desc[UR14][R240.64], R154 ;  /* 0x0000009af000b986 */ /* 0x0003e2000c10110e */
[----:B------:R-:W-:Y:S02]  /*17ee0*/  @!P2 IADD3.X R153, R3, UR12, R153, P5, P6 ;  /* 0x0000000c0399ac10 */ /* 0x000fe4000afec499 */
[----:B------:R-:W-:-:S04]  /*17ef0*/  @!P4 IADD3 R13, P3, P5, R13, UR9, R4 ;  /* 0x000000090d0dcc10 */ /* 0x000fc8000fd7e004 */
[----:B------:R-:W-:Y:S02]  /*17f00*/  @!P4 IADD3.X R11, R11, UR12, R3, P3, P5 ;  /* 0x0000000c0b0bcc10 */ /* 0x000fe40009fea403 */
[----:B0-----:R-:W-:-:S05]  /*17f10*/  @!P4 IADD3 R244, P3, R13, R244, RZ ;  /* 0x000000f40df4c210 */ /* 0x001fca0007f7e0ff */
[----:B------:R-:W-:Y:S01]  /*17f20*/  @!P4 IMAD.X R245, R11, 0x1, R245, P3 ;  /* 0x000000010bf5c824 */ /* 0x000fe200018e06f5 */
[----:B------:R-:W-:-:S13]  /*17f30*/  ISETP.LT.OR P3, PT, R0, 0x1a, !P0 ;  /* 0x0000001a0000780c */ /* 0x000fda0004761670 */
[----:B-1----:R-:W0:Y:S01]  /*17f40*/  @!P3 LDC.64 R240, c[0x0][0x5c8] ;  /* 0x00017200fff0bb82 */ /* 0x002e220000000a00 */
[C---:B------:R-:W-:Y:S02]  /*17f50*/  LOP3.LUT P2, RZ, R10.reuse, 0x2, RZ, 0xc0, !PT ;  /* 0x000000020aff7812 */ /* 0x040fe4000784c0ff */
[----:B------:R-:W-:Y:S01]  /*17f60*/  LOP3.LUT R10, R10, 0xfffffffe, RZ, 0xc0, !PT ;  /* 0xfffffffe0a0a7812 */ /* 0x000fe200078ec0ff */
[----:B------:R-:W-:-:S03]  /*17f70*/  FMUL R155, R155, UR13 ;  /* 0x0000000d9b9b7c20 */ /* 0x000fc60008400000 */
[----:B------:R-:W-:Y:S01]  /*17f80*/  @P3 LOP3.LUT R10, R10, 0x1, RZ, 0xfc, !PT ;  /* 0x000000010a0a3812 */ /* 0x000fe200078efcff */
[----:B------:R-:W-:Y:S01]  /*17f90*/  FMUL R156, R156, UR13 ;  /* 0x0000000d9c9c7c20 */ /* 0x000fe20008400000 */
[----:B------:R-:W-:Y:S02]  /*17fa0*/  F2FP.SATFINITE.E4M3.F32.PACK_AB_MERGE_C R155, RZ, R155, RZ ;  /* 0x0000009bff9b723e */ /* 0x000fe400048070ff */
[----:B0-----:R-:W-:-:S04]  /*17fb0*/  @!P3 IADD3 R240, P5, P6, R4, UR9, R240 ;  /* 0x0000000904f0bc10 */ /* 0x001fc8000febe0f0 */
[----:B------:R-:W-:Y:S02]  /*17fc0*/  @!P3 IADD3.X R241, R3, UR12, R241, P5, P6 ;  /* 0x0000000c03f1bc10 */ /* 0x000fe4000afec4f1 */
[C---:B------:R-:W-:Y:S02]  /*17fd0*/  ISETP.LT.OR P6, PT, R0.reuse, 0x21, !P0 ;  /* 0x000000210000780c */ /* 0x040fe400047c1670 */
[----:B------:R-:W-:Y:S01]  /*17fe0*/  ISETP.LT.OR P3, PT, R0, 0x22, !P0 ;  /* 0x000000220000780c */ /* 0x000fe20004761670 */
[----:B------:R0:W-:Y:S01]  /*17ff0*/  @!P4 STG.E.U8 desc[UR14][R244.64+0x1], R155 ;  /* 0x0000019bf400c986 */ /* 0x0001e2000c10110e */
[----:B------:R-:W-:-:S05]  /*18000*/  F2FP.SATFINITE.E4M3.F32.PACK_AB_MERGE_C R156, RZ, R156, RZ ;  /* 0x0000009cff9c723e */ /* 0x000fca00048070ff */
[----:B------:R1:W-:Y:S04]  /*18010*/  @!P2 STG.E.U8 desc[UR14][R242.64+0x8], R156 ;  /* 0x0000089cf200a986 */ /* 0x0003e8000c10110e */
[----:B0-----:R-:W0:Y:S08]  /*18020*/  @!P6 LDC.64 R154, c[0x0][0x5c8] ;  /* 0x00017200ff9aeb82 */ /* 0x001e300000000a00 */
[----:B-1----:R-:W1:Y:S01]  /*18030*/  @!P3 LDC.64 R242, c[0x0][0x5c8] ;  /* 0x00017200fff2bb82 */ /* 0x002e620000000a00 */
[----:B------:R-:W-:Y:S01]  /*18040*/  FMUL R157, R157, UR13 ;  /* 0x0000000d9d9d7c20 */ /* 0x000fe20008400000 */
[----:B0-----:R-:W-:-:S04]  /*18050*/  @!P6 IADD3 R154, P4, P5, R4, UR9, R154 ;  /* 0x00000009049aec10 */ /* 0x001fc8000fd9e09a */
[C---:B------:R-:W-:Y:S02]  /*18060*/  @!P6 IADD3.X R155, R3.reuse, UR12, R155, P4, P5 ;  /* 0x0000000c039bec10 */ /* 0x040fe4000a7ea49b */
[----:B-1----:R-:W-:Y:S02]  /*18070*/  @!P3 IADD3 R242, P2, P4, R4, UR9, R242 ;  /* 0x0000000904f2bc10 */ /* 0x002fe4000fc5e0f2 */
[C---:B------:R-:W-:Y:S02]  /*18080*/  ISETP.LT.OR P6, PT, R0.reuse, 0xa, !P0 ;  /* 0x0000000a0000780c */ /* 0x040fe400047c1670 */
[----:B------:R-:W-:Y:S02]  /*18090*/  @!P3 IADD3.X R243, R3, UR12, R243, P2, P4 ;  /* 0x0000000c03f3bc10 */ /* 0x000fe400097e84f3 */
[----:B------:R-:W-:Y:S02]  /*180a0*/  ISETP.LT.OR P2, PT, R0, 0x9, !P1 ;  /* 0x000000090000780c */ /* 0x000fe40004f41670 */
[----:B------:R-:W-:-:S02]  /*180b0*/  F2FP.SATFINITE.E4M3.F32.PACK_AB_MERGE_C R157, RZ, R157, RZ ;  /* 0x0000009dff9d723e */ /* 0x000fc400048070ff */
[----:B------:R-:W-:-:S05]  /*180c0*/  ISETP.LT.OR P3, PT, R0, 0x29, !P0 ;  /* 0x000000290000780c */ /* 0x000fca0004761670 */
[----:B------:R0:W-:Y:S04]  /*180d0*/  @!P6 STG.E.U8 desc[UR14][R238.64+0x9], R157 ;  /* 0x0000099dee00e986 */ /* 0x0001e8000c10110e */
[----:B0-----:R-:W0:Y:S01]  /*180e0*/  @!P2 LDC.64 R238, c[0x0][0x5c8] ;  /* 0x00017200ffeeab82 */ /* 0x001e220000000a00 */
[----:B------:R-:W-:-:S07]  /*180f0*/  IMAD.U32 R13, RZ, RZ, UR8 ;  /* 0x00000008ff0d7e24 */ /* 0x000fce000f8e00ff */
[----:B------:R-:W1:Y:S01]  /*18100*/  @!P3 LDC.64 R156, c[0x0][0x5c8] ;  /* 0x00017200ff9cbb82 */ /* 0x000e620000000a00 */
[----:B------:R-:W-:Y:S01]  /*18110*/  IMAD.U32 R11, RZ, RZ, UR5 ;  /* 0x00000005ff0b7e24 */ /* 0x000fe2000f8e00ff */
[----:B------:R-:W-:Y:S01]  /*18120*/  @!P2 IADD3 R13, P4, P5, R13, UR9, R4 ;  /* 0x000000090d0dac10 */ /* 0x000fe2000fd9e004 */
[----:B------:R-:W-:-:S03]  /*18130*/  FMUL R158, R158, UR13 ;  /* 0x0000000d9e9e7c20 */ /* 0x000fc60008400000 */
[----:B------:R-:W-:Y:S02]  /*18140*/  @!P2 IADD3.X R11, R11, UR12, R3, P4, P5 ;  /* 0x0000000c0b0bac10 */ /* 0x000fe4000a7ea403 */
[----:B------:R-:W-:Y:S02]  /*18150*/  F2FP.SATFINITE.E4M3.F32.PACK_AB_MERGE_C R158, RZ, R158, RZ ;  /* 0x0000009eff9e723e */ /* 0x000fe400048070ff */
[----:B0-----:R-:W-:-:S05]  /*18160*/  @!P2 IADD3 R238, P4, R13, R238, RZ ;  /* 0x000000ee0deea210 */ /* 0x001fca0007f9e0ff */
[----:B------:R-:W-:Y:S01]  /*18170*/  @!P2 IMAD.X R239, R11, 0x1, R239, P4 ;  /* 0x000000010befa824 */ /* 0x000fe200020e06ef */
[----:B-1----:R-:W-:-:S04]  /*18180*/  @!P3 IADD3 R156, P5, P6, R4, UR9, R156 ;  /* 0x00000009049cbc10 */ /* 0x002fc8000febe09c */
[----:B------:R0:W-:Y:S01]  /*18190*/  @!P2 STG.E.U8 desc[UR14][R238.64+0x8], R158 ;  /* 0x0000089eee00a986 */ /* 0x0001e2000c10110e */
[C---:B------:R-:W-:Y:S02]  /*181a0*/  ISETP.LT.OR P2, PT, R0.reuse, 0xa, !P1 ;  /* 0x0000000a0000780c */ /* 0x040fe40004f41670 */
[----:B------:R-:W-:Y:S02]  /*181b0*/  @!P3 IADD3.X R157, R3, UR12, R157, P5, P6 ;  /* 0x0000000c039dbc10 */ /* 0x000fe4000afec49d */
[----:B------:R-:W-:-:S09]  /*181c0*/  ISETP.LT.OR P3, PT, R0, 0x2a, !P0 ;  /* 0x0000002a0000780c */ /* 0x000fd20004761670 */
[----:B------:R-:W1:Y:S08]  /*181d0*/  @!P2 LDC.64 R244, c[0x0][0x5c8] ;  /* 0x00017200fff4ab82 */ /* 0x000e700000000a00 */
[----:B0-----:R-:W0:Y:S01]  /*181e0*/  @!P3 LDC.64 R238, c[0x0][0x5c8] ;  /* 0x00017200ffeebb82 */ /* 0x001e220000000a00 */
[----:B------:R-:W-:Y:S02]  /*181f0*/  IMAD.U32 R13, RZ, RZ, UR8 ;  /* 0x00000008ff0d7e24 */ /* 0x000fe4000f8e00ff */
[----:B------:R-:W-:-:S03]  /*18200*/  IMAD.U32 R11, RZ, RZ, UR5 ;  /* 0x00000005ff0b7e24 */ /* 0x000fc6000f8e00ff */
[----:B------:R-:W-:-:S04]  /*18210*/  @!P2 IADD3 R13, P4, P5, R13, UR9, R4 ;  /* 0x000000090d0dac10 */ /* 0x000fc8000fd9e004 */
[----:B------:R-:W-:Y:S02]  /*18220*/  @!P2 IADD3.X R11, R11, UR12, R3, P4, P5 ;  /* 0x0000000c0b0bac10 */ /* 0x000fe4000a7ea403 */
[----:B-1----:R-:W-:-:S05]  /*18230*/  @!P2 IADD3 R244, P4, R13, R244, RZ ;  /* 0x000000f40df4a210 */ /* 0x002fca0007f9e0ff */
[----:B------:R-:W-:Y:S01]  /*18240*/  @!P2 IMAD.X R245, R11, 0x1, R245, P4 ;  /* 0x000000010bf5a824 */ /* 0x000fe200020e06f5 */
[----:B0-----:R-:W-:Y:S01]  /*18250*/  @!P3 IADD3 R238, P4, P5, R4, UR9, R238 ;  /* 0x0000000904eebc10 */ /* 0x001fe2000fd9e0ee */
[----:B------:R-:W-:-:S03]  /*18260*/  FMUL R159, R159, UR13 ;  /* 0x0000000d9f9f7c20 */ /* 0x000fc60008400000 */
[----:B------:R-:W-:Y:S02]  /*18270*/  @!P3 IADD3.X R239, R3, UR12, R239, P4, P5 ;  /* 0x0000000c03efbc10 */ /* 0x000fe4000a7ea4ef */
[----:B------:R-:W-:Y:S01]  /*18280*/  ISETP.LT.OR P3, PT, R0, 0x11, !P0 ;  /* 0x000000110000780c */ /* 0x000fe20004761670 */
[----:B------:R-:W-:Y:S01]  /*18290*/  FMUL R160, R160, UR13 ;  /* 0x0000000da0a07c20 */ /* 0x000fe20008400000 */
[----:B------:R-:W-:Y:S02]  /*182a0*/  F2FP.SATFINITE.E4M3.F32.PACK_AB_MERGE_C R159, RZ, R159, RZ ;  /* 0x0000009fff9f723e */ /* 0x000fe400048070ff */
[C---:B------:R-:W-:Y:S02]  /*182b0*/  ISETP.LT.OR P6, PT, R0.reuse, 0x31, !P0 ;  /* 0x000000310000780c */ /* 0x040fe400047c1670 */
[----:B------:R-:W-:Y:S01]  /*182c0*/  F2FP.SATFINITE.E4M3.F32.PACK_AB_MERGE_C R160, RZ, R160, RZ ;  /* 0x000000a0ffa0723e */ /* 0x000fe200048070ff */
[----:B------:R0:W-:Y:S06]  /*182d0*/  @!P2 STG.E.U8 desc[UR14][R244.64+0x9], R159 ;  /* 0x0000099ff400a986 */ /* 0x0001ec000c10110e */
[----:B------:R1:W-:Y:S01]  /*182e0*/  @!P3 STG.E.U8 desc[UR14][R234.64+0x10], R160 ;  /* 0x000010a0ea00b986 */ /* 0x0003e2000c10110e */
[----:B------:R-:W-:-:S03]  /*182f0*/  ISETP.LT.OR P3, PT, R0, 0x32, !P0 ;  /* 0x000000320000780c */ /* 0x000fc60004761670 */
[----:B0-----:R-:W0:Y:S10]  /*18300*/  @!P6 LDC.64 R158, c[0x0][0x5c8] ;  /* 0x00017200ff9eeb82 */ /* 0x001e340000000a00 */
[----:B-1----:R-:W1:Y:S01]  /*18310*/  @!P3 LDC.64 R234, c[0x0][0x5c8] ;  /* 0x00017200ffeabb82 */ /* 0x002e620000000a00 */
[----:B------:R-:W-:Y:S01]  /*18320*/  FMUL R161, R161, UR13 ;  /* 0x0000000da1a17c20 */ /* 0x000fe20008400000 */
[----:B0-----:R-:W-:-:S04]  /*18330*/  @!P6 IADD3 R158, P2, P4, R4, UR9, R158 ;  /* 0x00000009049eec10 */ /* 0x001fc8000fc5e09e */
[----:B------:R-:W-:Y:S02]  /*18340*/  @!P6 IADD3.X R159, R3, UR12, R159, P2, P4 ;  /* 0x0000000c039fec10 */ /* 0x000fe400097e849f */
[----:B-1----:R-:W-:-:S04]  /*18350*/  @!P3 IADD3 R234, P2, P4, R4, UR9, R234 ;  /* 0x0000000904eabc10 */ /* 0x002fc8000fc5e0ea */
[----:B------:R-:W-:Y:S02]  /*18360*/  @!P3 IADD3.X R235, R3, UR12, R235, P2, P4 ;  /* 0x0000000c03ebbc10 */ /* 0x000fe400097e84eb */
[C---:B------:R-:W-:Y:S02]  /*18370*/  ISETP.LT.OR P3, PT, R0.reuse, 0x12, !P0 ;  /* 0x000000120000780c */ /* 0x040fe40004761670 */
[----:B------:R-:W-:Y:S02]  /*18380*/  ISETP.LT.OR P2, PT, R0, 0x11, !P1 ;  /* 0x000000110000780c */ /* 0x000fe40004f41670 */
[----:B------:R-:W-:-:S09]  /*18390*/  F2FP.SATFINITE.E4M3.F32.PACK_AB_MERGE_C R161, RZ, R161, RZ ;  /* 0x000000a1ffa1723e */ /* 0x000fd200048070ff */
[----:B------:R0:W-:Y:S02]  /*183a0*/  @!P3 STG.E.U8 desc[UR14][R236.64+0x11], R161 ;  /* 0x000011a1ec00b986 */ /* 0x0001e4000c10110e */
[----:B0-----:R-:W0:Y:S01]  /*183b0*/  @!P2 LDC.64 R160, c[0x0][0x5c8] ;  /* 0x00017200ffa0ab82 */ /* 0x001e220000000a00 */
[----:B------:R-:W-:Y:S01]  /*183c0*/  IMAD.U32 R13, RZ, RZ, UR8 ;  /* 0x00000008ff0d7e24 */ /* 0x000fe2000f8e00ff */
[----:B------:R-:W-:Y:S01]  /*183d0*/  ISETP.LT.OR P3, PT, R0, 0x39, !P0 ;  /* 0x000000390000780c */ /* 0x000fe20004761670 */
[----:B------:R-:W-:-:S03]  /*183e0*/  IMAD.U32 R11, RZ, RZ, UR5 ;  /* 0x00000005ff0b7e24 */ /* 0x000fc6000f8e00ff */
[----:B------:R-:W-:Y:S01]  /*183f0*/  @!P2 IADD3 R13, P4, P5, R13, UR9, R4 ;  /* 0x000000090d0dac10 */ /* 0x000fe2000fd9e004 */
[----:B------:R-:W-:-:S03]  /*18400*/  FMUL R162, R162, UR13 ;  /* 0x0000000da2a27c20 */ /* 0x000fc60008400000 */
[----:B------:R-:W-:Y:S02]  /*18410*/  @!P2 IADD3.X R11, R11, UR12, R3, P4, P5 ;  /* 0x0000000c0b0bac10 */ /* 0x000fe4000a7ea403 */
[----:B------:R-:W-:-:S03]  /*18420*/  F2FP.SATFINITE.E4M3.F32.PACK_AB_MERGE_C R162, RZ, R162, RZ ;  /* 0x000000a2ffa2723e */ /* 0x000fc600048070ff */
[----:B------:R-:W1:Y:S01]  /*18430*/  @!P3 LDC.64 R236, c[0x0][0x5c8] ;  /* 0x00017200ffecbb82 */ /* 0x000e620000000a00 */
[----:B0-----:R-:W-:-:S05]  /*18440*/  @!P2 IADD3 R160, P4, R13, R160, RZ ;  /* 0x000000a00da0a210 */ /* 0x001fca0007f9e0ff */
[----:B------:R-:W-:-:S05]  /*18450*/  @!P2 IMAD.X R161, R11, 0x1, R161, P4 ;  /* 0x000000010ba1a824 */ /* 0x000fca00020e06a1 */
[----:B------:R0:W-:Y:S01]  /*18460*/  @!P2 STG.E.U8 desc[UR14][R160.64+0x10], R162 ;  /* 0x000010a2a000a986 */ /* 0x0001e2000c10110e */
[----:B------:R-:W-:Y:S02]  /*18470*/  ISETP.LT.OR P2, PT, R0, 0x12, !P1 ;  /* 0x000000120000780c */ /* 0x000fe40004f41670 */
[----:B------:R-:W-:Y:S02]  /*18480*/  LOP3.LUT R7, R7, 0xfffffffe, RZ, 0xc0, !PT ;  /* 0xfffffffe07077812 */ /* 0x000fe400078ec0ff */
[----:B-1----:R-:W-:Y:S01]  /*18490*/  @!P3 IADD3 R236, P5, P6, R4, UR9, R236 ;  /* 0x0000000904ecbc10 */ /* 0x002fe2000febe0ec */
[----:B------:R-:W-:-:S08]  /*184a0*/  IMAD.U32 R11, RZ, RZ, UR8 ;  /* 0x00000008ff0b7e24 */ /* 0x000fd0000f8e00ff */
[----:B0-----:R-:W0:Y:S01]  /*184b0*/  @!P2 LDC.64 R160, c[0x0][0x5c8] ;  /* 0x00017200ffa0ab82 */ /* 0x001e220000000a00 */
[----:B------:R-:W-:Y:S02]  /*184c0*/  @P3 LOP3.LUT R7, R7, 0x1, RZ, 0xfc, !PT ;  /* 0x0000000107073812 */ /* 0x000fe400078efcff */
[----:B------:R-:W-:Y:S02]  /*184d0*/  @!P3 IADD3.X R237, R3, UR12, R237, P5, P6 ;  /* 0x0000000c03edbc10 */ /* 0x000fe4000afec4ed */
[----:B------:R-:W-:Y:S01]  /*184e0*/  LOP3.LUT P3, RZ, R10, 0x1, RZ, 0xc0, !PT ;  /* 0x000000010aff7812 */ /* 0x000fe2000786c0ff */
[----:B------:R-:W-:Y:S01]  /*184f0*/  IMAD.U32 R10, RZ, RZ, UR5 ;  /* 0x00000005ff0a7e24 */ /* 0x000fe2000f8e00ff */
[----:B------:R-:W-:-:S04]  /*18500*/  @!P2 IADD3 R11, P4, P5, R11, UR9, R4 ;  /* 0x000000090b0bac10 */ /* 0x000fc8000fd9e004 */
[----:B------:R-:W-:Y:S02]  /*18510*/  @!P2 IADD3.X R10, R10, UR12, R3, P4, P5 ;  /* 0x0000000c0a0aac10 */ /* 0x000fe4000a7ea403 */
[----:B------:R-:W-:Y:S02]  /*18520*/  ISETP.LT.OR P5, PT, R0, 0x3a, !P0 ;  /* 0x0000003a0000780c */ /* 0x000fe400047a1670 */
[----:B0-----:R-:W-:-:S05]  /*18530*/  @!P2 IADD3 R160, P4, R11, R160, RZ ;  /* 0x000000a00ba0a210 */ /* 0x001fca0007f9e0ff */
[----:B------:R-:W-:-:S06]  /*18540*/  @!P2 IMAD.X R161, R10, 0x1, R161, P4 ;  /* 0x000000010aa1a824 */ /* 0x000fcc00020e06a1 */
[----:B------:R-:W0:Y:S01]  /*18550*/  @!P5 LDC.64 R10, c[0x0][0x5c8] ;  /* 0x00017200ff0adb82 */ /* 0x000e220000000a00 */
[----:B------:R-:W-:Y:S01]  /*18560*/  LOP3.LUT R6, R6, 0x7fffffff, RZ, 0xc0, !PT ;  /* 0x7fffffff06067812 */ /* 0x000fe200078ec0ff */
[----:B------:R-:W-:-:S03]  /*18570*/  FMUL R163, R163, UR13 ;  /* 0x0000000da3a37c20 */ /* 0x000fc60008400000 */
[----:B------:R-:W-:Y:S02]  /*18580*/  @P5 LOP3.LUT R6, R6, 0x80000000, RZ, 0xfc, !PT ;  /* 0x8000000006065812 */ /* 0x000fe400078efcff */
[----:B------:R-:W-:Y:S02]  /*18590*/  F2FP.SATFINITE.E4M3.F32.PACK_AB_MERGE_C R163, RZ, R163, RZ ;  /* 0x000000a3ffa3723e */ /* 0x000fe400048070ff */
[----:B0-----:R-:W-:-:S04]  /*185a0*/  @!P5 IADD3 R10, P4, P6, R4, UR9, R10 ;  /* 0x00000009040adc10 */ /* 0x001fc8000fe9e00a */
[----:B------:R-:W-:Y:S02]  /*185b0*/  @!P5 IADD3.X R11, R3, UR12, R11, P4, P6 ;  /* 0x0000000c030bdc10 */ /* 0x000fe4000a7ec40b */
[----:B------:R-:W-:Y:S01]  /*185c0*/  ISETP.LT.OR P5, PT, R0, 0x41, !P0 ;  /* 0x000000410000780c */ /* 0x000fe200047a1670 */
[----:B------:R0:W-:-:S12]  /*185d0*/  @!P2 STG.E.U8 desc[UR14][R160.64+0x11], R163 ;  /* 0x000011a3a000a986 */ /* 0x0001d8000c10110e */
[----:B0-----:R-:W0:Y:S01]  /*185e0*/  @!P5 LDC.64 R160, c[0x0][0x5c8] ;  /* 0x00017200ffa0db82 */ /* 0x001e220000000a00 */
[----:B------:R-:W-:Y:S02]  /*185f0*/  LOP3.LUT R7, R7, 0xfffffeff, RZ, 0xc0, !PT ;  /* 0xfffffeff07077812 */ /* 0x000fe400078ec0ff */
[----:B------:R-:W-:Y:S02]  /*18600*/  ISETP.LT.OR P6, PT, R0, 0x19, !P0 ;  /* 0x000000190000780c */ /* 0x000fe400047c1670 */
[----:B------:R-:W-:Y:S01]  /*18610*/  @P5 LOP3.LUT R7, R7, 0x100, RZ, 0xfc, !PT ;  /* 0x0000010007075812 */ /* 0x000fe200078efcff */
        /* <DEDUP_REMOVED lines=14> */
[----:B------:R-:W-:Y:S01]  /*18700*/  LOP3.LUT R7, R7, 0xfffffff7, RZ, 0xc0, !PT ;  /* 0xfffffff707077812 */ /* 0x000fe200078ec0ff */
[----:B------:R-:W-:-:S03]  /*18710*/  IMAD.U32 R162, RZ, RZ, UR8 ;  /* 0x00000008ffa27e24 */ /* 0x000fc6000f8e00ff */
[----:B------:R-:W-:Y:S01]  /*18720*/  @P5 LOP3.LUT R7, R7, 0x8, RZ, 0xfc, !PT ;  /* 0x0000000807075812 */ /* 0x000fe200078efcff */
[----:B------:R-:W-:Y:S01]  /*18730*/  IMAD.U32 R13, RZ, RZ, UR5 ;  /* 0x00000005ff0d7e24 */ /* 0x000fe2000f8e00ff */
[----:B------:R-:W-:Y:S02]  /*18740*/  ISETP.LT.OR P5, PT, R0, 0x49, !P0 ;  /* 0x000000490000780c */ /* 0x000fe400047a1670 */
[----:B------:R-:W-:Y:S01]  /*18750*/  @!P2 IADD3 R162, P4, P6, R162, UR9, R4 ;  /* 0x00000009a2a2ac10 */ /* 0x000fe2000fe9e004 */
[----:B------:R-:W-:-:S03]  /*18760*/  FMUL R166, R166, UR13 ;  /* 0x0000000da6a67c20 */ /* 0x000fc60008400000 */
[----:B------:R-:W-:Y:S02]  /*18770*/  @!P2 IADD3.X R13, R13, UR12, R3, P4, P6 ;  /* 0x0000000c0d0dac10 */ /* 0x000fe4000a7ec403 */
[----:B------:R-:W-:Y:S02]  /*18780*/  F2FP.SATFINITE.E4M3.F32.PACK_AB_MERGE_C R166, RZ, R166, RZ ;  /* 0x000000a6ffa6723e */ /* 0x000fe400048070ff */
[----:B0-----:R-:W-:-:S03]  /*18790*/  @!P2 IADD3 R164, P3, R162, R164, RZ ;  /* 0x000000a4a2a4a210 */ /* 0x001fc60007f7e0ff */
[----:B------:R-:W0:Y:S02]  /*187a0*/  @!P5 LDC.64 R162, c[0x0][0x5c8] ;  /* 0x00017200ffa2db82 */ /* 0x000e240000000a00 */
[----:B------:R-:W-:-:S05]  /*187b0*/  @!P2 IMAD.X R165, R13, 0x1, R165, P3 ;  /* 0x000000010da5a824 */ /* 0x000fca00018e06a5 */
[----:B------:R1:W-:Y:S01]  /*187c0*/  @!P2 STG.E.U8 desc[UR14][R164.64+0x18], R166 ;  /* 0x000018a6a400a986 */ /* 0x0003e2000c10110e */
[----:B------:R-:W-:Y:S02]  /*187d0*/  ISETP.LT.OR P2, PT, R0, 0x1a, !P1 ;  /* 0x0000001a0000780c */ /* 0x000fe40004f41670 */
[----:B------:R-:W-:-:S11]  /*187e0*/  LOP3.LUT R7, R7, 0xfffff7ff, RZ, 0xc0, !PT ;  /* 0xfffff7ff07077812 */ /* 0x000fd600078ec0ff */
[----:B------:R-:W2:Y:S01]  /*187f0*/  @!P2 LDC.64 R240, c[0x0][0x5c8] ;  /* 0x00017200fff0ab82 */ /* 0x000ea20000000a00 */
[----:B0-----:R-:W-:Y:S02]  /*18800*/  @!P5 IADD3 R162, P4, P6, R4, UR9, R162 ;  /* 0x0000000904a2dc10 */ /* 0x001fe4000fe9e0a2 */
[----:B------:R-:W-:Y:S02]  /*18810*/  @P5 LOP3.LUT R7, R7, 0x800, RZ, 0xfc, !PT ;  /* 0x0000080007075812 */ /* 0x000fe400078efcff */
[----:B------:R-:W-:Y:S02]  /*18820*/  @!P5 IADD3.X R163, R3, UR12, R163, P4, P6 ;  /* 0x0000000c03a3dc10 */ /* 0x000fe4000a7ec4a3 */
[----:B------:R-:W-:Y:S01]  /*18830*/  ISETP.LT.OR P5, PT, R0, 0x4a, !P0 ;  /* 0x0000004a0000780c */ /* 0x000fe200047a1670 */
[----:B-1----:R-:W-:Y:S02]  /*18840*/  IMAD.U32 R164, RZ, RZ, UR8 ;  /* 0x00000008ffa47e24 */ /* 0x002fe4000f8e00ff */
[----:B------:R-:W-:-:S03]  /*18850*/  IMAD.U32 R13, RZ, RZ, UR5 ;  /* 0x00000005ff0d7e24 */ /* 0x000fc6000f8e00ff */
[----:B------:R-:W-:-:S04]  /*18860*/  @!P2 IADD3 R164, P3, P4, R164, UR9, R4 ;  /* 0x00000009a4a4ac10 */ /* 0x000fc8000fc7e004 */
[----:B------:R-:W-:Y:S02]  /*18870*/  @!P2 IADD3.X R13, R13, UR12, R3, P3, P4 ;  /* 0x0000000c0d0dac10 */ /* 0x000fe40009fe8403 */
[----:B--2---:R-:W-:Y:S02]  /*18880*/  @!P2 IADD3 R240, P3, R164, R240, RZ ;  /* 0x000000f0a4f0a210 */ /* 0x004fe40007f7e0ff */
[----:B------:R-:W0:Y:S01]  /*18890*/  @!P5 LDC.64 R164, c[0x0][0x5c8] ;  /* 0x00017200ffa4db82 */ /* 0x000e220000000a00 */
[----:B------:R-:W-:Y:S02]  /*188a0*/  LOP3.LUT R7, R7, 0xfffffbff, RZ, 0xc0, !PT ;  /* 0xfffffbff07077812 */ /* 0x000fe400078ec0ff */
[----:B------:R-:W-:Y:S01]  /*188b0*/  @!P2 IMAD.X R241, R13, 0x1, R241, P3 ;  /* 0x000000010df1a824 */ /* 0x000fe200018e06f1 */
[----:B------:R-:W-:Y:S01]  /*188c0*/  ISETP.LT.OR P6, PT, R0, 0x51, !P0 ;  /* 0x000000510000780c */ /* 0x000fe200047c1670 */
[----:B------:R-:W-:Y:S01]  /*188d0*/  FMUL R167, R167, UR13 ;  /* 0x0000000da7a77c20 */ /* 0x000fe20008400000 */
[----:B------:R-:W-:Y:S01]  /*188e0*/  @P5 LOP3.LUT R7, R7, 0x400, RZ, 0xfc, !PT ;  /* 0x0000040007075812 */ /* 0x000fe200078efcff */
[----:B------:R-:W-:-:S03]  /*188f0*/  FMUL R168, R168, UR13 ;  /* 0x0000000da8a87c20 */ /* 0x000fc60008400000 */
[----:B------:R-:W-:Y:S02]  /*18900*/  F2FP.SATFINITE.E4M3.F32.PACK_AB_MERGE_C R167, RZ, R167, RZ ;  /* 0x000000a7ffa7723e */ /* 0x000fe400048070ff */
[----:B0-----:R-:W-:-:S04]  /*18910*/  @!P5 IADD3 R164, P3, P4, R4, UR9, R164 ;  /* 0x0000000904a4dc10 */ /* 0x001fc8000fc7e0a4 */
[----:B------:R-:W-:Y:S02]  /*18920*/  @!P5 IADD3.X R165, R3, UR12, R165, P3, P4 ;  /* 0x0000000c03a5dc10 */ /* 0x000fe40009fe84a5 */
[C---:B------:R-:W-:Y:S02]  /*18930*/  ISETP.LT.OR P5, PT, R0.reuse, 0x21, !P0 ;  /* 0x000000210000780c */ /* 0x040fe400047a1670 */
[----:B------:R-:W-:Y:S01]  /*18940*/  ISETP.LT.OR P4, PT, R0, 0x52, !P0 ;  /* 0x000000520000780c */ /* 0x000fe20004781670 */
[----:B------:R0:W-:Y:S01]  /*18950*/  @!P2 STG.E.U8 desc[UR14][R240.64+0x19], R167 ;  /* 0x000019a7f000a986 */ /* 0x0001e2000c10110e */
[----:B------:R-:W-:Y:S01]  /*18960*/  F2FP.SATFINITE.E4M3.F32.PACK_AB_MERGE_C R168, RZ, R168, RZ ;  /* 0x000000a8ffa8723e */ /* 0x000fe200048070ff */
[----:B0-----:R-:W0:Y:S08]  /*18970*/  @!P6 LDC.64 R166, c[0x0][0x5c8] ;  /* 0x00017200ffa6eb82 */ /* 0x001e300000000a00 */
[----:B------:R1:W-:Y:S02]  /*18980*/  @!P5 STG.E.U8 desc[UR14][R154.64+0x20], R168 ;  /* 0x000020a89a00d986 */ /* 0x0003e4000c10110e */
[----:B-1----:R-:W1:Y:S01]  /*18990*/  @!P4 LDC.64 R154, c[0x0][0x5c8] ;  /* 0x00017200ff9acb82 */ /* 0x002e620000000a00 */
[----:B0-----:R-:W-:-:S04]  /*189a0*/  @!P6 IADD3 R166, P2, P3, R4, UR9, R166 ;  /* 0x0000000904a6ec10 */ /* 0x001fc8000fb5e0a6 */
[----:B------:R-:W-:Y:S02]  /*189b0*/  @!P6 IADD3.X R167, R3, UR12, R167, P2, P3 ;  /* 0x0000000c03a7ec10 */ /* 0x000fe400097e64a7 */
[----:B-1----:R-:W-:-:S04]  /*189c0*/  @!P4 IADD3 R154, P2, P3, R4, UR9, R154 ;  /* 0x00000009049acc10 */ /* 0x002fc8000fb5e09a */
[----:B------:R-:W-:Y:S02]  /*189d0*/  @!P4 IADD3.X R155, R3, UR12, R155, P2, P3 ;  /* 0x0000000c039bcc10 */ /* 0x000fe400097e649b */
[C---:B------:R-:W-:Y:S02]  /*189e0*/  ISETP.LT.OR P2, PT, R0.reuse, 0x21, !P1 ;  /* 0x000000210000780c */ /* 0x040fe40004f41670 */
[----:B------:R-:W-:Y:S01]  /*189f0*/  ISETP.LT.OR P5, PT, R0, 0x22, !P0 ;  /* 0x000000220000780c */ /* 0x000fe200047a1670 */
[----:B------:R-:W-:Y:S01]  /*18a00*/  FMUL R169, R169, UR13 ;  /* 0x0000000da9a97c20 */ /* 0x000fe20008400000 */
[----:B------:R-:W-:-:S09]  /*18a10*/  LOP3.LUT R7, R7, 0xffff7fff, RZ, 0xc0, !PT ;  /* 0xffff7fff07077812 */ /* 0x000fd200078ec0ff */
[----:B------:R-:W0:Y:S01]  /*18a20*/  @!P2 LDC.64 R240, c[0x0][0x5c8] ;  /* 0x00017200fff0ab82 */ /* 0x000e220000000a00 */
[----:B------:R-:W-:Y:S02]  /*18a30*/  F2FP.SATFINITE.E4M3.F32.PACK_AB_MERGE_C R169, RZ, R169, RZ ;  /* 0x000000a9ffa9723e */ /* 0x000fe400048070ff */
[----:B------:R-:W-:-:S03]  /*18a40*/  @P6 LOP3.LUT R7, R7, 0x8000, RZ, 0xfc, !PT ;  /* 0x0000800007076812 */ /* 0x000fc600078efcff */
[----:B------:R1:W-:Y:S01]  /*18a50*/  @!P5 STG.E.U8 desc[UR14][R242.64+0x21], R169 ;  /* 0x000021a9f200d986 */ /* 0x0003e2000c10110e */
[----:B------:R-:W-:Y:S01]  /*18a60*/  ISETP.LT.OR P5, PT, R0, 0x59, !P0 ;  /* 0x000000590000780c */ /* 0x000fe200047a1670 */
[----:B------:R-:W-:Y:S01]  /*18a70*/  IMAD.U32 R168, RZ, RZ, UR8 ;  /* 0x00000008ffa87e24 */ /* 0x000fe2000f8e00ff */
[----:B------:R-:W-:Y:S01]  /*18a80*/  LOP3.LUT R7, R7, 0xffffbfff, RZ, 0xc0, !PT ;  /* 0xffffbfff07077812 */ /* 0x000fe200078ec0ff */
[----:B------:R-:W-:-:S03]  /*18a90*/  IMAD.U32 R13, RZ, RZ, UR5 ;  /* 0x00000005ff0d7e24 */ /* 0x000fc6000f8e00ff */
[----:B------:R-:W-:Y:S02]  /*18aa0*/  @P4 LOP3.LUT R7, R7, 0x4000, RZ, 0xfc, !PT ;  /* 0x0000400007074812 */ /* 0x000fe400078efcff */
[----:B------:R-:W-:-:S04]  /*18ab0*/  @!P2 IADD3 R168, P3, P4, R168, UR9, R4 ;  /* 0x00000009a8a8ac10 */ /* 0x000fc8000fc7e004 */
[----:B------:R-:W-:Y:S02]  /*18ac0*/  @!P2 IADD3.X R13, R13, UR12, R3, P3, P4 ;  /* 0x0000000c0d0dac10 */ /* 0x000fe40009fe8403 */
[----:B0-----:R-:W-:Y:S02]  /*18ad0*/  @!P2 IADD3 R240, P3, R168, R240, RZ ;  /* 0x000000f0a8f0a210 */ /* 0x001fe40007f7e0ff */
[----:B-1----:R-:W0:Y:S01]  /*18ae0*/  @!P5 LDC.64 R168, c[0x0][0x5c8] ;  /* 0x00017200ffa8db82 */ /* 0x002e220000000a00 */
[----:B------:R-:W-:Y:S02]  /*18af0*/  FMUL R170, R170, UR13 ;  /* 0x0000000daaaa7c20 */ /* 0x000fe40008400000 */
[----:B------:R-:W-:-:S03]  /*18b00*/  @!P2 IMAD.X R241, R13, 0x1, R241, P3 ;  /* 0x000000010df1a824 */ /* 0x000fc600018e06f1 */
[----:B------:R-:W-:Y:S02]  /*18b10*/  F2FP.SATFINITE.E4M3.F32.PACK_AB_MERGE_C R170, RZ, R170, RZ ;  /* 0x000000aaffaa723e */ /* 0x000fe400048070ff */
[----:B------:R-:W-:-:S03]  /*18b20*/  LOP3.LUT R7, R7, 0xffffdfff, RZ, 0xc0, !PT ;  /* 0xffffdfff07077812 */ /* 0x000fc600078ec0ff */
[----:B------:R1:W-:Y:S01]  /*18b30*/  @!P2 STG.E.U8 desc[UR14][R240.64+0x20], R170 ;  /* 0x000020aaf000a986 */ /* 0x0003e2000c10110e */
[----:B------:R-:W-:Y:S02]  /*18b40*/  ISETP.LT.OR P2, PT, R0, 0x22, !P1 ;  /* 0x000000220000780c */ /* 0x000fe40004f41670 */
[----:B------:R-:W-:Y:S02]  /*18b50*/  @P5 LOP3.LUT R7, R7, 0x2000, RZ, 0xfc, !PT ;  /* 0x0000200007075812 */ /* 0x000fe400078efcff */
[----:B0-----:R-:W-:-:S09]  /*18b60*/  @!P5 IADD3 R168, P4, P6, R4, UR9, R168 ;  /* 0x0000000904a8dc10 */ /* 0x001fd2000fe9e0a8 */
[----:B------:R-:W0:Y:S01]  /*18b70*/  @!P2 LDC.64 R242, c[0x0][0x5c8] ;  /* 0x00017200fff2ab82 */ /* 0x000e220000000a00 */
[----:B------:R-:W-:Y:S02]  /*18b80*/  @!P5 IADD3.X R169, R3, UR12, R169, P4, P6 ;  /* 0x0000000c03a9dc10 */ /* 0x000fe4000a7ec4a9 */
[----:B------:R-:W-:Y:S01]  /*18b90*/  ISETP.LT.OR P5, PT, R0, 0x5a, !P0 ;  /* 0x0000005a0000780c */ /* 0x000fe200047a1670 */
[----:B-1----:R-:W-:-:S12]  /*18ba0*/  IMAD.U32 R170, RZ, RZ, UR8 ;  /* 0x00000008ffaa7e24 */ /* 0x002fd8000f8e00ff */
[----:B------:R-:W1:Y:S01]  /*18bb0*/  @!P5 LDC.64 R240, c[0x0][0x5c8] ;  /* 0x00017200fff0db82 */ /* 0x000e620000000a00 */
[----:B------:R-:W-:Y:S01]  /*18bc0*/  IMAD.U32 R13, RZ, RZ, UR5 ;  /* 0x00000005ff0d7e24 */ /* 0x000fe2000f8e00ff */
[----:B------:R-:W-:-:S04]  /*18bd0*/  @!P2 IADD3 R170, P3, P4, R170, UR9, R4 ;  /* 0x00000009aaaaac10 */ /* 0x000fc8000fc7e004 */
[----:B------:R-:W-:Y:S02]  /*18be0*/  @!P2 IADD3.X R13, R13, UR12, R3, P3, P4 ;  /* 0x0000000c0d0dac10 */ /* 0x000fe40009fe8403 */
[----:B0-----:R-:W-:Y:S02]  /*18bf0*/  @!P2 IADD3 R242, P3, R170, R242, RZ ;  /* 0x000000f2aaf2a210 */ /* 0x001fe40007f7e0ff */
[----:B------:R-:W-:-:S03]  /*18c00*/  LOP3.LUT R7, R7, 0xfffffdff, RZ, 0xc0, !PT ;  /* 0xfffffdff07077812 */ /* 0x000fc600078ec0ff */
[----:B------:R-:W-:Y:S01]  /*18c10*/  @!P2 IMAD.X R243, R13, 0x1, R243, P3 ;  /* 0x000000010df3a824 */ /* 0x000fe200018e06f3 */
[----:B------:R-:W-:Y:S01]  /*18c20*/  ISETP.LT.OR P6, PT, R0, 0x61, !P0 ;  /* 0x000000610000780c */ /* 0x000fe200047c1670 */
[----:B------:R-:W-:Y:S01]  /*18c30*/  FMUL R171, R171, UR13 ;  /* 0x0000000dabab7c20 */ /* 0x000fe20008400000 */
[----:B------:R-:W-:Y:S02]  /*18c40*/  @P5 LOP3.LUT R7, R7, 0x200, RZ, 0xfc, !PT ;  /* 0x0000020007075812 */ /* 0x000fe400078efcff */
[----:B-1----:R-:W-:-:S04]  /*18c50*/  @!P5 IADD3 R240, P3, P4, R4, UR9, R240 ;  /* 0x0000000904f0dc10 */ /* 0x002fc8000fc7e0f0 */
[----:B------:R-:W-:Y:S02]  /*18c60*/  @!P5 IADD3.X R241, R3, UR12, R241, P3, P4 ;  /* 0x0000000c03f1dc10 */ /* 0x000fe40009fe84f1 */
[C---:B------:R-:W-:Y:S02]  /*18c70*/  ISETP.LT.OR P5, PT, R0.reuse, 0x29, !P0 ;  /* 0x000000290000780c */ /* 0x040fe400047a1670 */
[----:B------:R-:W-:Y:S01]  /*18c80*/  ISETP.LT.OR P4, PT, R0, 0x62, !P0 ;  /* 0x000000620000780c */ /* 0x000fe20004781670 */
[----:B------:R-:W-:Y:S01]  /*18c90*/  FMUL R172, R172, UR13 ;  /* 0x0000000dacac7c20 */ /* 0x000fe20008400000 */
[----:B------:R-:W-:-:S04]  /*18ca0*/  F2FP.SATFINITE.E4M3.F32.PACK_AB_MERGE_C R171, RZ, R171, RZ ;  /* 0x000000abffab723e */ /* 0x000fc800048070ff */
[----:B------:R-:W-:Y:S01]  /*18cb0*/  F2FP.SATFINITE.E4M3.F32.PACK_AB_MERGE_C R172, RZ, R172, RZ ;  /* 0x000000acffac723e */ /* 0x000fe200048070ff */
[----:B------:R0:W-:Y:S04]  /*18cc0*/  @!P2 STG.E.U8 desc[UR14][R242.64+0x21], R171 ;  /* 0x000021abf200a986 */ /* 0x0001e8000c10110e */
[----:B------:R1:W-:Y:S01]  /*18cd0*/  @!P5 STG.E.U8 desc[UR14][R156.64+0x28], R172 ;  /* 0x000028ac9c00d986 */ /* 0x0003e2000c10110e */
[----:B0-----:R-:W0:Y:S08]  /*18ce0*/  @!P6 LDC.64 R170, c[0x0][0x5c8] ;  /* 0x00017200ffaaeb82 */ /* 0x001e300000000a00 */
[----:B-1----:R-:W1:Y:S01]  /*18cf0*/  @!P4 LDC.64 R156, c[0x0][0x5c8] ;  /* 0x00017200ff9ccb82 */ /* 0x002e620000000a00 */
[----:B------:R-:W-:Y:S01]  /*18d00*/  ISETP.LT.OR P5, PT, R0, 0x2a, !P0 ;  /* 0x0000002a0000780c */ /* 0x000fe200047a1670 */
[----:B------:R-:W-:Y:S01]  /*18d10*/  FMUL R173, R173, UR13 ;  /* 0x0000000dadad7c20 */ /* 0x000fe20008400000 */
[----:B0-----:R-:W-:-:S04]  /*18d20*/  @!P6 IADD3 R170, P2, P3, R4, UR9, R170 ;  /* 0x0000000904aaec10 */ /* 0x001fc8000fb5e0aa */
[----:B------:R-:W-:Y:S02]  /*18d30*/  @!P6 IADD3.X R171, R3, UR12, R171, P2, P3 ;  /* 0x0000000c03abec10 */ /* 0x000fe400097e64ab */
[----:B-1----:R-:W-:-:S04]  /*18d40*/  @!P4 IADD3 R156, P2, P3, R4, UR9, R156 ;  /* 0x00000009049ccc10 */ /* 0x002fc8000fb5e09c */
[----:B------:R-:W-:Y:S02]  /*18d50*/  @!P4 IADD3.X R157, R3, UR12, R157, P2, P3 ;  /* 0x0000000c039dcc10 */ /* 0x000fe400097e649d */
[----:B------:R-:W-:Y:S02]  /*18d60*/  ISETP.LT.OR P2, PT, R0, 0x29, !P1 ;  /* 0x000000290000780c */ /* 0x000fe40004f41670 */
[----:B------:R-:W-:-:S05]  /*18d70*/  F2FP.SATFINITE.E4M3.F32.PACK_AB_MERGE_C R173, RZ, R173, RZ ;  /* 0x000000adffad723e */ /* 0x000fca00048070ff */
[----:B------:R0:W-:Y:S01]  /*18d80*/  @!P5 STG.E.U8 desc[UR14][R238.64+0x29], R173 ;  /* 0x000029adee00d986 */ /* 0x0001e2000c10110e */
[----:B------:R-:W-:-:S05]  /*18d90*/  LOP3.LUT R7, R7, 0xffffefff, RZ, 0xc0, !PT ;  /* 0xffffefff07077812 */ /* 0x000fca00078ec0ff */
[----:B0-----:R-:W0:Y:S01]  /*18da0*/  @!P2 LDC.64 R238, c[0x0][0x5c8] ;  /* 0x00017200ffeeab82 */ /* 0x001e220000000a00 */
[----:B------:R-:W-:Y:S02]  /*18db0*/  @P6 LOP3.LUT R7, R7, 0x1000, RZ, 0xfc, !PT ;  /* 0x0000100007076812 */ /* 0x000fe400078efcff */
        /* <DEDUP_REMOVED lines=8> */
[----:B------:R-:W0:Y:S01]  /*18e40*/  @!P5 LDC.64 R172, c[0x0][0x5c8] ;  /* 0x00017200ffacdb82 */ /* 0x000e220000000a00 */
        /* <DEDUP_REMOVED lines=51> */
[----:B------:R-:W-:Y:S01]  /*19180*/  @!P2 IADD3.X R13, R13, UR12, R3, P3, P4 ;  /* 0x0000000c0d0dac10 */ /* 0x000fe20009fe8403 */
[----:B------:R-:W-:Y:S01]  /*19190*/  FMUL R178, R178, UR13 ;  /* 0x0000000db2b27c20 */ /* 0x000fe20008400000 */
[----:B0-----:R-:W-:Y:S02]  /*191a0*/  @!P2 IADD3 R234, P3, R176, R234, RZ ;  /* 0x000000eab0eaa210 */ /* 0x001fe40007f7e0ff */
[----:B------:R-:W0:Y:S02]  /*191b0*/  @!P5 LDC.64 R176, c[0x0][0x5c8] ;  /* 0x00017200ffb0db82 */ /* 0x000e240000000a00 */
[----:B------:R-:W-:Y:S01]  /*191c0*/  F2FP.SATFINITE.E4M3.F32.PACK_AB_MERGE_C R178, RZ, R178, RZ ;  /* 0x000000b2ffb2723e */ /* 0x000fe200048070ff */
[----:B------:R-:W-:-:S05]  /*191d0*/  @!P2 IMAD.X R235, R13, 0x1, R235, P3 ;  /* 0x000000010deba824 */ /* 0x000fca00018e06eb */
[----:B------:R1:W-:Y:S01]  /*191e0*/  @!P2 STG.E.U8 desc[UR14][R234.64+0x30], R178 ;  /* 0x000030b2ea00a986 */ /* 0x0003e2000c10110e */
[----:B------:R-:W-:Y:S01]  /*191f0*/  ISETP.LT.OR P2, PT, R0, 0x32, !P1 ;  /* 0x000000320000780c */ /* 0x000fe20004f41670 */
[----:B------:R-:W-:Y:S02]  /*19200*/  IMAD.U32 R13, RZ, RZ, UR5 ;  /* 0x00000005ff0d7e24 */ /* 0x000fe4000f8e00ff */
[----:B-1----:R-:W-:-:S10]  /*19210*/  IMAD.U32 R178, RZ, RZ, UR8 ;  /* 0x00000008ffb27e24 */ /* 0x002fd4000f8e00ff */
[----:B------:R-:W1:Y:S01]  /*19220*/  @!P2 LDC.64 R234, c[0x0][0x5c8] ;  /* 0x00017200ffeaab82 */ /* 0x000e620000000a00 */
[----:B0-----:R-:W-:-:S04]  /*19230*/  @!P5 IADD3 R176, P4, P6, R4, UR9, R176 ;  /* 0x0000000904b0dc10 */ /* 0x001fc8000fe9e0b0 */
[----:B------:R-:W-:Y:S02]  /*19240*/  @!P5 IADD3.X R177, R3, UR12, R177, P4, P6 ;  /* 0x0000000c03b1dc10 */ /* 0x000fe4000a7ec4b1 */
[----:B------:R-:W-:-:S04]  /*19250*/  @!P2 IADD3 R178, P3, P4, R178, UR9, R4 ;  /* 0x00000009b2b2ac10 */ /* 0x000fc8000fc7e004 */
[----:B------:R-:W-:Y:S02]  /*19260*/  @!P2 IADD3.X R13, R13, UR12, R3, P3, P4 ;  /* 0x0000000c0d0dac10 */ /* 0x000fe40009fe8403 */
[----:B------:R-:W-:-:S13]  /*19270*/  ISETP.LT.OR P4, PT, R0, 0x7a, !P0 ;  /* 0x0000007a0000780c */ /* 0x000fda0004781670 */
[----:B------:R-:W0:Y:S01]  /*19280*/  @!P4 LDC.64 R242, c[0x0][0x5c8] ;  /* 0x00017200fff2cb82 */ /* 0x000e220000000a00 */
[----:B-1----:R-:W-:Y:S02]  /*19290*/  @!P2 IADD3 R234, P3, R178, R234, RZ ;  /* 0x000000eab2eaa210 */ /* 0x002fe40007f7e0ff */
[----:B------:R-:W-:-:S03]  /*192a0*/  LOP3.LUT R7, R7, 0xbfffffff, RZ, 0xc0, !PT ;  /* 0xbfffffff07077812 */ /* 0x000fc600078ec0ff */
[----:B------:R-:W-:Y:S01]  /*192b0*/  @!P2 IMAD.X R235, R13, 0x1, R235, P3 ;  /* 0x000000010deba824 */ /* 0x000fe200018e06eb */
[----:B------:R-:W-:-:S04]  /*192c0*/  @P5 LOP3.LUT R7, R7, 0x40000000, RZ, 0xfc, !PT ;  /* 0x4000000007075812 */ /* 0x000fc800078efcff */
[C---:B------:R-:W-:Y:S02]  /*192d0*/  LOP3.LUT P6, RZ, R7.reuse, 0x1, RZ, 0xc0, !PT ;  /* 0x0000000107ff7812 */ /* 0x040fe400078cc0ff */
[----:B------:R-:W-:Y:S02]  /*192e0*/  LOP3.LUT R7, R7, 0xefffffff, RZ, 0xc0, !PT ;  /* 0xefffffff07077812 */ /* 0x000fe400078ec0ff */
[----:B0-----:R-:W-:-:S04]  /*192f0*/  @!P4 IADD3 R242, P0, P3, R4, UR9, R242 ;  /* 0x0000000904f2cc10 */ /* 0x001fc8000fb1e0f2 */
[----:B------:R-:W-:Y:S02]  /*19300*/  @!P4 IADD3.X R243, R3, UR12, R243, P0, P3 ;  /* 0x0000000c03f3cc10 */ /* 0x000fe400087e64f3 */
[----:B------:R-:W-:Y:S02]  /*19310*/  ISETP.GE.AND P0, PT, R12, 0x81, PT ;  /* 0x000000810c00780c */ /* 0x000fe40003f06270 */
[----:B------:R-:W-:Y:S02]  /*19320*/  @P4 LOP3.LUT R7, R7, 0x10000000, RZ, 0xfc, !PT ;  /* 0x1000000007074812 */ /* 0x000fe400078efcff */
[----:B------:R-:W-:Y:S01]  /*19330*/  ISETP.LT.OR P4, PT, R0, 0x1, !P0 ;  /* 0x000000010000780c */ /* 0x000fe20004781670 */
[----:B------:R-:W-:-:S05]  /*19340*/  FMUL R179, R179, UR13 ;  /* 0x0000000db3b37c20 */ /* 0x000fca0008400000 */
[----:B------:R-:W-:-:S05]  /*19350*/  F2FP.SATFINITE.E4M3.F32.PACK_AB_MERGE_C R179, RZ, R179, RZ ;  /* 0x000000b3ffb3723e */ /* 0x000fca00048070ff */
[----:B------:R0:W-:Y:S02]  /*19360*/  @!P2 STG.E.U8 desc[UR14][R234.64+0x31], R179 ;  /* 0x000031b3ea00a986 */ /* 0x0001e4000c10110e */
[----:B0-----:R-:W0:Y:S01]  /*19370*/  @!P4 LDC.64 R178, c[0x0][0x5c8] ;  /* 0x00017200ffb2cb82 */ /* 0x001e220000000a00 */
[----:B------:R-:W-:Y:S02]  /*19380*/  UIMAD.WIDE.U32 UR10, UR6, 0x80, URZ ;  /* 0x00000080060a78a5 */ /* 0x000fe4000f8e003f */
[----:B------:R-:W-:-:S04]  /*19390*/  USHF.L.U32 UR4, UR7, 0x7, URZ ;  /* 0x0000000707047899 */ /* 0x000fc8000800063f */
[----:B------:R-:W-:Y:S01]  /*193a0*/  UIADD3 UR4, UR11, UR4, URZ ;  /* 0x000000040b047290 */ /* 0x000fe2000fffe03f */
[----:B------:R-:W-:Y:S01]  /*193b0*/  LOP3.LUT P5, RZ, R6, 0x80000000, RZ, 0xc0, !PT ;  /* 0x8000000006ff7812 */ /* 0x000fe200078ac0ff */
[----:B------:R-:W-:Y:S01]  /*193c0*/  FMUL R180, R180, UR13 ;  /* 0x0000000db4b47c20 */ /* 0x000fe20008400000 */
[----:B------:R-:W-:Y:S01]  /*193d0*/  FMUL R181, R181, UR13 ;  /* 0x0000000db5b57c20 */ /* 0x000fe20008400000 */
[----:B------:R-:W-:Y:S01]  /*193e0*/  IMAD.U32 R234, RZ, RZ, UR8 ;  /* 0x00000008ffea7e24 */ /* 0x000fe2000f8e00ff */
[----:B0-----:R-:W-:-:S04]  /*193f0*/  @!P4 IADD3 R178, P2, P3, R4, UR10, R178 ;  /* 0x0000000a04b2cc10 */ /* 0x001fc8000fb5e0b2 */
[----:B------:R-:W-:Y:S02]  /*19400*/  @!P4 IADD3.X R179, R3, UR4, R179, P2, P3 ;  /* 0x0000000403b3cc10 */ /* 0x000fe400097e64b3 */
[----:B------:R-:W-:Y:S02]  /*19410*/  ISETP.LT.OR P4, PT, R0, 0x39, !P1 ;  /* 0x000000390000780c */ /* 0x000fe40004f81670 */
[----:B------:R-:W-:Y:S02]  /*19420*/  F2FP.SATFINITE.E4M3.F32.PACK_AB_MERGE_C R180, RZ, R180, RZ ;  /* 0x000000b4ffb4723e */ /* 0x000fe400048070ff */
[----:B------:R-:W-:Y:S01]  /*19430*/  F2FP.SATFINITE.E4M3.F32.PACK_AB_MERGE_C R181, RZ, R181, RZ ;  /* 0x000000b5ffb5723e */ /* 0x000fe200048070ff */
[----:B------:R-:W-:Y:S02]  /*19440*/  IMAD.U32 R235, RZ, RZ, UR5 ;  /* 0x00000005ffeb7e24 */ /* 0x000fe4000f8e00ff */
[----:B------:R-:W-:Y:S04]  /*19450*/  @!P6 STG.E.U8 desc[UR14][R236.64+0x38], R180 ;  /* 0x000038b4ec00e986 */ /* 0x000fe8000c10110e */
[----:B------:R0:W-:Y:S02]  /*19460*/  @!P5 STG.E.U8 desc[UR14][R10.64+0x39], R181 ;  /* 0x000039b50a00d986 */ /* 0x0001e4000c10110e */
[----:B------:R-:W-:-:S02]  /*19470*/  @!P4 IADD3 R234, P2, P3, R234, UR9, R4 ;  /* 0x00000009eaeacc10 */ /* 0x000fc4000fb5e004 */
[----:B------:R-:W-:Y:S02]  /*19480*/  LOP3.LUT R6, R6, 0xfdffffff, RZ, 0xc0, !PT ;  /* 0xfdffffff06067812 */ /* 0x000fe400078ec0ff */
[----:B------:R-:W-:Y:S01]  /*19490*/  @!P4 IADD3.X R235, R235, UR12, R3, P2, P3 ;  /* 0x0000000cebebcc10 */ /* 0x000fe200097e6403 */
[----:B0-----:R-:W0:Y:S01]  /*194a0*/  @!P4 LDC.64 R10, c[0x0][0x5c8] ;  /* 0x00017200ff0acb82 */ /* 0x001e220000000a00 */
[----:B------:R-:W-:Y:S02]  /*194b0*/  ISETP.LT.OR P2, PT, R0, 0x3a, !P1 ;  /* 0x0000003a0000780c */ /* 0x000fe40004f41670 */
[----:B------:R-:W-:Y:S02]  /*194c0*/  @P0 LOP3.LUT R6, R6, 0x2000000, RZ, 0xfc, !PT ;  /* 0x0200000006060812 */ /* 0x000fe400078efcff */
[----:B------:R-:W-:Y:S01]  /*194d0*/  LOP3.LUT P0, RZ, R7, 0x100, RZ, 0xc0, !PT ;  /* 0x0000010007ff7812 */ /* 0x000fe2000780c0ff */
[----:B------:R-:W-:Y:S02]  /*194e0*/  IMAD.U32 R180, RZ, RZ, UR8 ;  /* 0x00000008ffb47e24 */ /* 0x000fe4000f8e00ff */
[----:B------:R-:W-:Y:S01]  /*194f0*/  IMAD.U32 R13, RZ, RZ, UR5 ;  /* 0x00000005ff0d7e24 */ /* 0x000fe2000f8e00ff */
[----:B------:R-:W-:-:S05]  /*19500*/  LOP3.LUT R6, R6, 0xbfffffff, RZ, 0xc0, !PT ;  /* 0xbfffffff06067812 */ /* 0x000fca00078ec0ff */
[----:B------:R-:W-:Y:S01]  /*19510*/  @!P2 IADD3 R180, P3, P6, R180, UR9, R4 ;  /* 0x00000009b4b4ac10 */ /* 0x000fe2000fe7e004 */
[----:B------:R-:W-:-:S03]  /*19520*/  FMUL R182, R182, UR13 ;  /* 0x0000000db6b67c20 */ /* 0x000fc60008400000 */
[----:B------:R-:W-:Y:S02]  /*19530*/  @!P2 IADD3.X R13, R13, UR12, R3, P3, P6 ;  /* 0x0000000c0d0dac10 */ /* 0x000fe40009fec403 */
[----:B------:R-:W-:Y:S02]  /*19540*/  @P0 LOP3.LUT R6, R6, 0x40000000, RZ, 0xfc, !PT ;  /* 0x4000000006060812 */ /* 0x000fe400078efcff */
[----:B------:R-:W-:Y:S02]  /*19550*/  ISETP.LT.OR P3, PT, R0, 0x41, !P1 ;  /* 0x000000410000780c */ /* 0x000fe40004f61670 */
[----:B0-----:R-:W-:Y:S02]  /*19560*/  @!P4 IADD3 R10, P0, R234, R10, RZ ;  /* 0x0000000aea0ac210 */ /* 0x001fe40007f1e0ff */
[----:B------:R-:W-:Y:S01]  /*19570*/  F2FP.SATFINITE.E4M3.F32.PACK_AB_MERGE_C R182, RZ, R182, RZ ;  /* 0x000000b6ffb6723e */ /* 0x000fe200048070ff */
[----:B------:R-:W-:Y:S02]  /*19580*/  IMAD.U32 R181, RZ, RZ, UR8 ;  /* 0x00000008ffb57e24 */ /* 0x000fe4000f8e00ff */
[----:B------:R-:W-:-:S02]  /*19590*/  @!P4 IMAD.X R11, R235, 0x1, R11, P0 ;  /* 0x00000001eb0bc824 */ /* 0x000fc400000e060b */
[----:B------:R-:W-:-:S03]  /*195a0*/  IMAD.U32 R234, RZ, RZ, UR5 ;  /* 0x00000005ffea7e24 */ /* 0x000fc6000f8e00ff */
[----:B------:R0:W-:Y:S01]  /*195b0*/  @!P4 STG.E.U8 desc[UR14][R10.64+0x38], R182 ;  /* 0x000038b60a00c986 */ /* 0x0001e2000c10110e */
[----:B------:R-:W-:-:S04]  /*195c0*/  @!P3 IADD3 R181, P5, P6, R181, UR9, R4 ;  /* 0x00000009b5b5bc10 */ /* 0x000fc8000febe004 */
[----:B------:R-:W-:Y:S01]  /*195d0*/  @!P3 IADD3.X R234, R234, UR12, R3, P5, P6 ;  /* 0x0000000ceaeabc10 */ /* 0x000fe2000afec403 */
[----:B0-----:R-:W0:Y:S01]  /*195e0*/  @!P2 LDC.64 R10, c[0x0][0x5c8] ;  /* 0x00017200ff0aab82 */ /* 0x001e220000000a00 */
[C---:B------:R-:W-:Y:S01]  /*195f0*/  ISETP.LT.OR P5, PT, R0.reuse, 0x42, !P1 ;  /* 0x000000420000780c */ /* 0x040fe20004fa1670 */
[----:B------:R-:W-:Y:S02]  /*19600*/  IMAD.U32 R182, RZ, RZ, UR8 ;  /* 0x00000008ffb67e24 */ /* 0x000fe4000f8e00ff */
[----:B------:R-:W-:Y:S01]  /*19610*/  IMAD.U32 R235, RZ, RZ, UR5 ;  /* 0x00000005ffeb7e24 */ /* 0x000fe2000f8e00ff */
[----:B------:R-:W-:-:S09]  /*19620*/  ISETP.LT.OR P0, PT, R0, 0x49, !P1 ;  /* 0x000000490000780c */ /* 0x000fd20004f01670 */
[----:B------:R-:W-:-:S04]  /*19630*/  @!P5 IADD3 R182, P4, P6, R182, UR9, R4 ;  /* 0x00000009b6b6dc10 */ /* 0x000fc8000fe9e004 */
[----:B------:R-:W-:Y:S02]  /*19640*/  @!P5 IADD3.X R235, R235, UR12, R3, P4, P6 ;  /* 0x0000000cebebdc10 */ /* 0x000fe4000a7ec403 */
[----:B0-----:R-:W-:-:S05]  /*19650*/  @!P2 IADD3 R10, P4, R180, R10, RZ ;  /* 0x0000000ab40aa210 */ /* 0x001fca0007f9e0ff */
[----:B------:R-:W-:Y:S02]  /*19660*/  @!P2 IMAD.X R11, R13, 0x1, R11, P4 ;  /* 0x000000010d0ba824 */ /* 0x000fe400020e060b */
[----:B------:R-:W-:Y:S02]  /*19670*/  IMAD.U32 R13, RZ, RZ, UR8 ;  /* 0x00000008ff0d7e24 */ /* 0x000fe4000f8e00ff */
[----:B------:R-:W-:-:S03]  /*19680*/  IMAD.U32 R180, RZ, RZ, UR5 ;  /* 0x00000005ffb47e24 */ /* 0x000fc6000f8e00ff */
[----:B------:R-:W-:Y:S01]  /*19690*/  @!P0 IADD3 R13, P4, P6, R13, UR9, R4 ;  /* 0x000000090d0d8c10 */ /* 0x000fe2000fe9e004 */
[----:B------:R-:W-:-:S03]  /*196a0*/  FMUL R183, R183, UR13 ;  /* 0x0000000db7b77c20 */ /* 0x000fc60008400000 */
[----:B------:R-:W-:Y:S02]  /*196b0*/  @!P0 IADD3.X R180, R180, UR12, R3, P4, P6 ;  /* 0x0000000cb4b48c10 */ /* 0x000fe4000a7ec403 */
[----:B------:R-:W-:Y:S01]  /*196c0*/  LOP3.LUT P0, RZ, R6, 0x40000000, RZ, 0xc0, !PT ;  /* 0x4000000006ff7812 */ /* 0x000fe2000780c0ff */
[----:B------:R-:W-:Y:S01]  /*196d0*/  FMUL R184, R184, UR13 ;  /* 0x0000000db8b87c20 */ /* 0x000fe20008400000 */
[----:B------:R-:W-:Y:S02]  /*196e0*/  F2FP.SATFINITE.E4M3.F32.PACK_AB_MERGE_C R183, RZ, R183, RZ ;  /* 0x000000b7ffb7723e */ /* 0x000fe400048070ff */
[C---:B------:R-:W-:Y:S02]  /*196f0*/  ISETP.LT.OR P6, PT, R0.reuse, 0x4a, !P1 ;  /* 0x0000004a0000780c */ /* 0x040fe40004fc1670 */
[----:B------:R-:W-:Y:S01]  /*19700*/  F2FP.SATFINITE.E4M3.F32.PACK_AB_MERGE_C R184, RZ, R184, RZ ;  /* 0x000000b8ffb8723e */ /* 0x000fe200048070ff */
[----:B------:R0:W-:Y:S06]  /*19710*/  @!P2 STG.E.U8 desc[UR14][R10.64+0x39], R183 ;  /* 0x000039b70a00a986 */ /* 0x0001ec000c10110e */
[----:B------:R1:W-:Y:S01]  /*19720*/  @!P0 STG.E.U8 desc[UR14][R160.64+0x40], R184 ;  /* 0x000040b8a0008986 */ /* 0x0003e2000c10110e */
[----:B------:R-:W-:Y:S01]  /*19730*/  ISETP.LT.OR P0, PT, R0, 0x51, !P1 ;  /* 0x000000510000780c */ /* 0x000fe20004f01670 */
[----:B0-----:R-:W-:-:S02]  /*19740*/  IMAD.U32 R10, RZ, RZ, UR8 ;  /* 0x00000008ff0a7e24 */ /* 0x001fc4000f8e00ff */
[----:B------:R-:W-:Y:S02]  /*19750*/  IMAD.U32 R11, RZ, RZ, UR5 ;  /* 0x00000005ff0b7e24 */ /* 0x000fe4000f8e00ff */
[----:B------:R-:W-:Y:S01]  /*19760*/  IMAD.U32 R183, RZ, RZ, UR8 ;  /* 0x00000008ffb77e24 */ /* 0x000fe2000f8e00ff */
[----:B------:R-:W-:Y:S01]  /*19770*/  @!P6 IADD3 R10, P2, P4, R10, UR9, R4 ;  /* 0x000000090a0aec10 */ /* 0x000fe2000fc5e004 */
[----:B------:R-:W-:Y:S01]  /*19780*/  IMAD.U32 R237, RZ, RZ, UR5 ;  /* 0x00000005ffed7e24 */ /* 0x000fe2000f8e00ff */
[----:B------:R-:W-:Y:S02]  /*19790*/  LOP3.LUT R6, R6, 0xfbffffff, RZ, 0xc0, !PT ;  /* 0xfbffffff06067812 */ /* 0x000fe400078ec0ff */
[----:B------:R-:W-:-:S03]  /*197a0*/  @!P6 IADD3.X R11, R11, UR12, R3, P2, P4 ;  /* 0x0000000c0b0bec10 */ /* 0x000fc600097e8403 */
[----:B------:R-:W-:Y:S02]  /*197b0*/  @!P0 IADD3 R183, P2, P4, R183, UR9, R4 ;  /* 0x00000009b7b78c10 */ /* 0x000fe4000fc5e004 */
[----:B------:R-:W-:Y:S02]  /*197c0*/  @P0 LOP3.LUT R6, R6, 0x4000000, RZ, 0xfc, !PT ;  /* 0x0400000006060812 */ /* 0x000fe400078efcff */
[----:B------:R-:W-:Y:S02]  /*197d0*/  @!P0 IADD3.X R237, R237, UR12, R3, P2, P4 ;  /* 0x0000000ceded8c10 */ /* 0x000fe400097e8403 */
[----:B------:R-:W-:Y:S01]  /*197e0*/  LOP3.LUT P0, RZ, R7, 0x8, RZ, 0xc0, !PT ;  /* 0x0000000807ff7812 */ /* 0x000fe2000780c0ff */
[----:B------:R-:W-:-:S05]  /*197f0*/  FMUL R185, R185, UR13 ;  /* 0x0000000db9b97c20 */ /* 0x000fca0008400000 */
[----:B------:R-:W-:Y:S02]  /*19800*/  F2FP.SATFINITE.E4M3.F32.PACK_AB_MERGE_C R185, RZ, R185, RZ ;  /* 0x000000b9ffb9723e */ /* 0x000fe400048070ff */
[----:B------:R-:W-:-:S05]  /*19810*/  ISETP.LT.OR P4, PT, R0, 0x52, !P1 ;  /* 0x000000520000780c */ /* 0x000fca0004f81670 */
[----:B------:R0:W-:Y:S01]  /*19820*/  @!P0 STG.E.U8 desc[UR14][R152.64+0x41], R185 ;  /* 0x000041b998008986 */ /* 0x0001e2000c10110e */
[----:B-1----:R-:W-:Y:S01]  /*19830*/  IMAD.U32 R160, RZ, RZ, UR8 ;  /* 0x00000008ffa07e24 */ /* 0x002fe2000f8e00ff */
[----:B0-----:R-:W0:Y:S01]  /*19840*/  @!P3 LDC.64 R152, c[0x0][0x5c8] ;  /* 0x00017200ff98bb82 */ /* 0x001e220000000a00 */
[----:B------:R-:W-:-:S05]  /*19850*/  IMAD.U32 R161, RZ, RZ, UR5 ;  /* 0x00000005ffa17e24 */ /* 0x000fca000f8e00ff */
[----:B------:R-:W-:-:S04]  /*19860*/  @!P4 IADD3 R160, P2, P6, R160, UR9, R4 ;  /* 0x00000009a0a0cc10 */ /* 0x000fc8000fe5e004 */
[----:B------:R-:W-:Y:S02]  /*19870*/  @!P4 IADD3.X R161, R161, UR12, R3, P2, P6 ;  /* 0x0000000ca1a1cc10 */ /* 0x000fe400097ec403 */
[----:B------:R-:W-:Y:S01]  /*19880*/  ISETP.LT.OR P2, PT, R0, 0x59, !P1 ;  /* 0x000000590000780c */ /* 0x000fe20004f41670 */
[----:B------:R-:W-:Y:S01]  /*19890*/  FMUL R186, R186, UR13 ;  /* 0x0000000dbaba7c20 */ /* 0x000fe20008400000 */
[----:B------:R-:W-:Y:S01]  /*198a0*/  LOP3.LUT R6, R6, 0xf7ffffff, RZ, 0xc0, !PT ;  /* 0xf7ffffff06067812 */ /* 0x000fe200078ec0ff */
[----:B------:R-:W-:-:S03]  /*198b0*/  IMAD.U32 R185, RZ, RZ, UR8 ;  /* 0x00000008ffb97e24 */ /* 0x000fc6000f8e00ff */
[----:B------:R-:W-:Y:S01]  /*198c0*/  F2FP.SATFINITE.E4M3.F32.PACK_AB_MERGE_C R186, RZ, R186, RZ ;  /* 0x000000baffba723e */ /* 0x000fe200048070ff */
[----:B------:R-:W-:Y:S01]  /*198d0*/  IMAD.U32 R184, RZ, RZ, UR5 ;  /* 0x00000005ffb87e24 */ /* 0x000fe2000f8e00ff */
[----:B------:R-:W-:Y:S02]  /*198e0*/  @P4 LOP3.LUT R6, R6, 0x8000000, RZ, 0xfc, !PT ;  /* 0x0800000006064812 */ /* 0x000fe400078efcff */
[----:B0-----:R-:W-:-:S05]  /*198f0*/  @!P3 IADD3 R152, P0, R181, R152, RZ ;  /* 0x00000098b598b210 */ /* 0x001fca0007f1e0ff */
[----:B------:R-:W-:Y:S01]  /*19900*/  @!P3 IMAD.X R153, R234, 0x1, R153, P0 ;  /* 0x00000001ea99b824 */ /* 0x000fe200000e0699 */
[----:B------:R-:W-:-:S04]  /*19910*/  @!P2 IADD3 R181, P4, P6, R185, UR9, R4 ;  /* 0x00000009b9b5ac10 */ /* 0x000fc8000fe9e004 */
[----:B------:R0:W-:Y:S01]  /*19920*/  @!P3 STG.E.U8 desc[UR14][R152.64+0x40], R186 ;  /* 0x000040ba9800b986 */ /* 0x0001e2000c10110e */
[----:B------:R-:W-:Y:S02]  /*19930*/  @!P2 IADD3.X R184, R184, UR12, R3, P4, P6 ;  /* 0x0000000cb8b8ac10 */ /* 0x000fe4000a7ec403 */
[----:B------:R-:W-:Y:S02]  /*19940*/  LOP3.LUT P4, RZ, R7, 0x800, RZ, 0xc0, !PT ;  /* 0x0000080007ff7812 */ /* 0x000fe4000788c0ff */
[----:B------:R-:W-:Y:S01]  /*19950*/  ISETP.LT.OR P3, PT, R0, 0x5a, !P1 ;  /* 0x0000005a0000780c */ /* 0x000fe20004f61670 */
[----:B0-----:R-:W0:Y:S01]  /*19960*/  @!P5 LDC.64 R152, c[0x0][0x5c8] ;  /* 0x00017200ff98db82 */ /* 0x001e220000000a00 */
[----:B------:R-:W-:Y:S01]  /*19970*/  LOP3.LUT R6, R6, 0xdfffffff, RZ, 0xc0, !PT ;  /* 0xdfffffff06067812 */ /* 0x000fe200078ec0ff */
[----:B------:R-:W-:-:S08]  /*19980*/  IMAD.U32 R186, RZ, RZ, UR8 ;  /* 0x00000008ffba7e24 */ /* 0x000fd0000f8e00ff */
[----:B------:R-:W-:Y:S01]  /*19990*/  @P4 LOP3.LUT R6, R6, 0x20000000, RZ, 0xfc, !PT ;  /* 0x2000000006064812 */ /* 0x000fe200078efcff */
[----:B------:R-:W-:Y:S01]  /*199a0*/  IMAD.U32 R185, RZ, RZ, UR5 ;  /* 0x00000005ffb97e24 */ /* 0x000fe2000f8e00ff */
[----:B------:R-:W-:Y:S02]  /*199b0*/  ISETP.LT.OR P4, PT, R0, 0x61, !P1 ;  /* 0x000000610000780c */ /* 0x000fe40004f81670 */
[----:B------:R-:W-:Y:S02]  /*199c0*/  @!P3 IADD3 R186, P0, P6, R186, UR9, R4 ;  /* 0x00000009bababc10 */ /* 0x000fe4000fe1e004 */
[----:B------:R-:W-:Y:S02]  /*199d0*/  LOP3.LUT R6, R6, 0xefffffff, RZ, 0xc0, !PT ;  /* 0xefffffff06067812 */ /* 0x000fe400078ec0ff */
[----:B------:R-:W-:Y:S01]  /*199e0*/  @!P3 IADD3.X R185, R185, UR12, R3, P0, P6 ;  /* 0x0000000cb9b9bc10 */ /* 0x000fe200087ec403 */
[----:B------:R-:W-:Y:S01]  /*199f0*/  IMAD.U32 R234, RZ, RZ, UR5 ;  /* 0x00000005ffea7e24 */ /* 0x000fe2000f8e00ff */
[----:B------:R-:W-:-:S02]  /*19a00*/  @P2 LOP3.LUT R6, R6, 0x10000000, RZ, 0xfc, !PT ;  /* 0x1000000006062812 */ /* 0x000fc400078efcff */
[----:B0-----:R-:W-:Y:S01]  /*19a10*/  @!P5 IADD3 R152, P6, R182, R152, RZ ;  /* 0x00000098b698d210 */ /* 0x001fe20007fde0ff */
[----:B------:R-:W-:Y:S01]  /*19a20*/  IMAD.U32 R182, RZ, RZ, UR8 ;  /* 0x00000008ffb67e24 */ /* 0x000fe2000f8e00ff */
[----:B------:R-:W-:-:S03]  /*19a30*/  LOP3.LUT P0, RZ, R7, 0x400, RZ, 0xc0, !PT ;  /* 0x0000040007ff7812 */ /* 0x000fc6000780c0ff */
[----:B------:R-:W-:Y:S01]  /*19a40*/  @!P5 IMAD.X R153, R235, 0x1, R153, P6 ;  /* 0x00000001eb99d824 */ /* 0x000fe200030e0699 */
[----:B------:R-:W-:Y:S02]  /*19a50*/  @!P4 IADD3 R182, P2, P6, R182, UR9, R4 ;  /* 0x00000009b6b6cc10 */ /* 0x000fe4000fe5e004 */
[----:B------:R-:W-:Y:S02]  /*19a60*/  LOP3.LUT R7, R7, 0xffffffdf, RZ, 0xc0, !PT ;  /* 0xffffffdf07077812 */ /* 0x000fe400078ec0ff */
[----:B------:R-:W-:Y:S01]  /*19a70*/  @!P4 IADD3.X R234, R234, UR12, R3, P2, P6 ;  /* 0x0000000ceaeacc10 */ /* 0x000fe200097ec403 */
[----:B------:R-:W-:Y:S01]  /*19a80*/  FMUL R187, R187, UR13 ;  /* 0x0000000dbbbb7c20 */ /* 0x000fe20008400000 */
[----:B------:R-:W-:Y:S02]  /*19a90*/  ISETP.LT.OR P2, PT, R0, 0x62, !P1 ;  /* 0x000000620000780c */ /* 0x000fe40004f41670 */
[----:B------:R-:W-:Y:S02]  /*19aa0*/  @P4 LOP3.LUT R7, R7, 0x20, RZ, 0xfc, !PT ;  /* 0x0000002007074812 */ /* 0x000fe400078efcff */
[----:B------:R-:W-:Y:S01]  /*19ab0*/  LOP3.LUT P4, RZ, R6, 0x20000000, RZ, 0xc0, !PT ;  /* 0x2000000006ff7812 */ /* 0x000fe2000788c0ff */
[----:B------:R-:W-:Y:S01]  /*19ac0*/  FMUL R188, R188, UR13 ;  /* 0x0000000dbcbc7c20 */ /* 0x000fe20008400000 */
[----:B------:R-:W-:Y:S01]  /*19ad0*/  F2FP.SATFINITE.E4M3.F32.PACK_AB_MERGE_C R187, RZ, R187, RZ ;  /* 0x000000bbffbb723e */ /* 0x000fe200048070ff */
[----:B------:R-:W-:Y:S01]  /*19ae0*/  IMAD.U32 R235, RZ, RZ, UR8 ;  /* 0x00000008ffeb7e24 */ /* 0x000fe2000f8e00ff */
[----:B------:R-:W-:-:S02]  /*19af0*/  LOP3.LUT R7, R7, 0xfffffff7, RZ, 0xc0, !PT ;  /* 0xfffffff707077812 */ /* 0x000fc400078ec0ff */
[----:B------:R-:W-:Y:S01]  /*19b00*/  F2FP.SATFINITE.E4M3.F32.PACK_AB_MERGE_C R188, RZ, R188, RZ ;  /* 0x000000bcffbc723e */ /* 0x000fe200048070ff */
[----:B------:R0:W-:Y:S02]  /*19b10*/  @!P5 STG.E.U8 desc[UR14][R152.64+0x41], R187 ;  /* 0x000041bb9800d986 */ /* 0x0001e4000c10110e */
[----:B------:R-:W-:Y:S02]  /*19b20*/  @!P2 IADD3 R235, P5, P6, R235, UR9, R4 ;  /* 0x00000009ebebac10 */ /* 0x000fe4000febe004 */
[----:B------:R-:W-:Y:S02]  /*19b30*/  @P2 LOP3.LUT R7, R7, 0x8, RZ, 0xfc, !PT ;  /* 0x0000000807072812 */ /* 0x000fe400078efcff */
[----:B------:R1:W-:Y:S01]  /*19b40*/  @!P4 STG.E.U8 desc[UR14][R162.64+0x48], R188 ;  /* 0x000048bca200c986 */ /* 0x0003e2000c10110e */
[----:B------:R-:W-:Y:S01]  /*19b50*/  ISETP.LT.OR P4, PT, R0, 0x49, !P1 ;  /* 0x000000490000780c */ /* 0x000fe20004f81670 */
[----:B0-----:R-:W-:-:S05]  /*19b60*/  IMAD.U32 R187, RZ, RZ, UR5 ;  /* 0x00000005ffbb7e24 */ /* 0x001fca000f8e00ff */
[----:B------:R-:W-:Y:S02]  /*19b70*/  @!P2 IADD3.X R187, R187, UR12, R3, P5, P6 ;  /* 0x0000000cbbbbac10 */ /* 0x000fe4000afec403 */
[----:B------:R-:W-:Y:S01]  /*19b80*/  ISETP.LT.OR P2, PT, R0, 0x69, !P1 ;  /* 0x000000690000780c */ /* 0x000fe20004f41670 */
[----:B-1----:R-:W-:-:S04]  /*19b90*/  IMAD.U32 R163, RZ, RZ, UR8 ;  /* 0x00000008ffa37e24 */ /* 0x002fc8000f8e00ff */
[----:B------:R-:W0:Y:S01]  /*19ba0*/  @!P4 LDC.64 R152, c[0x0][0x5c8] ;  /* 0x00017200ff98cb82 */ /* 0x000e220000000a00 */
[----:B------:R-:W-:Y:S01]  /*19bb0*/  IMAD.U32 R236, RZ, RZ, UR5 ;  /* 0x00000005ffec7e24 */ /* 0x000fe2000f8e00ff */
[----:B------:R-:W-:-:S06]  /*19bc0*/  LOP3.LUT R7, R7, 0xffdfffff, RZ, 0xc0, !PT ;  /* 0xffdfffff07077812 */ /* 0x000fcc00078ec0ff */
[----:B------:R-:W-:Y:S02]  /*19bd0*/  @!P2 IADD3 R163, P5, P6, R163, UR9, R4 ;  /* 0x00000009a3a3ac10 */ /* 0x000fe4000febe004 */
[----:B------:R-:W-:Y:S02]  /*19be0*/  @P2 LOP3.LUT R7, R7, 0x200000, RZ, 0xfc, !PT ;  /* 0x0020000007072812 */ /* 0x000fe400078efcff */
[----:B------:R-:W-:Y:S02]  /*19bf0*/  @!P2 IADD3.X R236, R236, UR12, R3, P5, P6 ;  /* 0x0000000cececac10 */ /* 0x000fe4000afec403 */
[----:B------:R-:W-:Y:S01]  /*19c00*/  ISETP.LT.OR P2, PT, R0, 0x6a, !P1 ;  /* 0x0000006a0000780c */ /* 0x000fe20004f41670 */
[----:B------:R-:W-:Y:S01]  /*19c10*/  IMAD.U32 R188, RZ, RZ, UR8 ;  /* 0x00000008ffbc7e24 */ /* 0x000fe2000f8e00ff */
[----:B------:R-:W-:Y:S01]  /*19c20*/  LOP3.LUT R7, R7, 0xffefffff, RZ, 0xc0, !PT ;  /* 0xffefffff07077812 */ /* 0x000fe200078ec0ff */
[----:B------:R-:W-:Y:S02]  /*19c30*/  IMAD.U32 R162, RZ, RZ, UR5 ;  /* 0x00000005ffa27e24 */ /* 0x000fe4000f8e00ff */
[----:B------:R-:W-:Y:S01]  /*19c40*/  FMUL R189, R189, UR13 ;  /* 0x0000000dbdbd7c20 */ /* 0x000fe20008400000 */
[----:B------:R-:W-:-:S07]  /*19c50*/  FMUL R190, R190, UR13 ;  /* 0x0000000dbebe7c20 */ /* 0x000fce0008400000 */
[----:B------:R-:W-:Y:S02]  /*19c60*/  @!P2 IADD3 R188, P5, P6, R188, UR9, R4 ;  /* 0x00000009bcbcac10 */ /* 0x000fe4000febe004 */
[----:B------:R-:W-:Y:S02]  /*19c70*/  @P2 LOP3.LUT R7, R7, 0x100000, RZ, 0xfc, !PT ;  /* 0x0010000007072812 */ /* 0x000fe400078efcff */
[----:B------:R-:W-:Y:S02]  /*19c80*/  @!P2 IADD3.X R162, R162, UR12, R3, P5, P6 ;  /* 0x0000000ca2a2ac10 */ /* 0x000fe4000afec403 */
[----:B0-----:R-:W-:Y:S02]  /*19c90*/  @!P4 IADD3 R152, P2, R13, R152, RZ ;  /* 0x000000980d98c210 */ /* 0x001fe40007f5e0ff */
[----:B------:R-:W-:Y:S02]  /*19ca0*/  F2FP.SATFINITE.E4M3.F32.PACK_AB_MERGE_C R189, RZ, R189, RZ ;  /* 0x000000bdffbd723e */ /* 0x000fe400048070ff */
[----:B------:R-:W-:Y:S01]  /*19cb0*/  F2FP.SATFINITE.E4M3.F32.PACK_AB_MERGE_C R190, RZ, R190, RZ ;  /* 0x000000beffbe723e */ /* 0x000fe200048070ff */
[----:B------:R-:W-:-:S02]  /*19cc0*/  @!P4 IMAD.X R153, R180, 0x1, R153, P2 ;  /* 0x00000001b499c824 */ /* 0x000fc400010e0699 */
[----:B------:R-:W-:Y:S04]  /*19cd0*/  @!P0 STG.E.U8 desc[UR14][R164.64+0x49], R189 ;  /* 0x000049bda4008986 */ /* 0x000fe8000c10110e */
[----:B------:R0:W-:Y:S01]  /*19ce0*/  @!P4 STG.E.U8 desc[UR14][R152.64+0x48], R190 ;  /* 0x000048be9800c986 */ /* 0x0001e2000c10110e */
[C---:B------:R-:W-:Y:S02]  /*19cf0*/  ISETP.LT.OR P4, PT, R0.reuse, 0x4a, !P1 ;  /* 0x0000004a0000780c */ /* 0x040fe40004f81670 */
[C---:B------:R-:W-:Y:S02]  /*19d00*/  ISETP.LT.OR P0, PT, R0.reuse, 0x71, !P1 ;  /* 0x000000710000780c */ /* 0x040fe40004f01670 */
[----:B------:R-:W-:-:S09]  /*19d10*/  ISETP.LT.OR P2, PT, R0, 0x72, !P1 ;  /* 0x000000720000780c */ /* 0x000fd20004f41670 */
[----:B0-----:R-:W0:Y:S01]  /*19d20*/  @!P4 LDC.64 R152, c[0x0][0x5c8] ;  /* 0x00017200ff98cb82 */ /* 0x001e220000000a00 */
[----:B------:R-:W-:Y:S02]  /*19d30*/  IMAD.U32 R164, RZ, RZ, UR8 ;  /* 0x00000008ffa47e24 */ /* 0x000fe4000f8e00ff */
[----:B------:R-:W-:Y:S02]  /*19d40*/  IMAD.U32 R189, RZ, RZ, UR5 ;  /* 0x00000005ffbd7e24 */ /* 0x000fe4000f8e00ff */
[----:B------:R-:W-:Y:S01]  /*19d50*/  IMAD.U32 R244, RZ, RZ, UR8 ;  /* 0x00000008fff47e24 */ /* 0x000fe2000f8e00ff */
[----:B------:R-:W-:Y:S02]  /*19d60*/  @!P0 IADD3 R13, P5, P6, R164, UR9, R4 ;  /* 0x00000009a40d8c10 */ /* 0x000fe4000febe004 */
[----:B------:R-:W-:Y:S01]  /*19d70*/  LOP3.LUT R7, R7, 0xff7fffff, RZ, 0xc0, !PT ;  /* 0xff7fffff07077812 */ /* 0x000fe200078ec0ff */
[----:B------:R-:W-:Y:S01]  /*19d80*/  IMAD.U32 R245, RZ, RZ, UR5 ;  /* 0x00000005fff57e24 */ /* 0x000fe2000f8e00ff */
[----:B------:R-:W-:-:S02]  /*19d90*/  @!P0 IADD3.X R189, R189, UR12, R3, P5, P6 ;  /* 0x0000000cbdbd8c10 */ /* 0x000fc4000afec403 */
[----:B------:R-:W-:Y:S02]  /*19da0*/  @!P2 IADD3 R244, P5, P6, R244, UR9, R4 ;  /* 0x00000009f4f4ac10 */ /* 0x000fe4000febe004 */
[----:B------:R-:W-:Y:S01]  /*19db0*/  @P0 LOP3.LUT R7, R7, 0x800000, RZ, 0xfc, !PT ;  /* 0x0080000007070812 */ /* 0x000fe200078efcff */
[----:B------:R-:W-:Y:S01]  /*19dc0*/  FMUL R191, R191, UR13 ;  /* 0x0000000dbfbf7c20 */ /* 0x000fe20008400000 */
[----:B------:R-:W-:Y:S02]  /*19dd0*/  @!P2 IADD3.X R245, R245, UR12, R3, P5, P6 ;  /* 0x0000000cf5f5ac10 */ /* 0x000fe4000afec403 */
[C---:B------:R-:W-:Y:S02]  /*19de0*/  LOP3.LUT P0, RZ, R7.reuse, 0x8000, RZ, 0xc0, !PT ;  /* 0x0000800007ff7812 */ /* 0x040fe4000780c0ff */
[----:B------:R-:W-:Y:S02]  /*19df0*/  LOP3.LUT R7, R7, 0xfff7ffff, RZ, 0xc0, !PT ;  /* 0xfff7ffff07077812 */ /* 0x000fe400078ec0ff */
[----:B0-----:R-:W-:Y:S01]  /*19e00*/  @!P4 IADD3 R10, P5, R10, R152, RZ ;  /* 0x000000980a0ac210 */ /* 0x001fe20007fbe0ff */
[----:B------:R-:W-:Y:S01]  /*19e10*/  FMUL R192, R192, UR13 ;  /* 0x0000000dc0c07c20 */ /* 0x000fe20008400000 */
[----:B------:R-:W-:-:S02]  /*19e20*/  @P2 LOP3.LUT R7, R7, 0x80000, RZ, 0xfc, !PT ;  /* 0x0008000007072812 */ /* 0x000fc400078efcff */
[----:B------:R-:W-:Y:S01]  /*19e30*/  F2FP.SATFINITE.E4M3.F32.PACK_AB_MERGE_C R191, RZ, R191, RZ ;  /* 0x000000bfffbf723e */ /* 0x000fe200048070ff */
[----:B------:R-:W-:Y:S01]  /*19e40*/  @!P4 IMAD.X R11, R11, 0x1, R153, P5 ;  /* 0x000000010b0bc824 */ /* 0x000fe200028e0699 */
[C---:B------:R-:W-:Y:S02]  /*19e50*/  ISETP.LT.OR P2, PT, R0.reuse, 0x79, !P1 ;  /* 0x000000790000780c */ /* 0x040fe40004f41670 */
[----:B------:R-:W-:Y:S02]  /*19e60*/  F2FP.SATFINITE.E4M3.F32.PACK_AB_MERGE_C R192, RZ, R192, RZ ;  /* 0x000000c0ffc0723e */ /* 0x000fe400048070ff */
[----:B------:R0:W-:Y:S01]  /*19e70*/  @!P4 STG.E.U8 desc[UR14][R10.64+0x49], R191 ;  /* 0x000049bf0a00c986 */ /* 0x0001e2000c10110e */
[----:B------:R-:W-:Y:S01]  /*19e80*/  ISETP.LT.OR P4, PT, R0, 0x7a, !P1 ;  /* 0x0000007a0000780c */ /* 0x000fe20004f81670 */
[----:B------:R-:W-:Y:S02]  /*19e90*/  IMAD.U32 R252, RZ, RZ, UR8 ;  /* 0x00000008fffc7e24 */ /* 0x000fe4000f8e00ff */
[----:B------:R-:W-:Y:S01]  /*19ea0*/  @!P0 STG.E.U8 desc[UR14][R166.64+0x50], R192 ;  /* 0x000050c0a6008986 */ /* 0x000fe2000c10110e */
[----:B------:R-:W-:Y:S01]  /*19eb0*/  LOP3.LUT P0, RZ, R6, 0x4000000, RZ, 0xc0, !PT ;  /* 0x0400000006ff7812 */ /* 0x000fe2000780c0ff */
[----:B------:R-:W-:-:S03]  /*19ec0*/  IMAD.U32 R152, RZ, RZ, UR5 ;  /* 0x00000005ff987e24 */ /* 0x000fc6000f8e00ff */
[--C-:B------:R-:W-:Y:S01]  /*19ed0*/  @!P2 IADD3 R252, P5, P6, R252, UR9, R4.reuse ;  /* 0x00000009fcfcac10 */ /* 0x100fe2000febe004 */
[----:B0-----:R-:W-:Y:S01]  /*19ee0*/  IMAD.U32 R11, RZ, RZ, UR8 ;  /* 0x00000008ff0b7e24 */ /* 0x001fe2000f8e00ff */
[----:B------:R-:W-:Y:S01]  /*19ef0*/  LOP3.LUT R7, R7, 0xfffbffff, RZ, 0xc0, !PT ;  /* 0xfffbffff07077812 */ /* 0x000fe200078ec0ff */
[----:B------:R-:W-:Y:S01]  /*19f00*/  IMAD.U32 R10, RZ, RZ, UR5 ;  /* 0x00000005ff0a7e24 */ /* 0x000fe2000f8e00ff */
[--C-:B------:R-:W-:Y:S02]  /*19f10*/  @!P2 IADD3.X R46, R152, UR12, R3.reuse, P5, P6 ;  /* 0x0000000c982eac10 */ /* 0x100fe4000afec403 */
[----:B------:R-:W-:Y:S02]  /*19f20*/  @!P4 IADD3 R45, P1, P5, R11, UR9, R4 ;  /* 0x000000090b2dcc10 */ /* 0x000fe4000fd3e004 */
[----:B------:R-:W-:Y:S02]  /*19f30*/  @P2 LOP3.LUT R7, R7, 0x40000, RZ, 0xfc, !PT ;  /* 0x0004000007072812 */ /* 0x000fe400078efcff */
[----:B------:R-:W-:-:S02]  /*19f40*/  @!P4 IADD3.X R44, R10, UR12, R3, P1, P5 ;  /* 0x0000000c0a2ccc10 */ /* 0x000fc40008fea403 */
[----:B------:R-:W0:Y:S01]  /*19f50*/  @!P0 LDC.64 R10, c[0x0][0x5c8] ;  /* 0x00017200ff0a8b82 */ /* 0x000e220000000a00 */
[C---:B------:R-:W-:Y:S02]  /*19f60*/  LOP3.LUT P6, RZ, R7.reuse, 0x200, RZ, 0xc0, !PT ;  /* 0x0000020007ff7812 */ /* 0x040fe400078cc0ff */
[----:B------:R-:W-:-:S04]  /*19f70*/  LOP3.LUT R7, R7, 0xfffdffff, RZ, 0xc0, !PT ;  /* 0xfffdffff07077812 */ /* 0x000fc800078ec0ff */
[----:B------:R-:W-:Y:S01]  /*19f80*/  @P4 LOP3.LUT R7, R7, 0x20000, RZ, 0xfc, !PT ;  /* 0x0002000007074812 */ /* 0x000fe200078efcff */
[----:B------:R-:W-:-:S03]  /*19f90*/  FMUL R193, R193, UR13 ;  /* 0x0000000dc1c17c20 */ /* 0x000fc60008400000 */
[----:B------:R-:W-:Y:S02]  /*19fa0*/  LOP3.LUT P1, RZ, R7, 0x4000, RZ, 0xc0, !PT ;  /* 0x0000400007ff7812 */ /* 0x000fe4000782c0ff */
[----:B------:R-:W-:Y:S02]  /*19fb0*/  F2FP.SATFINITE.E4M3.F32.PACK_AB_MERGE_C R193, RZ, R193, RZ ;  /* 0x000000c1ffc1723e */ /* 0x000fe400048070ff */
[----:B------:R-:W-:Y:S01]  /*19fc0*/  LOP3.LUT P4, RZ, R6, 0x8000000, RZ, 0xc0, !PT ;  /* 0x0800000006ff7812 */ /* 0x000fe2000788c0ff */
[----:B------:R-:W-:-:S08]  /*19fd0*/  FMUL R194, R194, UR13 ;  /* 0x0000000dc2c27c20 */ /* 0x000fd00008400000 */
[----:B------:R-:W-:Y:S01]  /*19fe0*/  @!P1 STG.E.U8 desc[UR14][R154.64+0x51], R193 ;  /* 0x000051c19a009986 */ /* 0x000fe2000c10110e */
[----:B0-----:R-:W-:Y:S02]  /*19ff0*/  @!P0 IADD3 R10, P1, R183, R10, RZ ;  /* 0x0000000ab70a8210 */ /* 0x001fe40007f3e0ff */
[----:B------:R-:W-:-:S03]  /*1a000*/  F2FP.SATFINITE.E4M3.F32.PACK_AB_MERGE_C R194, RZ, R194, RZ ;  /* 0x000000c2ffc2723e */ /* 0x000fc600048070ff */
[----:B------:R-:W-:-:S05]  /*1a010*/  @!P0 IMAD.X R11, R237, 0x1, R11, P1 ;  /* 0x00000001ed0b8824 */ /* 0x000fca00008e060b */
[----:B------:R0:W-:Y:S01]  /*1a020*/  @!P0 STG.E.U8 desc[UR14][R10.64+0x50], R194 ;  /* 0x000050c20a008986 */ /* 0x0001e2000c10110e */
[----:B------:R-:W-:Y:S01]  /*1a030*/  LOP3.LUT P2, RZ, R6, 0x10000000, RZ, 0xc0, !PT ;  /* 0x1000000006ff7812 */ /* 0x000fe2000784c0ff */
[----:B0-----:R-:W0:Y:S01]  /*1a040*/  @!P4 LDC.64 R10, c[0x0][0x5c8] ;  /* 0x00017200ff0acb82 */ /* 0x001e220000000a00 */
[----:B------:R-:W-:-:S11]  /*1a050*/  FMUL R195, R195, UR13 ;  /* 0x0000000dc3c37c20 */ /* 0x000fd60008400000 */
[----:B------:R-:W1:Y:S01]  /*1a060*/  @!P2 LDC.64 R152, c[0x0][0x5c8] ;  /* 0x00017200ff98ab82 */ /* 0x000e620000000a00 */
[----:B------:R-:W-:Y:S02]  /*1a070*/  LOP3.LUT P5, RZ, R7, 0x2000, RZ, 0xc0, !PT ;  /* 0x0000200007ff7812 */ /* 0x000fe400078ac0ff */
[----:B------:R-:W-:Y:S01]  /*1a080*/  F2FP.SATFINITE.E4M3.F32.PACK_AB_MERGE_C R195, RZ, R195, RZ ;  /* 0x000000c3ffc3723e */ /* 0x000fe200048070ff */
[----:B------:R-:W-:Y:S01]  /*1a090*/  FMUL R196, R196, UR13 ;  /* 0x0000000dc4c47c20 */ /* 0x000fe20008400000 */
[----:B------:R-:W-:Y:S02]  /*1a0a0*/  LOP3.LUT P0, RZ, R6, 0x2000000, RZ, 0xc0, !PT ;  /* 0x0200000006ff7812 */ /* 0x000fe4000780c0ff */
[----:B0-----:R-:W-:-:S05]  /*1a0b0*/  @!P4 IADD3 R10, P1, R160, R10, RZ ;  /* 0x0000000aa00ac210 */ /* 0x001fca0007f3e0ff */
[----:B------:R-:W-:Y:S01]  /*1a0c0*/  @!P4 IMAD.X R11, R161, 0x1, R11, P1 ;  /* 0x00000001a10bc824 */ /* 0x000fe200008e060b */
[----:B------:R-:W-:-:S04]  /*1a0d0*/  F2FP.SATFINITE.E4M3.F32.PACK_AB_MERGE_C R155, RZ, R196, RZ ;  /* 0x000000c4ff9b723e */ /* 0x000fc800048070ff */
[----:B------:R0:W-:Y:S01]  /*1a0e0*/  @!P4 STG.E.U8 desc[UR14][R10.64+0x51], R195 ;  /* 0x000051c30a00c986 */ /* 0x0001e2000c10110e */
[C---:B------:R-:W-:Y:S01]  /*1a0f0*/  ISETP.LT.OR P4, PT, R0.reuse, 0x2, !P0 ;  /* 0x000000020000780c */ /* 0x040fe20004781670 */
[----:B------:R-:W-:Y:S01]  /*1a100*/  FMUL R197, R197, UR13 ;  /* 0x0000000dc5c57c20 */ /* 0x000fe20008400000 */
[----:B-1----:R-:W-:Y:S01]  /*1a110*/  @!P2 IADD3 R152, P1, R181, R152, RZ ;  /* 0x00000098b598a210 */ /* 0x002fe20007f3e0ff */
[----:B------:R1:W-:Y:S01]  /*1a120*/  @!P5 STG.E.U8 desc[UR14][R168.64+0x58], R155 ;  /* 0x0000589ba800d986 */ /* 0x0003e2000c10110e */
[----:B------:R-:W-:Y:S01]  /*1a130*/  ISETP.LT.OR P5, PT, R0, 0x9, !P0 ;  /* 0x000000090000780c */ /* 0x000fe200047a1670 */
[----:B------:R-:W-:Y:S02]  /*1a140*/  IMAD.U32 R161, RZ, RZ, UR6 ;  /* 0x00000006ffa17e24 */ /* 0x000fe4000f8e00ff */
[----:B------:R-:W-:Y:S01]  /*1a150*/  FMUL R198, R198, UR13 ;  /* 0x0000000dc6c67c20 */ /* 0x000fe20008400000 */
[----:B------:R-:W-:Y:S01]  /*1a160*/  @!P2 IMAD.X R153, R184, 0x1, R153, P1 ;  /* 0x00000001b899a824 */ /* 0x000fe200008e0699 */
[----:B------:R-:W-:Y:S01]  /*1a170*/  F2FP.SATFINITE.E4M3.F32.PACK_AB_MERGE_C R197, RZ, R197, RZ ;  /* 0x000000c5ffc5723e */ /* 0x000fe200048070ff */
[----:B------:R-:W-:-:S02]  /*1a180*/  IMAD.U32 R154, RZ, RZ, UR7 ;  /* 0x00000007ff9a7e24 */ /* 0x000fc4000f8e00ff */
[----:B0-----:R-:W-:Y:S01]  /*1a190*/  IMAD.U32 R11, RZ, RZ, UR6 ;  /* 0x00000006ff0b7e24 */ /* 0x001fe2000f8e00ff */
[----:B------:R-:W-:Y:S02]  /*1a1a0*/  @!P4 LEA R10, P1, R161, R4, 0x7 ;  /* 0x00000004a10ac211 */ /* 0x000fe400078238ff */
[----:B------:R-:W-:Y:S01]  /*1a1b0*/  F2FP.SATFINITE.E4M3.F32.PACK_AB_MERGE_C R161, RZ, R198, RZ ;  /* 0x000000c6ffa1723e */ /* 0x000fe200048070ff */
[----:B-1----:R-:W-:Y:S01]  /*1a1c0*/  IMAD.U32 R155, RZ, RZ, UR6 ;  /* 0x00000006ff9b7e24 */ /* 0x002fe2000f8e00ff */
[----:B------:R-:W-:Y:S01]  /*1a1d0*/  @!P6 STG.E.U8 desc[UR14][R240.64+0x59], R197 ;  /* 0x000059c5f000e986 */ /* 0x000fe2000c10110e */
[----:B------:R-:W-:Y:S01]  /*1a1e0*/  @!P4 LEA.HI.X R11, R11, R3, R154, 0x7, P1 ;  /* 0x000000030b0bc211 */ /* 0x000fe200008f3c9a */
[----:B------:R-:W-:Y:S02]  /*1a1f0*/  IMAD.U32 R165, RZ, RZ, UR6 ;  /* 0x00000006ffa57e24 */ /* 0x000fe4000f8e00ff */
[----:B------:R0:W-:Y:S02]  /*1a200*/  @!P2 STG.E.U8 desc[UR14][R152.64+0x58], R161 ;  /* 0x000058a19800a986 */ /* 0x0001e4000c10110e */
[----:B0-----:R-:W-:-:S04]  /*1a210*/  @!P5 LEA R152, P1, R155, R4, 0x7 ;  /* 0x000000049b98d211 */ /* 0x001fc800078238ff */
[----:B------:R-:W-:Y:S02]  /*1a220*/  @!P5 LEA.HI.X R153, R165, R3, R154, 0x7, P1 ;  /* 0x00000003a599d211 */ /* 0x000fe400008f3c9a */
[----:B------:R-:W0:Y:S01]  /*1a230*/  @!P3 LDC.64 R154, c[0x0][0x5c8] ;  /* 0x00017200ff9abb82 */ /* 0x000e220000000a00 */
[----:B------:R-:W-:Y:S01]  /*1a240*/  ISETP.LT.OR P2, PT, R0, 0xa, !P0 ;  /* 0x0000000a0000780c */ /* 0x000fe20004741670 */
[----:B------:R-:W-:Y:S01]  /*1a250*/  FMUL R199, R199, UR13 ;  /* 0x0000000dc7c77c20 */ /* 0x000fe20008400000 */
[----:B------:R-:W-:-:S04]  /*1a260*/  IMAD.U32 R161, RZ, RZ, UR6 ;  /* 0x00000006ffa17e24 */ /* 0x000fc8000f8e00ff */
[----:B------:R-:W-:Y:S01]  /*1a270*/  F2FP.SATFINITE.E4M3.F32.PACK_AB_MERGE_C R199, RZ, R199, RZ ;  /* 0x000000c7ffc7723e */ /* 0x000fe200048070ff */
[----:B------:R-:W-:Y:S01]  /*1a280*/  IMAD.U32 R160, RZ, RZ, UR7 ;  /* 0x00000007ffa07e24 */ /* 0x000fe2000f8e00ff */
[----:B0-----:R-:W-:-:S05]  /*1a290*/  @!P3 IADD3 R154, P1, R186, R154, RZ ;  /* 0x0000009aba9ab210 */ /* 0x001fca0007f3e0ff */
[----:B------:R-:W-:-:S05]  /*1a2a0*/  @!P3 IMAD.X R155, R185, 0x1, R155, P1 ;  /* 0x00000001b99bb824 */ /* 0x000fca00008e069b */
[----:B------:R0:W-:Y:S02]  /*1a2b0*/  @!P3 STG.E.U8 desc[UR14][R154.64+0x59], R199 ;  /* 0x000059c79a00b986 */ /* 0x0001e4000c10110e */
[----:B0-----:R-:W-:-:S04]  /*1a2c0*/  @!P2 LEA R154, P1, R161, R4, 0x7 ;  /* 0x00000004a19aa211 */ /* 0x001fc800078238ff */
[----:B------:R-:W-:Y:S02]  /*1a2d0*/  @!P2 LEA.HI.X R155, R165, R3, R160, 0x7, P1 ;  /* 0x00000003a59ba211 */ /* 0x000fe400008f3ca0 */
[----:B------:R-:W-:Y:S01]  /*1a2e0*/  ISETP.LT.OR P2, PT, R0, 0x11, !P0 ;  /* 0x000000110000780c */ /* 0x000fe20004741670 */
[----:B------:R-:W-:Y:S02]  /*1a2f0*/  IMAD.U32 R237, RZ, RZ, UR6 ;  /* 0x00000006ffed7e24 */ /* 0x000fe4000f8e00ff */
[----:B------:R-:W-:-:S10]  /*1a300*/  IMAD.U32 R240, RZ, RZ, UR7 ;  /* 0x00000007fff07e24 */ /* 0x000fd4000f8e00ff */
[----:B------:R-:W-:-:S04]  /*1a310*/  @!P2 LEA R237, P1, R237, R4, 0x7 ;  /* 0x00000004ededa211 */ /* 0x000fc800078238ff */
[----:B------:R-:W-:Y:S02]  /*1a320*/  @!P2 LEA.HI.X R240, R161, R3, R240, 0x7, P1 ;  /* 0x00000003a1f0a211 */ /* 0x000fe400008f3cf0 */
[----:B------:R-:W-:Y:S01]  /*1a330*/  ISETP.LT.OR P2, PT, R0, 0x12, !P0 ;  /* 0x000000120000780c */ /* 0x000fe20004741670 */
[----:B------:R-:W-:Y:S01]  /*1a340*/  FMUL R200, R200, UR13 ;  /* 0x0000000dc8c87c20 */ /* 0x000fe20008400000 */
[----:B------:R-:W-:-:S04]  /*1a350*/  IMAD.U32 R241, RZ, RZ, UR6 ;  /* 0x00000006fff17e24 */ /* 0x000fc8000f8e00ff */
[----:B------:R-:W-:Y:S02]  /*1a360*/  F2FP.SATFINITE.E4M3.F32.PACK_AB_MERGE_C R161, RZ, R200, RZ ;  /* 0x000000c8ffa1723e */ /* 0x000fe400048070ff */
[----:B------:R-:W-:-:S05]  /*1a370*/  LOP3.LUT P4, RZ, R7, 0x1000, RZ, 0xc0, !PT ;  /* 0x0000100007ff7812 */ /* 0x000fca000788c0ff */
[----:B------:R-:W-:Y:S02]  /*1a380*/  @!P2 LEA R200, P1, R165, R4, 0x7 ;  /* 0x00000004a5c8a211 */ /* 0x000fe400078238ff */
[----:B------:R-:W-:Y:S02]  /*1a390*/  LOP3.LUT P5, RZ, R7, 0x40, RZ, 0xc0, !PT ;  /* 0x0000004007ff7812 */ /* 0x000fe400078ac0ff */
[----:B------:R-:W-:Y:S02]  /*1a3a0*/  @!P2 LEA.HI.X R241, R241, R3, R160, 0x7, P1 ;  /* 0x00000003f1f1a211 */ /* 0x000fe400008f3ca0 */
[----:B------:R-:W-:Y:S01]  /*1a3b0*/  ISETP.LT.OR P2, PT, R0, 0x19, !P0 ;  /* 0x000000190000780c */ /* 0x000fe20004741670 */
[----:B------:R-:W-:Y:S01]  /*1a3c0*/  FMUL R201, R201, UR13 ;  /* 0x0000000dc9c97c20 */ /* 0x000fe20008400000 */
[----:B------:R-:W-:-:S04]  /*1a3d0*/  LOP3.LUT P6, RZ, R7, 0x20, RZ, 0xc0, !PT ;  /* 0x0000002007ff7812 */ /* 0x000fc800078cc0ff */
[----:B------:R-:W-:Y:S01]  /*1a3e0*/  F2FP.SATFINITE.E4M3.F32.PACK_AB_MERGE_C R201, RZ, R201, RZ ;  /* 0x000000c9ffc9723e */ /* 0x000fe200048070ff */
[----:B------:R0:W-:Y:S04]  /*1a3f0*/  @!P4 STG.E.U8 desc[UR14][R170.64+0x60], R161 ;  /* 0x000060a1aa00c986 */ /* 0x0001e8000c10110e */
[----:B------:R1:W-:Y:S01]  /*1a400*/  @!P5 STG.E.U8 desc[UR14][R156.64+0x61], R201 ;  /* 0x000061c99c00d986 */ /* 0x0003e2000c10110e */
[----:B0-----:R-:W-:Y:S01]  /*1a410*/  IMAD.U32 R161, RZ, RZ, UR6 ;  /* 0x00000006ffa17e24 */ /* 0x001fe2000f8e00ff */
[----:B-1----:R-:W-:-:S04]  /*1a420*/  @!P2 LEA R156, P1, R165, R4, 0x7 ;  /* 0x00000004a59ca211 */ /* 0x002fc800078238ff */
[----:B------:R-:W-:Y:S02]  /*1a430*/  @!P2 LEA.HI.X R157, R161, R3, R160, 0x7, P1 ;  /* 0x00000003a19da211 */ /* 0x000fe400008f3ca0 */
[----:B------:R-:W0:Y:S01]  /*1a440*/  @!P6 LDC.64 R160, c[0x0][0x5c8] ;  /* 0x00017200ffa0eb82 */ /* 0x000e220000000a00 */
[----:B------:R-:W-:Y:S01]  /*1a450*/  ISETP.LT.OR P2, PT, R0, 0x1a, !P0 ;  /* 0x0000001a0000780c */ /* 0x000fe20004741670 */
[----:B------:R-:W-:Y:S01]  /*1a460*/  IMAD.U32 R164, RZ, RZ, UR7 ;  /* 0x00000007ffa47e24 */ /* 0x000fe2000f8e00ff */
[----:B------:R-:W-:Y:S02]  /*1a470*/  LOP3.LUT P4, RZ, R7, 0x8, RZ, 0xc0, !PT ;  /* 0x0000000807ff7812 */ /* 0x000fe4000788c0ff */
[----:B0-----:R-:W-:-:S05]  /*1a480*/  @!P6 IADD3 R182, P1, R182, R160, RZ ;  /* 0x000000a0b6b6e210 */ /* 0x001fca0007f3e0ff */
[----:B------:R-:W-:Y:S02]  /*1a490*/  @!P6 IMAD.X R183, R234, 0x1, R161, P1 ;  /* 0x00000001eab7e824 */ /* 0x000fe400008e06a1 */
[----:B------:R-:W-:-:S05]  /*1a4a0*/  IMAD.U32 R161, RZ, RZ, UR6 ;  /* 0x00000006ffa17e24 */ /* 0x000fca000f8e00ff */
[----:B------:R-:W-:-:S04]  /*1a4b0*/  @!P2 LEA R160, P1, R161, R4, 0x7 ;  /* 0x00000004a1a0a211 */ /* 0x000fc800078238ff */
[----:B------:R-:W-:Y:S02]  /*1a4c0*/  @!P2 LEA.HI.X R161, R165, R3, R164, 0x7, P1 ;  /* 0x00000003a5a1a211 */ /* 0x000fe400008f3ca4 */
[----:B------:R-:W-:Y:S01]  /*1a4d0*/  ISETP.LT.OR P2, PT, R0, 0x21, !P0 ;  /* 0x000000210000780c */ /* 0x000fe20004741670 */
[----:B------:R-:W-:Y:S02]  /*1a4e0*/  IMAD.U32 R167, RZ, RZ, UR6 ;  /* 0x00000006ffa77e24 */ /* 0x000fe4000f8e00ff */
[----:B------:R-:W-:-:S10]  /*1a4f0*/  IMAD.U32 R166, RZ, RZ, UR7 ;  /* 0x00000007ffa67e24 */ /* 0x000fd4000f8e00ff */
[----:B------:R-:W-:-:S04]  /*1a500*/  @!P2 LEA R164, P1, R165, R4, 0x7 ;  /* 0x00000004a5a4a211 */ /* 0x000fc800078238ff */
[----:B------:R-:W-:Y:S02]  /*1a510*/  @!P2 LEA.HI.X R165, R167, R3, R166, 0x7, P1 ;  /* 0x00000003a7a5a211 */ /* 0x000fe400008f3ca6 */
[----:B------:R-:W0:Y:S01]  /*1a520*/  @!P4 LDC.64 R166, c[0x0][0x5c8] ;  /* 0x00017200ffa6cb82 */ /* 0x000e220000000a00 */
[----:B------:R-:W-:Y:S01]  /*1a530*/  FMUL R202, R202, UR13 ;  /* 0x0000000dcaca7c20 */ /* 0x000fe20008400000 */
[----:B------:R-:W-:-:S04]  /*1a540*/  ISETP.LT.OR P2, PT, R0, 0x22, !P0 ;  /* 0x000000220000780c */ /* 0x000fc80004741670 */
[----:B------:R-:W-:-:S05]  /*1a550*/  F2FP.SATFINITE.E4M3.F32.PACK_AB_MERGE_C R169, RZ, R202, RZ ;  /* 0x000000caffa9723e */ /* 0x000fca00048070ff */
[----:B------:R1:W-:Y:S01]  /*1a560*/  @!P6 STG.E.U8 desc[UR14][R182.64+0x60], R169 ;  /* 0x000060a9b600e986 */ /* 0x0003e2000c10110e */
[----:B------:R-:W-:Y:S02]  /*1a570*/  IMAD.U32 R171, RZ, RZ, UR6 ;  /* 0x00000006ffab7e24 */ /* 0x000fe4000f8e00ff */
[----:B------:R-:W-:Y:S02]  /*1a580*/  IMAD.U32 R170, RZ, RZ, UR7 ;  /* 0x00000007ffaa7e24 */ /* 0x000fe4000f8e00ff */
[----:B-1----:R-:W-:Y:S01]  /*1a590*/  IMAD.U32 R169, RZ, RZ, UR6 ;  /* 0x00000006ffa97e24 */ /* 0x002fe2000f8e00ff */
[----:B0-----:R-:W-:-:S05]  /*1a5a0*/  @!P4 IADD3 R166, P1, R235, R166, RZ ;  /* 0x000000a6eba6c210 */ /* 0x001fca0007f3e0ff */
[----:B------:R-:W-:Y:S01]  /*1a5b0*/  @!P4 IMAD.X R167, R187, 0x1, R167, P1 ;  /* 0x00000001bba7c824 */ /* 0x000fe200008e06a7 */
[----:B------:R-:W-:Y:S01]  /*1a5c0*/  @!P2 LEA R168, P1, R169, R4, 0x7 ;  /* 0x00000004a9a8a211 */ /* 0x000fe200078238ff */
[----:B------:R-:W-:-:S03]  /*1a5d0*/  FMUL R203, R203, UR13 ;  /* 0x0000000dcbcb7c20 */ /* 0x000fc60008400000 */
[----:B------:R-:W-:Y:S02]  /*1a5e0*/  @!P2 LEA.HI.X R169, R171, R3, R170, 0x7, P1 ;  /* 0x00000003aba9a211 */ /* 0x000fe400008f3caa */
[----:B------:R-:W-:Y:S02]  /*1a5f0*/  ISETP.LT.OR P2, PT, R0, 0x29, !P0 ;  /* 0x000000290000780c */ /* 0x000fe40004741670 */
[----:B------:R-:W-:Y:S01]  /*1a600*/  F2FP.SATFINITE.E4M3.F32.PACK_AB_MERGE_C R203, RZ, R203, RZ ;  /* 0x000000cbffcb723e */ /* 0x000fe200048070ff */
[----:B------:R-:W-:-:S04]  /*1a610*/  IMAD.U32 R181, RZ, RZ, UR6 ;  /* 0x00000006ffb57e24 */ /* 0x000fc8000f8e00ff */
[----:B------:R0:W-:Y:S06]  /*1a620*/  @!P4 STG.E.U8 desc[UR14][R166.64+0x61], R203 ;  /* 0x000061cba600c986 */ /* 0x0001ec000c10110e */
[----:B0-----:R-:W-:-:S04]  /*1a630*/  @!P2 LEA R166, P1, R171, R4, 0x7 ;  /* 0x00000004aba6a211 */ /* 0x001fc800078238ff */
[----:B------:R-:W-:Y:S02]  /*1a640*/  @!P2 LEA.HI.X R167, R181, R3, R170, 0x7, P1 ;  /* 0x00000003b5a7a211 */ /* 0x000fe400008f3caa */
[----:B------:R-:W-:Y:S01]  /*1a650*/  ISETP.LT.OR P2, PT, R0, 0x2a, !P0 ;  /* 0x0000002a0000780c */ /* 0x000fe20004741670 */
[----:B------:R-:W-:Y:S02]  /*1a660*/  IMAD.U32 R183, RZ, RZ, UR6 ;  /* 0x00000006ffb77e24 */ /* 0x000fe4000f8e00ff */
[----:B------:R-:W-:Y:S01]  /*1a670*/  IMAD.U32 R180, RZ, RZ, UR7 ;  /* 0x00000007ffb47e24 */ /* 0x000fe2000f8e00ff */
[C---:B------:R-:W-:Y:S01]  /*1a680*/  LOP3.LUT P5, RZ, R7.reuse, 0x2000000, RZ, 0xc0, !PT ;  /* 0x0200000007ff7812 */ /* 0x040fe200078ac0ff */
[----:B------:R-:W-:Y:S01]  /*1a690*/  FMUL R204, R204, UR13 ;  /* 0x0000000dcccc7c20 */ /* 0x000fe20008400000 */
[----:B------:R-:W-:-:S07]  /*1a6a0*/  LOP3.LUT P4, RZ, R7, 0x200000, RZ, 0xc0, !PT ;  /* 0x0020000007ff7812 */ /* 0x000fce000788c0ff */
[----:B------:R-:W-:-:S04]  /*1a6b0*/  @!P2 LEA R170, P1, R171, R4, 0x7 ;  /* 0x00000004abaaa211 */ /* 0x000fc800078238ff */
[----:B------:R-:W-:Y:S02]  /*1a6c0*/  @!P2 LEA.HI.X R171, R183, R3, R180, 0x7, P1 ;  /* 0x00000003b7aba211 */ /* 0x000fe400008f3cb4 */
[----:B------:R-:W-:Y:S02]  /*1a6d0*/  ISETP.LT.OR P2, PT, R0, 0x31, !P0 ;  /* 0x000000310000780c */ /* 0x000fe40004741670 */
[----:B------:R-:W-:-:S05]  /*1a6e0*/  F2FP.SATFINITE.E4M3.F32.PACK_AB_MERGE_C R181, RZ, R204, RZ ;  /* 0x000000ccffb5723e */ /* 0x000fca00048070ff */
[----:B------:R0:W-:Y:S06]  /*1a6f0*/  @!P5 STG.E.U8 desc[UR14][R172.64+0x68], R181 ;  /* 0x000068b5ac00d986 */ /* 0x0001ec000c10110e */
[----:B0-----:R-:W-:Y:S02]  /*1a700*/  @!P2 LEA R172, P1, R183, R4, 0x7 ;  /* 0x00000004b7aca211 */ /* 0x001fe400078238ff */
[----:B------:R-:W0:Y:S01]  /*1a710*/  @!P4 LDC.64 R182, c[0x0][0x5c8] ;  /* 0x00017200ffb6cb82 */ /* 0x000e220000000a00 */
[----:B------:R-:W-:-:S05]  /*1a720*/  IMAD.U32 R173, RZ, RZ, UR6 ;  /* 0x00000006ffad7e24 */ /* 0x000fca000f8e00ff */
[----:B------:R-:W-:Y:S02]  /*1a730*/  @!P2 LEA.HI.X R173, R173, R3, R180, 0x7, P1 ;  /* 0x00000003adada211 */ /* 0x000fe400008f3cb4 */
[----:B------:R-:W-:Y:S01]  /*1a740*/  ISETP.LT.OR P2, PT, R0, 0x32, !P0 ;  /* 0x000000320000780c */ /* 0x000fe20004741670 */
[----:B------:R-:W-:Y:S01]  /*1a750*/  IMAD.U32 R181, RZ, RZ, UR6 ;  /* 0x00000006ffb57e24 */ /* 0x000fe2000f8e00ff */
[----:B------:R-:W-:Y:S02]  /*1a760*/  LOP3.LUT P6, RZ, R7, 0x1000000, RZ, 0xc0, !PT ;  /* 0x0100000007ff7812 */ /* 0x000fe400078cc0ff */
[----:B0-----:R-:W-:Y:S01]  /*1a770*/  @!P4 IADD3 R182, P1, R163, R182, RZ ;  /* 0x000000b6a3b6c210 */ /* 0x001fe20007f3e0ff */
[----:B------:R-:W-:-:S04]  /*1a780*/  IMAD.U32 R163, RZ, RZ, UR6 ;  /* 0x00000006ffa37e24 */ /* 0x000fc8000f8e00ff */
[----:B------:R-:W-:-:S04]  /*1a790*/  @!P4 IMAD.X R183, R236, 0x1, R183, P1 ;  /* 0x00000001ecb7c824 */ /* 0x000fc800008e06b7 */
[----:B------:R-:W-:-:S04]  /*1a7a0*/  @!P2 LEA R163, P1, R163, R4, 0x7 ;  /* 0x00000004a3a3a211 */ /* 0x000fc800078238ff */
[----:B------:R-:W-:Y:S02]  /*1a7b0*/  @!P2 LEA.HI.X R180, R181, R3, R180, 0x7, P1 ;  /* 0x00000003b5b4a211 */ /* 0x000fe400008f3cb4 */
[----:B------:R-:W-:Y:S01]  /*1a7c0*/  ISETP.LT.OR P2, PT, R0, 0x39, !P0 ;  /* 0x000000390000780c */ /* 0x000fe20004741670 */
[----:B------:R-:W-:Y:S01]  /*1a7d0*/  FMUL R205, R205, UR13 ;  /* 0x0000000dcdcd7c20 */ /* 0x000fe20008400000 */
[----:B------:R-:W-:Y:S01]  /*1a7e0*/  LOP3.LUT P5, RZ, R7, 0x100000, RZ, 0xc0, !PT ;  /* 0x0010000007ff7812 */ /* 0x000fe200078ac0ff */
[----:B------:R-:W-:Y:S01]  /*1a7f0*/  FMUL R206, R206, UR13 ;  /* 0x0000000dcece7c20 */ /* 0x000fe20008400000 */
[----:B------:R-:W-:Y:S02]  /*1a800*/  IMAD.U32 R185, RZ, RZ, UR6 ;  /* 0x00000006ffb97e24 */ /* 0x000fe4000f8e00ff */
[----:B------:R-:W-:Y:S01]  /*1a810*/  F2FP.SATFINITE.E4M3.F32.PACK_AB_MERGE_C R205, RZ, R205, RZ ;  /* 0x000000cdffcd723e */ /* 0x000fe200048070ff */
[----:B------:R-:W-:Y:S01]  /*1a820*/  IMAD.U32 R184, RZ, RZ, UR7 ;  /* 0x00000007ffb87e24 */ /* 0x000fe2000f8e00ff */
[----:B------:R-:W-:-:S03]  /*1a830*/  F2FP.SATFINITE.E4M3.F32.PACK_AB_MERGE_C R187, RZ, R206, RZ ;  /* 0x000000ceffbb723e */ /* 0x000fc600048070ff */
[----:B------:R-:W-:Y:S02]  /*1a840*/  @!P6 STG.E.U8 desc[UR14][R238.64+0x69], R205 ;  /* 0x000069cdee00e986 */ /* 0x000fe4000c10110e */
[----:B------:R-:W-:Y:S02]  /*1a850*/  @!P2 LEA R181, P1, R181, R4, 0x7 ;  /* 0x00000004b5b5a211 */ /* 0x000fe400078238ff */
[----:B------:R0:W-:Y:S02]  /*1a860*/  @!P4 STG.E.U8 desc[UR14][R182.64+0x68], R187 ;  /* 0x000068bbb600c986 */ /* 0x0001e4000c10110e */
[----:B0-----:R-:W-:Y:S02]  /*1a870*/  @!P2 LEA.HI.X R182, R185, R3, R184, 0x7, P1 ;  /* 0x00000003b9b6a211 */ /* 0x001fe400008f3cb8 */
[----:B------:R-:W0:Y:S01]  /*1a880*/  @!P5 LDC.64 R184, c[0x0][0x5c8] ;  /* 0x00017200ffb8db82 */ /* 0x000e220000000a00 */
[----:B------:R-:W-:Y:S01]  /*1a890*/  ISETP.LT.OR P2, PT, R0, 0x3a, !P0 ;  /* 0x0000003a0000780c */ /* 0x000fe20004741670 */
[----:B------:R-:W-:Y:S01]  /*1a8a0*/  FMUL R207, R207, UR13 ;  /* 0x0000000dcfcf7c20 */ /* 0x000fe20008400000 */
[----:B------:R-:W-:-:S04]  /*1a8b0*/  IMAD.U32 R183, RZ, RZ, UR6 ;  /* 0x00000006ffb77e24 */ /* 0x000fc8000f8e00ff */
[----:B------:R-:W-:Y:S01]  /*1a8c0*/  F2FP.SATFINITE.E4M3.F32.PACK_AB_MERGE_C R207, RZ, R207, RZ ;  /* 0x000000cfffcf723e */ /* 0x000fe200048070ff */
[----:B------:R-:W-:Y:S01]  /*1a8d0*/  IMAD.U32 R187, RZ, RZ, UR6 ;  /* 0x00000006ffbb7e24 */ /* 0x000fe2000f8e00ff */
[----:B0-----:R-:W-:-:S05]  /*1a8e0*/  @!P5 IADD3 R184, P1, R188, R184, RZ ;  /* 0x000000b8bcb8d210 */ /* 0x001fca0007f3e0ff */
[----:B------:R-:W-:Y:S02]  /*1a8f0*/  @!P5 IMAD.X R185, R162, 0x1, R185, P1 ;  /* 0x00000001a2b9d824 */ /* 0x000fe400008e06b9 */
[----:B------:R-:W-:-:S03]  /*1a900*/  IMAD.U32 R162, RZ, RZ, UR7 ;  /* 0x00000007ffa27e24 */ /* 0x000fc6000f8e00ff */
[----:B------:R0:W-:Y:S02]  /*1a910*/  @!P5 STG.E.U8 desc[UR14][R184.64+0x69], R207 ;  /* 0x000069cfb800d986 */ /* 0x0001e4000c10110e */
[----:B0-----:R-:W-:-:S04]  /*1a920*/  @!P2 LEA R184, P1, R183, R4, 0x7 ;  /* 0x00000004b7b8a211 */ /* 0x001fc800078238ff */
[----:B------:R-:W-:Y:S02]  /*1a930*/  @!P2 LEA.HI.X R185, R187, R3, R162, 0x7, P1 ;  /* 0x00000003bbb9a211 */ /* 0x000fe400008f3ca2 */
[----:B------:R-:W-:Y:S01]  /*1a940*/  ISETP.LT.OR P2, PT, R0, 0x41, !P0 ;  /* 0x000000410000780c */ /* 0x000fe20004741670 */
[----:B------:R-:W-:Y:S01]  /*1a950*/  IMAD.U32 R186, RZ, RZ, UR7 ;  /* 0x00000007ffba7e24 */ /* 0x000fe2000f8e00ff */
[C---:B------:R-:W-:Y:S02]  /*1a960*/  LOP3.LUT P6, RZ, R7.reuse, 0x20000000, RZ, 0xc0, !PT ;  /* 0x2000000007ff7812 */ /* 0x040fe400078cc0ff */
[C---:B------:R-:W-:Y:S01]  /*1a970*/  LOP3.LUT P4, RZ, R7.reuse, 0x8000000, RZ, 0xc0, !PT ;  /* 0x0800000007ff7812 */ /* 0x040fe2000788c0ff */
[----:B------:R-:W-:Y:S01]  /*1a980*/  FMUL R208, R208, UR13 ;  /* 0x0000000dd0d07c20 */ /* 0x000fe20008400000 */
[----:B------:R-:W-:Y:S01]  /*1a990*/  LOP3.LUT P5, RZ, R7, 0x800000, RZ, 0xc0, !PT ;  /* 0x0080000007ff7812 */ /* 0x000fe200078ac0ff */
[----:B------:R-:W-:-:S06]  /*1a9a0*/  FMUL R209, R209, UR13 ;  /* 0x0000000dd1d17c20 */ /* 0x000fcc0008400000 */
[----:B------:R-:W-:-:S04]  /*1a9b0*/  @!P2 LEA R162, P1, R183, R4, 0x7 ;  /* 0x00000004b7a2a211 */ /* 0x000fc800078238ff */
[----:B------:R-:W-:Y:S02]  /*1a9c0*/  @!P2 LEA.HI.X R183, R187, R3, R186, 0x7, P1 ;  /* 0x00000003bbb7a211 */ /* 0x000fe400008f3cba */
[----:B------:R-:W-:Y:S02]  /*1a9d0*/  ISETP.LT.OR P2, PT, R0, 0x42, !P0 ;  /* 0x000000420000780c */ /* 0x000fe40004741670 */
[----:B------:R-:W-:Y:S02]  /*1a9e0*/  F2FP.SATFINITE.E4M3.F32.PACK_AB_MERGE_C R187, RZ, R208, RZ ;  /* 0x000000d0ffbb723e */ /* 0x000fe400048070ff */
[----:B------:R-:W-:Y:S01]  /*1a9f0*/  F2FP.SATFINITE.E4M3.F32.PACK_AB_MERGE_C R209, RZ, R209, RZ ;  /* 0x000000d1ffd1723e */ /* 0x000fe200048070ff */
[----:B------:R-:W-:Y:S02]  /*1aa00*/  IMAD.U32 R191, RZ, RZ, UR6 ;  /* 0x00000006ffbf7e24 */ /* 0x000fe4000f8e00ff */
[----:B------:R0:W-:Y:S01]  /*1aa10*/  @!P6 STG.E.U8 desc[UR14][R174.64+0x70], R187 ;  /* 0x000070bbae00e986 */ /* 0x0001e2000c10110e */
[----:B------:R-:W-:-:S03]  /*1aa20*/  IMAD.U32 R193, RZ, RZ, UR6 ;  /* 0x00000006ffc17e24 */ /* 0x000fc6000f8e00ff */
[----:B------:R1:W-:Y:S02]  /*1aa30*/  @!P4 STG.E.U8 desc[UR14][R158.64+0x71], R209 ;  /* 0x000071d19e00c986 */ /* 0x0003e4000c10110e */
[----:B0-----:R-:W-:Y:S01]  /*1aa40*/  @!P2 LEA R174, P1, R191, R4, 0x7 ;  /* 0x00000004bfaea211 */ /* 0x001fe200078238ff */
[----:B-1----:R-:W0:Y:S03]  /*1aa50*/  @!P5 LDC.64 R158, c[0x0][0x5c8] ;  /* 0x00017200ff9edb82 */ /* 0x002e260000000a00 */
[----:B------:R-:W-:Y:S02]  /*1aa60*/  @!P2 LEA.HI.X R175, R193, R3, R186, 0x7, P1 ;  /* 0x00000003c1afa211 */ /* 0x000fe400008f3cba */
[----:B------:R-:W-:Y:S01]  /*1aa70*/  ISETP.LT.OR P1, PT, R0, 0x49, !P0 ;  /* 0x000000490000780c */ /* 0x000fe20004721670 */
[----:B------:R-:W-:Y:S02]  /*1aa80*/  IMAD.U32 R187, RZ, RZ, UR6 ;  /* 0x00000006ffbb7e24 */ /* 0x000fe4000f8e00ff */
[----:B------:R-:W-:-:S10]  /*1aa90*/  IMAD.U32 R188, RZ, RZ, UR7 ;  /* 0x00000007ffbc7e24 */ /* 0x000fd4000f8e00ff */
[----:B------:R-:W-:-:S04]  /*1aaa0*/  @!P1 LEA R186, P2, R191, R4, 0x7 ;  /* 0x00000004bfba9211 */ /* 0x000fc800078438ff */
[----:B------:R-:W-:Y:S02]  /*1aab0*/  @!P1 LEA.HI.X R187, R187, R3, R188, 0x7, P2 ;  /* 0x00000003bbbb9211 */ /* 0x000fe400010f3cbc */
[----:B0-----:R-:W-:Y:S02]  /*1aac0*/  @!P5 IADD3 R158, P2, R13, R158, RZ ;  /* 0x0000009e0d9ed210 */ /* 0x001fe40007f5e0ff */
[----:B------:R-:W-:Y:S01]  /*1aad0*/  LOP3.LUT P6, RZ, R7, 0x80000, RZ, 0xc0, !PT ;  /* 0x0008000007ff7812 */ /* 0x000fe200078cc0ff */
[----:B------:R-:W-:Y:S02]  /*1aae0*/  FMUL R210, R210, UR13 ;  /* 0x0000000dd2d27c20 */ /* 0x000fe40008400000 */
[----:B------:R-:W-:Y:S01]  /*1aaf0*/  @!P5 IMAD.X R159, R189, 0x1, R159, P2 ;  /* 0x00000001bd9fd824 */ /* 0x000fe200010e069f */
[----:B------:R-:W-:Y:S02]  /*1ab00*/  ISETP.LT.OR P2, PT, R0, 0x4a, !P0 ;  /* 0x0000004a0000780c */ /* 0x000fe40004741670 */
[----:B------:R-:W-:Y:S01]  /*1ab10*/  F2FP.SATFINITE.E4M3.F32.PACK_AB_MERGE_C R193, RZ, R210, RZ ;  /* 0x000000d2ffc1723e */ /* 0x000fe200048070ff */
[----:B------:R-:W-:-:S02]  /*1ab20*/  IMAD.U32 R13, RZ, RZ, UR6 ;  /* 0x00000006ff0d7e24 */ /* 0x000fc4000f8e00ff */
[----:B------:R-:W-:Y:S02]  /*1ab30*/  IMAD.U32 R189, RZ, RZ, UR6 ;  /* 0x00000006ffbd7e24 */ /* 0x000fe4000f8e00ff */
[----:B------:R0:W-:Y:S01]  /*1ab40*/  @!P5 STG.E.U8 desc[UR14][R158.64+0x70], R193 ;  /* 0x000070c19e00d986 */ /* 0x0001e2000c10110e */
[----:B------:R-:W-:-:S05]  /*1ab50*/  IMAD.U32 R190, RZ, RZ, UR7 ;  /* 0x00000007ffbe7e24 */ /* 0x000fca000f8e00ff */
[----:B------:R-:W-:Y:S01]  /*1ab60*/  @!P2 LEA R13, P3, R13, R4, 0x7 ;  /* 0x000000040d0da211 */ /* 0x000fe200078638ff */
[----:B0-----:R-:W0:Y:S03]  /*1ab70*/  @!P6 LDC.64 R158, c[0x0][0x5c8] ;  /* 0x00017200ff9eeb82 */ /* 0x001e260000000a00 */
[----:B------:R-:W-:Y:S02]  /*1ab80*/  @!P2 LEA.HI.X R189, R189, R3, R190, 0x7, P3 ;  /* 0x00000003bdbda211 */ /* 0x000fe400018f3cbe */
[----:B------:R-:W-:Y:S01]  /*1ab90*/  ISETP.LT.OR P3, PT, R0, 0x51, !P0 ;  /* 0x000000510000780c */ /* 0x000fe20004761670 */
[----:B------:R-:W-:Y:S02]  /*1aba0*/  IMAD.U32 R195, RZ, RZ, UR6 ;  /* 0x00000006ffc37e24 */ /* 0x000fe4000f8e00ff */
[----:B------:R-:W-:-:S10]  /*1abb0*/  IMAD.U32 R192, RZ, RZ, UR7 ;  /* 0x00000007ffc07e24 */ /* 0x000fd4000f8e00ff */
[----:B------:R-:W-:-:S04]  /*1abc0*/  @!P3 LEA R191, P4, R191, R4, 0x7 ;  /* 0x00000004bfbfb211 */ /* 0x000fc800078838ff */
[----:B------:R-:W-:Y:S02]  /*1abd0*/  @!P3 LEA.HI.X R192, R195, R3, R192, 0x7, P4 ;  /* 0x00000003c3c0b211 */ /* 0x000fe400020f3cc0 */
[----:B0-----:R-:W-:-:S05]  /*1abe0*/  @!P6 IADD3 R158, P4, R244, R158, RZ ;  /* 0x0000009ef49ee210 */ /* 0x001fca0007f9e0ff */
[----:B------:R-:W-:Y:S01]  /*1abf0*/  @!P6 IMAD.X R159, R245, 0x1, R159, P4 ;  /* 0x00000001f59fe824 */ /* 0x000fe200020e069f */
[----:B------:R-:W-:Y:S01]  /*1ac00*/  ISETP.LT.OR P4, PT, R0, 0x52, !P0 ;  /* 0x000000520000780c */ /* 0x000fe20004781670 */
[----:B------:R-:W-:Y:S02]  /*1ac10*/  IMAD.U32 R197, RZ, RZ, UR6 ;  /* 0x00000006ffc57e24 */ /* 0x000fe4000f8e00ff */
[----:B------:R-:W-:Y:S02]  /*1ac20*/  IMAD.U32 R194, RZ, RZ, UR7 ;  /* 0x00000007ffc27e24 */ /* 0x000fe4000f8e00ff */
[----:B------:R-:W-:-:S08]  /*1ac30*/  FMUL R211, R211, UR13 ;  /* 0x0000000dd3d37c20 */ /* 0x000fd00008400000 */
[----:B------:R-:W-:-:S04]  /*1ac40*/  @!P4 LEA R196, P5, R195, R4, 0x7 ;  /* 0x00000004c3c4c211 */ /* 0x000fc800078a38ff */
[----:B------:R-:W-:Y:S02]  /*1ac50*/  @!P4 LEA.HI.X R197, R197, R3, R194, 0x7, P5 ;  /* 0x00000003c5c5c211 */ /* 0x000fe400028f3cc2 */
[----:B------:R-:W-:Y:S02]  /*1ac60*/  ISETP.LT.OR P5, PT, R0, 0x59, !P0 ;  /* 0x000000590000780c */ /* 0x000fe400047a1670 */
[----:B------:R-:W-:Y:S01]  /*1ac70*/  F2FP.SATFINITE.E4M3.F32.PACK_AB_MERGE_C R211, RZ, R211, RZ ;  /* 0x000000d3ffd3723e */ /* 0x000fe200048070ff */
[----:B------:R-:W-:Y:S02]  /*1ac80*/  IMAD.U32 R199, RZ, RZ, UR6 ;  /* 0x00000006ffc77e24 */ /* 0x000fe4000f8e00ff */
[----:B------:R-:W-:Y:S02]  /*1ac90*/  IMAD.U32 R201, RZ, RZ, UR7 ;  /* 0x00000007ffc97e24 */ /* 0x000fe4000f8e00ff */
[----:B------:R0:W-:Y:S01]  /*1aca0*/  @!P6 STG.E.U8 desc[UR14][R158.64+0x71], R211 ;  /* 0x000071d39e00e986 */ /* 0x0001e2000c10110e */
[----:B------:R-:W-:-:S05]  /*1acb0*/  P2R R188, PR, RZ, 0x2 ;  /* 0x00000002ffbc7803 */ /* 0x000fca0000000000 */
[----:B------:R-:W-:Y:S02]  /*1acc0*/  @!P5 LEA R194, P6, R195, R4, 0x7 ;  /* 0x00000004c3c2d211 */ /* 0x000fe400078c38ff */
[----:B------:R-:W-:Y:S02]  /*1acd0*/  LOP3.LUT P1, RZ, R7, 0x40000000, RZ, 0xc0, !PT ;  /* 0x4000000007ff7812 */ /* 0x000fe4000782c0ff */
[----:B------:R-:W-:Y:S02]  /*1ace0*/  @!P5 LEA.HI.X R195, R199, R3, R201, 0x7, P6 ;  /* 0x00000003c7c3d211 */ /* 0x000fe400030f3cc9 */
[----:B------:R-:W-:Y:S01]  /*1acf0*/  ISETP.LT.OR P6, PT, R0, 0x5a, !P0 ;  /* 0x0000005a0000780c */ /* 0x000fe200047c1670 */
[----:B------:R-:W-:Y:S01]  /*1ad00*/  FMUL R212, R212, UR13 ;  /* 0x0000000dd4d47c20 */ /* 0x000fe20008400000 */
[----:B------:R-:W-:Y:S02]  /*1ad10*/  P2R R198, PR, RZ, 0x10 ;  /* 0x00000010ffc67803 */ /* 0x000fe40000000000 */
[----:B------:R-:W-:Y:S01]  /*1ad20*/  LOP3.LUT P4, RZ, R7, 0x40000, RZ, 0xc0, !PT ;  /* 0x0004000007ff7812 */ /* 0x000fe2000788c0ff */
[----:B0-----:R-:W-:Y:S01]  /*1ad30*/  IMAD.U32 R159, RZ, RZ, UR6 ;  /* 0x00000006ff9f7e24 */ /* 0x001fe2000f8e00ff */
[----:B------:R-:W-:Y:S01]  /*1ad40*/  F2FP.SATFINITE.E4M3.F32.PACK_AB_MERGE_C R201, RZ, R212, RZ ;  /* 0x000000d4ffc9723e */ /* 0x000fe200048070ff */
[----:B------:R-:W-:-:S02]  /*1ad50*/  IMAD.U32 R203, RZ, RZ, UR6 ;  /* 0x00000006ffcb7e24 */ /* 0x000fc4000f8e00ff */
[----:B------:R-:W-:Y:S02]  /*1ad60*/  IMAD.U32 R158, RZ, RZ, UR7 ;  /* 0x00000007ff9e7e24 */ /* 0x000fe4000f8e00ff */
[----:B------:R0:W-:Y:S02]  /*1ad70*/  @!P1 STG.E.U8 desc[UR14][R176.64+0x78], R201 ;  /* 0x000078c9b0009986 */ /* 0x0001e4000c10110e */
[----:B0-----:R-:W-:-:S04]  /*1ad80*/  @!P6 LEA R176, P1, R159, R4, 0x7 ;  /* 0x000000049fb0e211 */ /* 0x001fc800078238ff */
[----:B------:R-:W-:Y:S02]  /*1ad90*/  @!P6 LEA.HI.X R177, R203, R3, R158, 0x7, P1 ;  /* 0x00000003cbb1e211 */ /* 0x000fe400008f3c9e */
[----:B------:R-:W0:Y:S01]  /*1ada0*/  @!P4 LDC.64 R158, c[0x0][0x5c8] ;  /* 0x00017200ff9ecb82 */ /* 0x000e220000000a00 */
[----:B------:R-:W-:Y:S02]  /*1adb0*/  P2R R199, PR, RZ, 0x20 ;  /* 0x00000020ffc77803 */ /* 0x000fe40000000000 */
[----:B------:R-:W-:Y:S01]  /*1adc0*/  LOP3.LUT P5, RZ, R7, 0x10000000, RZ, 0xc0, !PT ;  /* 0x1000000007ff7812 */ /* 0x000fe200078ac0ff */
[----:B------:R-:W-:Y:S01]  /*1add0*/  FMUL R213, R213, UR13 ;  /* 0x0000000dd5d57c20 */ /* 0x000fe20008400000 */
[----:B------:R-:W-:-:S04]  /*1ade0*/  P2R R193, PR, RZ, 0x8 ;  /* 0x00000008ffc17803 */ /* 0x000fc80000000000 */
[----:B------:R-:W-:Y:S02]  /*1adf0*/  F2FP.SATFINITE.E4M3.F32.PACK_AB_MERGE_C R213, RZ, R213, RZ ;  /* 0x000000d5ffd5723e */ /* 0x000fe400048070ff */
[----:B------:R-:W-:Y:S01]  /*1ae00*/  LOP3.LUT P3, RZ, R7, 0x20000, RZ, 0xc0, !PT ;  /* 0x0002000007ff7812 */ /* 0x000fe2000786c0ff */
[----:B------:R-:W-:-:S04]  /*1ae10*/  FMUL R214, R214, UR13 ;  /* 0x0000000dd6d67c20 */ /* 0x000fc80008400000 */
[----:B------:R-:W-:Y:S01]  /*1ae20*/  @!P5 STG.E.U8 desc[UR14][R242.64+0x79], R213 ;  /* 0x000079d5f200d986 */ /* 0x000fe2000c10110e */
[----:B------:R-:W-:Y:S02]  /*1ae30*/  F2FP.SATFINITE.E4M3.F32.PACK_AB_MERGE_C R201, RZ, R214, RZ ;  /* 0x000000d6ffc9723e */ /* 0x000fe400048070ff */
[----:B0-----:R-:W-:-:S05]  /*1ae40*/  @!P4 IADD3 R158, P5, R252, R158, RZ ;  /* 0x0000009efc9ec210 */ /* 0x001fca0007fbe0ff */
[----:B------:R-:W-:Y:S02]  /*1ae50*/  @!P4 IMAD.X R159, R46, 0x1, R159, P5 ;  /* 0x000000012e9fc824 */ /* 0x000fe400028e069f */
[----:B------:R-:W-:Y:S01]  /*1ae60*/  FMUL R215, R215, UR13 ;  /* 0x0000000dd7d77c20 */ /* 0x000fe20008400000 */
[----:B------:R-:W-:Y:S01]  /*1ae70*/  P2R R190, PR, RZ, 0x4 ;  /* 0x00000004ffbe7803 */ /* 0x000fe20000000000 */
[----:B------:R-:W-:Y:S01]  /*1ae80*/  FMUL R88, R88, UR13 ;  /* 0x0000000d58587c20 */ /* 0x000fe20008400000 */
[----:B------:R-:W-:Y:S01]  /*1ae90*/  LOP3.LUT P1, RZ, R6, 0x800000, RZ, 0xc0, !PT ;  /* 0x0080000006ff7812 */ /* 0x000fe2000782c0ff */
[----:B------:R0:W-:Y:S01]  /*1aea0*/  @!P4 STG.E.U8 desc[UR14][R158.64+0x78], R201 ;  /* 0x000078c99e00c986 */ /* 0x0001e2000c10110e */
[----:B------:R-:W-:Y:S01]  /*1aeb0*/  FMUL R89, R89, UR13 ;  /* 0x0000000d59597c20 */ /* 0x000fe20008400000 */
        /* <DEDUP_REMOVED lines=10> */
[----:B0-----:R-:W0:Y:S01]  /*1af60*/  @!P3 LDC.64 R158, c[0x0][0x5c8] ;  /* 0x00017200ff9ebb82 */ /* 0x001e220000000a00 */
[----:B------:R-:W-:Y:S01]  /*1af70*/  ISETP.LT.OR P5, PT, R0, 0x2, !P0 ;  /* 0x000000020000780c */ /* 0x000fe200047a1670 */
[----:B------:R-:W-:Y:S01]  /*1af80*/  FMUL R100, R100, UR13 ;  /* 0x0000000d64647c20 */ /* 0x000fe20008400000 */
[----:B------:R-:W-:Y:S01]  /*1af90*/  F2FP.SATFINITE.E4M3.F32.PACK_AB_MERGE_C R215, RZ, R215, RZ ;  /* 0x000000d7ffd7723e */ /* 0x000fe200048070ff */
        /* <DEDUP_REMOVED lines=20> */
[----:B0-----:R-:W-:Y:S01]  /*1b0e0*/  @!P3 IADD3 R158, P4, R45, R158, RZ ;  /* 0x0000009e2d9eb210 */ /* 0x001fe20007f9e0ff */
[----:B------:R-:W-:Y:S01]  /*1b0f0*/  FMUL R121, R121, UR13 ;  /* 0x0000000d79797c20 */ /* 0x000fe20008400000 */
[----:B------:R-:W-:Y:S01]  /*1b100*/  FMUL R122, R122, UR13 ;  /* 0x0000000d7a7a7c20 */ /* 0x000fe20008400000 */
[----:B------:R-:W-:Y:S01]  /*1b110*/  FMUL R123, R123, UR13 ;  /* 0x0000000d7b7b7c20 */ /* 0x000fe20008400000 */
[----:B------:R-:W-:Y:S01]  /*1b120*/  FMUL R124, R124, UR13 ;  /* 0x0000000d7c7c7c20 */ /* 0x000fe20008400000 */
[----:B------:R-:W-:-:S02]  /*1b130*/  @!P3 IMAD.X R159, R44, 0x1, R159, P4 ;  /* 0x000000012c9fb824 */ /* 0x000fc400020e069f */
[----:B------:R-:W-:Y:S01]  /*1b140*/  FMUL R125, R125, UR13 ;  /* 0x0000000d7d7d7c20 */ /* 0x000fe20008400000 */
[----:B------:R-:W-:Y:S01]  /*1b150*/  FMUL R126, R126, UR13 ;  /* 0x0000000d7e7e7c20 */ /* 0x000fe20008400000 */
[----:B------:R-:W-:Y:S01]  /*1b160*/  FMUL R127, R127, UR13 ;  /* 0x0000000d7f7f7c20 */ /* 0x000fe20008400000 */
[----:B------:R-:W-:Y:S01]  /*1b170*/  FMUL R128, R128, UR13 ;  /* 0x0000000d80807c20 */ /* 0x000fe20008400000 */
[----:B------:R0:W-:Y:S01]  /*1b180*/  @!P3 STG.E.U8 desc[UR14][R158.64+0x79], R215 ;  /* 0x000079d79e00b986 */ /* 0x0001e2000c10110e */
[----:B------:R-:W-:Y:S01]  /*1b190*/  FMUL R129, R129, UR13 ;  /* 0x0000000d81817c20 */ /* 0x000fe20008400000 */
[----:B------:R-:W-:Y:S01]  /*1b1a0*/  FMUL R130, R130, UR13 ;  /* 0x0000000d82827c20 */ /* 0x000fe20008400000 */
[----:B------:R-:W-:Y:S01]  /*1b1b0*/  FMUL R131, R131, UR13 ;  /* 0x0000000d83837c20 */ /* 0x000fe20008400000 */
[----:B------:R1:W5:Y:S01]  /*1b1c0*/  LDL.LU R46, [R1+0x148] ;  /* 0x00014800012e7983 */ /* 0x0003620000300800 */
[----:B0-----:R-:W0:Y:S01]  /*1b1d0*/  @!P5 LDC.64 R158, c[0x0][0x5c8] ;  /* 0x00017200ff9edb82 */ /* 0x001e220000000a00 */
[----:B------:R-:W-:-:S02]  /*1b1e0*/  ISETP.LT.OR P4, PT, R0, 0x1, !P0 ;  /* 0x000000010000780c */ /* 0x000fc40004781670 */
[----:B------:R1:W5:Y:S01]  /*1b1f0*/  LDL.LU R45, [R1+0x144] ;  /* 0x00014400012d7983 */ /* 0x0003620000300800 */
[----:B------:R-:W-:Y:S02]  /*1b200*/  LOP3.LUT P2, RZ, R7, 0x80000000, RZ, 0xc0, !PT ;  /* 0x8000000007ff7812 */ /* 0x000fe4000784c0ff */
[----:B------:R-:W-:Y:S01]  /*1b210*/  P2R R7, PR, RZ, 0x40 ;  /* 0x00000040ff077803 */ /* 0x000fe20000000000 */
[----:B------:R1:W5:Y:S01]  /*1b220*/  LDL.LU R44, [R1+0x140] ;  /* 0x00014000012c7983 */ /* 0x0003620000300800 */
[----:B------:R-:W-:Y:S02]  /*1b230*/  F2FP.SATFINITE.E4M3.F32.PACK_AB_MERGE_C R203, RZ, R88, RZ ;  /* 0x00000058ffcb723e */ /* 0x000fe400048070ff */
[----:B------:R-:W-:Y:S02]  /*1b240*/  F2FP.SATFINITE.E4M3.F32.PACK_AB_MERGE_C R89, RZ, R89, RZ ;  /* 0x00000059ff59723e */ /* 0x000fe400048070ff */
[----:B------:R-:W-:Y:S02]  /*1b250*/  F2FP.SATFINITE.E4M3.F32.PACK_AB_MERGE_C R90, RZ, R90, RZ ;  /* 0x0000005aff5a723e */ /* 0x000fe400048070ff */
[----:B------:R-:W-:Y:S01]  /*1b260*/  @!P4 STG.E.U8 desc[UR14][R178.64], R203 ;  /* 0x000000cbb200c986 */ /* 0x000fe2000c10110e */
[----:B0-----:R-:W-:-:S05]  /*1b270*/  @!P5 IADD3 R10, P6, R10, R158, RZ ;  /* 0x0000009e0a0ad210 */ /* 0x001fca0007fde0ff */
[----:B------:R-:W-:-:S05]  /*1b280*/  @!P5 IMAD.X R11, R11, 0x1, R159, P6 ;  /* 0x000000010b0bd824 */ /* 0x000fca00030e069f */
[----:B------:R0:W-:Y:S04]  /*1b290*/  @!P5 STG.E.U8 desc[UR14][R10.64+0x1], R89 ;  /* 0x000001590a00d986 */ /* 0x0001e8000c10110e */
[----:B------:R2:W-:Y:S01]  /*1b2a0*/  @!P1 STG.E.U8 desc[UR14][R42.64], R90 ;  /* 0x0000005a2a009986 */ /* 0x0005e2000c10110e */
[C---:B------:R-:W-:Y:S02]  /*1b2b0*/  ISETP.LT.OR P1, PT, R0.reuse, 0x9, !P0 ;  /* 0x000000090000780c */ /* 0x040fe40004721670 */
[----:B------:R-:W-:Y:S02]  /*1b2c0*/  F2FP.SATFINITE.E4M3.F32.PACK_AB_MERGE_C R91, RZ, R91, RZ ;  /* 0x0000005bff5b723e */ /* 0x000fe400048070ff */
[----:B------:R-:W-:Y:S02]  /*1b2d0*/  ISETP.LT.OR P5, PT, R0, 0xa, !P0 ;  /* 0x0000000a0000780c */ /* 0x000fe400047a1670 */
[----:B0-----:R-:W-:-:S02]  /*1b2e0*/  F2FP.SATFINITE.E4M3.F32.PACK_AB_MERGE_C R89, RZ, R92, RZ ;  /* 0x0000005cff59723e */ /* 0x001fc400048070ff */
[C---:B------:R-:W-:Y:S02]  /*1b2f0*/  LOP3.LUT P3, RZ, R6.reuse, 0x1000000, RZ, 0xc0, !PT ;  /* 0x0100000006ff7812 */ /* 0x040fe4000786c0ff */
[----:B------:R-:W-:Y:S01]  /*1b300*/  F2FP.SATFINITE.E4M3.F32.PACK_AB_MERGE_C R93, RZ, R93, RZ ;  /* 0x0000005dff5d723e */ /* 0x000fe200048070ff */
[----:B--2---:R1:W5:Y:S02]  /*1b310*/  LDL.LU.64 R42, [R1+0x138] ;  /* 0x00013800012a7983 */ /* 0x0043640000300a00 */
[----:B------:R-:W0:Y:S02]  /*1b320*/  @!P1 LDC.64 R10, c[0x0][0x5c8] ;  /* 0x00017200ff0a9b82 */ /* 0x000e240000000a00 */
[----:B------:R2:W-:Y:S01]  /*1b330*/  @!P2 STG.E.U8 desc[UR14][R40.64+0x1], R91 ;  /* 0x0000015b2800a986 */ /* 0x0005e2000c10110e */
[----:B------:R-:W-:Y:S02]  /*1b340*/  F2FP.SATFINITE.E4M3.F32.PACK_AB_MERGE_C R94, RZ, R94, RZ ;  /* 0x0000005eff5e723e */ /* 0x000fe400048070ff */
[----:B------:R-:W-:-:S02]  /*1b350*/  LOP3.LUT P4, RZ, R6, 0x400000, RZ, 0xc0, !PT ;  /* 0x0040000006ff7812 */ /* 0x000fc4000788c0ff */
[----:B------:R-:W-:Y:S02]  /*1b360*/  F2FP.SATFINITE.E4M3.F32.PACK_AB_MERGE_C R95, RZ, R95, RZ ;  /* 0x0000005fff5f723e */ /* 0x000fe400048070ff */
[----:B------:R-:W-:Y:S02]  /*1b370*/  F2FP.SATFINITE.E4M3.F32.PACK_AB_MERGE_C R97, RZ, R97, RZ ;  /* 0x00000061ff61723e */ /* 0x000fe400048070ff */
[----:B------:R-:W-:Y:S02]  /*1b380*/  F2FP.SATFINITE.E4M3.F32.PACK_AB_MERGE_C R98, RZ, R98, RZ ;  /* 0x00000062ff62723e */ /* 0x000fe400048070ff */
[----:B------:R-:W-:Y:S01]  /*1b390*/  F2FP.SATFINITE.E4M3.F32.PACK_AB_MERGE_C R99, RZ, R99, RZ ;  /* 0x00000063ff63723e */ /* 0x000fe200048070ff */
[----:B--2---:R1:W5:Y:S01]  /*1b3a0*/  LDL.LU.64 R40, [R1+0x130] ;  /* 0x0001300001287983 */ /* 0x0043620000300a00 */
[----:B0-----:R-:W-:-:S05]  /*1b3b0*/  @!P1 IADD3 R10, P2, R152, R10, RZ ;  /* 0x0000000a980a9210 */ /* 0x001fca0007f5e0ff */
[----:B------:R-:W-:-:S05]  /*1b3c0*/  @!P1 IMAD.X R11, R153, 0x1, R11, P2 ;  /* 0x00000001990b9824 */ /* 0x000fca00010e060b */
[----:B------:R0:W-:Y:S02]  /*1b3d0*/  @!P1 STG.E.U8 desc[UR14][R10.64+0x8], R89 ;  /* 0x000008590a009986 */ /* 0x0001e4000c10110e */
[----:B0-----:R-:W0:Y:S02]  /*1b3e0*/  @!P5 LDC.64 R10, c[0x0][0x5c8] ;  /* 0x00017200ff0adb82 */ /* 0x001e240000000a00 */
[----:B0-----:R-:W-:-:S05]  /*1b3f0*/  @!P5 IADD3 R10, P6, R154, R10, RZ ;  /* 0x0000000a9a0ad210 */ /* 0x001fca0007fde0ff */
[----:B------:R-:W-:-:S05]  /*1b400*/  @!P5 IMAD.X R11, R155, 0x1, R11, P6 ;  /* 0x000000019b0bd824 */ /* 0x000fca00030e060b */
[----:B------:R-:W-:Y:S04]  /*1b410*/  @!P5 STG.E.U8 desc[UR14][R10.64+0x9], R93 ;  /* 0x0000095d0a00d986 */ /* 0x000fe8000c10110e */
[----:B------:R0:W-:Y:S01]  /*1b420*/  @!P3 STG.E.U8 desc[UR14][R38.64+0x8], R94 ;  /* 0x0000085e2600b986 */ /* 0x0001e2000c10110e */
[C---:B------:R-:W-:Y:S02]  /*1b430*/  ISETP.LT.OR P3, PT, R0.reuse, 0x11, !P0 ;  /* 0x000000110000780c */ /* 0x040fe40004761670 */
[----:B------:R-:W-:Y:S02]  /*1b440*/  ISETP.LT.OR P5, PT, R0, 0x12, !P0 ;  /* 0x000000120000780c */ /* 0x000fe400047a1670 */
[----:B------:R-:W-:Y:S02]  /*1b450*/  F2FP.SATFINITE.E4M3.F32.PACK_AB_MERGE_C R89, RZ, R96, RZ ;  /* 0x00000060ff59723e */ /* 0x000fe400048070ff */
[----:B------:R-:W-:-:S02]  /*1b460*/  LOP3.LUT P2, RZ, R6, 0x200000, RZ, 0xc0, !PT ;  /* 0x0020000006ff7812 */ /* 0x000fc4000784c0ff */
[----:B------:R-:W-:Y:S02]  /*1b470*/  LOP3.LUT P1, RZ, R6, 0x100000, RZ, 0xc0, !PT ;  /* 0x0010000006ff7812 */ /* 0x000fe4000782c0ff */
[----:B------:R-:W-:Y:S01]  /*1b480*/  F2FP.SATFINITE.E4M3.F32.PACK_AB_MERGE_C R101, RZ, R101, RZ ;  /* 0x00000065ff65723e */ /* 0x000fe200048070ff */
[----:B0-----:R1:W5:Y:S02]  /*1b490*/  LDL.LU.64 R38, [R1+0x128] ;  /* 0x0001280001267983 */ /* 0x0013640000300a00 */
[----:B------:R-:W0:Y:S02]  /*1b4a0*/  @!P3 LDC.64 R10, c[0x0][0x5c8] ;  /* 0x00017200ff0abb82 */ /* 0x000e240000000a00 */
[----:B------:R2:W-:Y:S01]  /*1b4b0*/  @!P4 STG.E.U8 desc[UR14][R36.64+0x9], R95 ;  /* 0x0000095f2400c986 */ /* 0x0005e2000c10110e */
[----:B------:R-:W-:Y:S02]  /*1b4c0*/  F2FP.SATFINITE.E4M3.F32.PACK_AB_MERGE_C R102, RZ, R102, RZ ;  /* 0x00000066ff66723e */ /* 0x000fe400048070ff */
[----:B------:R-:W-:-:S02]  /*1b4d0*/  F2FP.SATFINITE.E4M3.F32.PACK_AB_MERGE_C R103, RZ, R103, RZ ;  /* 0x00000067ff67723e */ /* 0x000fc400048070ff */
        /* <DEDUP_REMOVED lines=11> */
[----:B------:R-:W-:Y:S01]  /*1b590*/  @!P5 STG.E.U8 desc[UR14][R10.64+0x11], R97 ;  /* 0x000011610a00d986 */ /* 0x000fe2000c10110e */
[----:B------:R-:W-:-:S03]  /*1b5a0*/  ISETP.LT.OR P5, PT, R0, 0x1a, !P0 ;  /* 0x0000001a0000780c */ /* 0x000fc600047a1670 */
[----:B------:R0:W-:Y:S01]  /*1b5b0*/  @!P2 STG.E.U8 desc[UR14][R34.64+0x10], R98 ;  /* 0x000010622200a986 */ /* 0x0001e2000c10110e */
[----:B------:R-:W-:-:S09]  /*1b5c0*/  ISETP.LT.OR P2, PT, R0, 0x19, !P0 ;  /* 0x000000190000780c */ /* 0x000fd20004741670 */
[----:B------:R-:W2:Y:S01]  /*1b5d0*/  @!P5 LDC.64 R90, c[0x0][0x5c8] ;  /* 0x00017200ff5adb82 */ /* 0x000ea20000000a00 */
[----:B------:R-:W-:Y:S01]  /*1b5e0*/  LOP3.LUT P4, RZ, R6, 0x80000, RZ, 0xc0, !PT ;  /* 0x0008000006ff7812 */ /* 0x000fe2000788c0ff */
[----:B0-----:R1:W5:Y:S06]  /*1b5f0*/  LDL.LU.64 R34, [R1+0x118] ;  /* 0x0001180001227983 */ /* 0x00136c0000300a00 */
[----:B------:R-:W0:Y:S01]  /*1b600*/  @!P2 LDC.64 R10, c[0x0][0x5c8] ;  /* 0x00017200ff0aab82 */ /* 0x000e220000000a00 */
[----:B------:R3:W-:Y:S01]  /*1b610*/  @!P1 STG.E.U8 desc[UR14][R32.64+0x11], R99 ;  /* 0x0000116320009986 */ /* 0x0007e2000c10110e */
[----:B------:R-:W-:-:S02]  /*1b620*/  F2FP.SATFINITE.E4M3.F32.PACK_AB_MERGE_C R89, RZ, R100, RZ ;  /* 0x00000064ff59723e */ /* 0x000fc400048070ff */
[----:B------:R-:W-:Y:S02]  /*1b630*/  LOP3.LUT P3, RZ, R6, 0x40000, RZ, 0xc0, !PT ;  /* 0x0004000006ff7812 */ /* 0x000fe4000786c0ff */
[----:B------:R-:W-:Y:S02]  /*1b640*/  F2FP.SATFINITE.E4M3.F32.PACK_AB_MERGE_C R113, RZ, R113, RZ ;  /* 0x00000071ff71723e */ /* 0x000fe400048070ff */
[----:B------:R-:W-:Y:S02]  /*1b650*/  F2FP.SATFINITE.E4M3.F32.PACK_AB_MERGE_C R115, RZ, R115, RZ ;  /* 0x00000073ff73723e */ /* 0x000fe400048070ff */
[----:B------:R-:W-:Y:S02]  /*1b660*/  F2FP.SATFINITE.E4M3.F32.PACK_AB_MERGE_C R117, RZ, R117, RZ ;  /* 0x00000075ff75723e */ /* 0x000fe400048070ff */
[----:B------:R-:W-:Y:S01]  /*1b670*/  F2FP.SATFINITE.E4M3.F32.PACK_AB_MERGE_C R119, RZ, R119, RZ ;  /* 0x00000077ff77723e */ /* 0x000fe200048070ff */
[----:B---3--:R1:W5:Y:S01]  /*1b680*/  LDL.LU.64 R32, [R1+0x110] ;  /* 0x0001100001207983 */ /* 0x0083620000300a00 */
[----:B--2---:R-:W-:-:S02]  /*1b690*/  @!P5 IADD3 R160, P6, R160, R90, RZ ;  /* 0x0000005aa0a0d210 */ /* 0x004fc40007fde0ff */
[----:B0-----:R-:W-:-:S03]  /*1b6a0*/  @!P2 IADD3 R10, P1, R156, R10, RZ ;  /* 0x0000000a9c0aa210 */ /* 0x001fc60007f3e0ff */
[----:B------:R-:W-:Y:S02]  /*1b6b0*/  @!P5 IMAD.X R161, R161, 0x1, R91, P6 ;  /* 0x00000001a1a1d824 */ /* 0x000fe400030e065b */
[----:B------:R-:W-:-:S05]  /*1b6c0*/  @!P2 IMAD.X R11, R157, 0x1, R11, P1 ;  /* 0x000000019d0ba824 */ /* 0x000fca00008e060b */
[----:B------:R0:W-:Y:S04]  /*1b6d0*/  @!P2 STG.E.U8 desc[UR14][R10.64+0x18], R89 ;  /* 0x000018590a00a986 */ /* 0x0001e8000c10110e */
[----:B------:R-:W-:Y:S01]  /*1b6e0*/  @!P5 STG.E.U8 desc[UR14][R160.64+0x19], R101 ;  /* 0x00001965a000d986 */ /* 0x000fe2000c10110e */
[----:B------:R-:W-:-:S03]  /*1b6f0*/  ISETP.LT.OR P5, PT, R0, 0x22, !P0 ;  /* 0x000000220000780c */ /* 0x000fc600047a1670 */
[----:B------:R2:W-:Y:S01]  /*1b700*/  @!P4 STG.E.U8 desc[UR14][R30.64+0x18], R102 ;  /* 0x000018661e00c986 */ /* 0x0005e2000c10110e */
[----:B------:R-:W-:-:S09]  /*1b710*/  ISETP.LT.OR P4, PT, R0, 0x21, !P0 ;  /* 0x000000210000780c */ /* 0x000fd20004781670 */
[----:B0-----:R-:W0:Y:S01]  /*1b720*/  @!P5 LDC.64 R88, c[0x0][0x5c8] ;  /* 0x00017200ff58db82 */ /* 0x001e220000000a00 */
[C---:B------:R-:W-:Y:S01]  /*1b730*/  LOP3.LUT P1, RZ, R6.reuse, 0x20000, RZ, 0xc0, !PT ;  /* 0x0002000006ff7812 */ /* 0x040fe2000782c0ff */
[----:B--2---:R1:W5:Y:S06]  /*1b740*/  LDL.LU.64 R30, [R1+0x108] ;  /* 0x00010800011e7983 */ /* 0x00436c0000300a00 */
[----:B------:R-:W2:Y:S01]  /*1b750*/  @!P4 LDC.64 R10, c[0x0][0x5c8] ;  /* 0x00017200ff0acb82 */ /* 0x000ea20000000a00 */
[----:B------:R3:W-:Y:S01]  /*1b760*/  @!P3 STG.E.U8 desc[UR14][R28.64+0x19], R103 ;  /* 0x000019671c00b986 */ /* 0x0007e2000c10110e */
[----:B------:R-:W-:-:S02]  /*1b770*/  LOP3.LUT P2, RZ, R6, 0x10000, RZ, 0xc0, !PT ;  /* 0x0001000006ff7812 */ /* 0x000fc4000784c0ff */
[----:B------:R-:W-:Y:S02]  /*1b780*/  F2FP.SATFINITE.E4M3.F32.PACK_AB_MERGE_C R121, RZ, R121, RZ ;  /* 0x00000079ff79723e */ /* 0x000fe400048070ff */
[----:B------:R-:W-:Y:S02]  /*1b790*/  F2FP.SATFINITE.E4M3.F32.PACK_AB_MERGE_C R123, RZ, R123, RZ ;  /* 0x0000007bff7b723e */ /* 0x000fe400048070ff */
[----:B------:R-:W-:Y:S02]  /*1b7a0*/  F2FP.SATFINITE.E4M3.F32.PACK_AB_MERGE_C R125, RZ, R125, RZ ;  /* 0x0000007dff7d723e */ /* 0x000fe400048070ff */
[----:B------:R-:W-:Y:S02]  /*1b7b0*/  F2FP.SATFINITE.E4M3.F32.PACK_AB_MERGE_C R127, RZ, R127, RZ ;  /* 0x0000007fff7f723e */ /* 0x000fe400048070ff */
[----:B------:R-:W-:Y:S01]  /*1b7c0*/  F2FP.SATFINITE.E4M3.F32.PACK_AB_MERGE_C R129, RZ, R129, RZ ;  /* 0x00000081ff81723e */ /* 0x000fe200048070ff */
[----:B---3--:R1:W5:Y:S01]  /*1b7d0*/  LDL.LU.64 R28, [R1+0x100] ;  /* 0x00010000011c7983 */ /* 0x0083620000300a00 */
[----:B0-----:R-:W-:-:S02]  /*1b7e0*/  @!P5 IADD3 R168, P6, R168, R88, RZ ;  /* 0x00000058a8a8d210 */ /* 0x001fc40007fde0ff */
[----:B--2---:R-:W-:-:S03]  /*1b7f0*/  @!P4 IADD3 R164, P3, R164, R10, RZ ;  /* 0x0000000aa4a4c210 */ /* 0x004fc60007f7e0ff */
[----:B------:R-:W-:Y:S01]  /*1b800*/  @!P5 IMAD.X R169, R169, 0x1, R89, P6 ;  /* 0x00000001a9a9d824 */ /* 0x000fe200030e0659 */
[----:B------:R-:W-:Y:S01]  /*1b810*/  F2FP.SATFINITE.E4M3.F32.PACK_AB_MERGE_C R89, RZ, R106, RZ ;  /* 0x0000006aff59723e */ /* 0x000fe200048070ff */
[----:B------:R-:W-:Y:S01]  /*1b820*/  @!P4 IMAD.X R165, R165, 0x1, R11, P3 ;  /* 0x00000001a5a5c824 */ /* 0x000fe200018e060b */
[----:B------:R-:W-:-:S05]  /*1b830*/  F2FP.SATFINITE.E4M3.F32.PACK_AB_MERGE_C R11, RZ, R104, RZ ;  /* 0x00000068ff0b723e */ /* 0x000fca00048070ff */
[----:B------:R0:W-:Y:S04]  /*1b840*/  @!P4 STG.E.U8 desc[UR14][R164.64+0x20], R11 ;  /* 0x0000200ba400c986 */ /* 0x0001e8000c10110e */
[----:B------:R-:W-:Y:S01]  /*1b850*/  @!P5 STG.E.U8 desc[UR14][R168.64+0x21], R105 ;  /* 0x00002169a800d986 */ /* 0x000fe2000c10110e */
[----:B------:R-:W-:-:S03]  /*1b860*/  ISETP.LT.OR P5, PT, R0, 0x2a, !P0 ;  /* 0x0000002a0000780c */ /* 0x000fc600047a1670 */
[----:B------:R2:W-:Y:S01]  /*1b870*/  @!P1 STG.E.U8 desc[UR14][R250.64+0x20], R89 ;  /* 0x00002059fa009986 */ /* 0x0005e2000c10110e */
[----:B------:R-:W-:-:S09]  /*1b880*/  ISETP.LT.OR P1, PT, R0, 0x29, !P0 ;  /* 0x000000290000780c */ /* 0x000fd20004721670 */
[----:B------:R-:W3:Y:S08]  /*1b890*/  @!P5 LDC.64 R90, c[0x0][0x5c8] ;  /* 0x00017200ff5adb82 */ /* 0x000ef00000000a00 */
[----:B0-----:R-:W0:Y:S01]  /*1b8a0*/  @!P1 LDC.64 R10, c[0x0][0x5c8] ;  /* 0x00017200ff0a9b82 */ /* 0x001e220000000a00 */
[----:B------:R-:W-:Y:S01]  /*1b8b0*/  @!P2 STG.E.U8 desc[UR14][R248.64+0x21], R107 ;  /* 0x0000216bf800a986 */ /* 0x000fe2000c10110e */
[----:B------:R-:W-:-:S02]  /*1b8c0*/  LOP3.LUT P3, RZ, R6, 0x8000, RZ, 0xc0, !PT ;  /* 0x0000800006ff7812 */ /* 0x000fc4000786c0ff */
[----:B--2---:R-:W-:Y:S02]  /*1b8d0*/  F2FP.SATFINITE.E4M3.F32.PACK_AB_MERGE_C R89, RZ, R110, RZ ;  /* 0x0000006eff59723e */ /* 0x004fe400048070ff */
[----:B---3--:R-:W-:Y:S02]  /*1b8e0*/  @!P5 IADD3 R170, P6, R170, R90, RZ ;  /* 0x0000005aaaaad210 */ /* 0x008fe40007fde0ff */
[----:B0-----:R-:W-:-:S03]  /*1b8f0*/  @!P1 IADD3 R166, P2, R166, R10, RZ ;  /* 0x0000000aa6a69210 */ /* 0x001fc60007f5e0ff */
[----:B------:R-:W-:Y:S02]  /*1b900*/  @!P5 IMAD.X R171, R171, 0x1, R91, P6 ;  /* 0x00000001ababd824 */ /* 0x000fe400030e065b */
[----:B------:R-:W-:Y:S01]  /*1b910*/  @!P1 IMAD.X R167, R167, 0x1, R11, P2 ;  /* 0x00000001a7a79824 */ /* 0x000fe200010e060b */
[----:B------:R-:W-:-:S05]  /*1b920*/  F2FP.SATFINITE.E4M3.F32.PACK_AB_MERGE_C R11, RZ, R108, RZ ;  /* 0x0000006cff0b723e */ /* 0x000fca00048070ff */
[----:B------:R0:W-:Y:S04]  /*1b930*/  @!P1 STG.E.U8 desc[UR14][R166.64+0x28], R11 ;  /* 0x0000280ba6009986 */ /* 0x0001e8000c10110e */
[----:B------:R-:W-:Y:S04]  /*1b940*/  @!P5 STG.E.U8 desc[UR14][R170.64+0x29], R109 ;  /* 0x0000296daa00d986 */ /* 0x000fe8000c10110e */
[----:B------:R-:W-:Y:S01]  /*1b950*/  @!P3 STG.E.U8 desc[UR14][R246.64+0x28], R89 ;  /* 0x00002859f600b986 */ /* 0x000fe2000c10110e */
[----:B------:R-:W-:Y:S02]  /*1b960*/  ISETP.LT.OR P3, PT, R0, 0x31, !P0 ;  /* 0x000000310000780c */ /* 0x000fe40004761670 */
[----:B------:R-:W-:-:S11]  /*1b970*/  LOP3.LUT P4, RZ, R6, 0x4000, RZ, 0xc0, !PT ;  /* 0x0000400006ff7812 */ /* 0x000fd6000788c0ff */
[----:B0-----:R-:W0:Y:S01]  /*1b980*/  @!P3 LDC.64 R10, c[0x0][0x5c8] ;  /* 0x00017200ff0abb82 */ /* 0x001e220000000a00 */
[----:B------:R-:W-:Y:S01]  /*1b990*/  ISETP.LT.OR P5, PT, R0, 0x32, !P0 ;  /* 0x000000320000780c */ /* 0x000fe200047a1670 */
[----:B------:R2:W-:Y:S01]  /*1b9a0*/  @!P4 STG.E.U8 desc[UR14][R8.64+0x29], R111 ;  /* 0x0000296f0800c986 */ /* 0x0005e2000c10110e */
[----:B0-----:R-:W-:-:S05]  /*1b9b0*/  @!P3 IADD3 R172, P4, R172, R10, RZ ;  /* 0x0000000aacacb210 */ /* 0x001fca0007f9e0ff */
[----:B------:R-:W-:-:S06]  /*1b9c0*/  @!P3 IMAD.X R173, R173, 0x1, R11, P4 ;  /* 0x00000001adadb824 */ /* 0x000fcc00020e060b */
[----:B------:R-:W0:Y:S01]  /*1b9d0*/  @!P5 LDC.64 R10, c[0x0][0x5c8] ;  /* 0x00017200ff0adb82 */ /* 0x000e220000000a00 */
[----:B------:R-:W-:-:S05]  /*1b9e0*/  F2FP.SATFINITE.E4M3.F32.PACK_AB_MERGE_C R91, RZ, R112, RZ ;  /* 0x00000070ff5b723e */ /* 0x000fca00048070ff */
[----:B------:R3:W-:Y:S01]  /*1b9f0*/  @!P3 STG.E.U8 desc[UR14][R172.64+0x30], R91 ;  /* 0x0000305bac00b986 */ /* 0x0007e2000c10110e */
[----:B0-----:R-:W-:-:S05]  /*1ba00*/  @!P5 IADD3 R10, P6, R163, R10, RZ ;  /* 0x0000000aa30ad210 */ /* 0x001fca0007fde0ff */
[----:B------:R-:W-:Y:S01]  /*1ba10*/  @!P5 IMAD.X R11, R180, 0x1, R11, P6 ;  /* 0x00000001b40bd824 */ /* 0x000fe200030e060b */
[----:B------:R-:W-:-:S04]  /*1ba20*/  ISETP.LT.OR P6, PT, R0, 0x39, !P0 ;  /* 0x000000390000780c */ /* 0x000fc800047c1670 */
[----:B------:R0:W-:Y:S01]  /*1ba30*/  @!P5 STG.E.U8 desc[UR14][R10.64+0x31], R113 ;  /* 0x000031710a00d986 */ /* 0x0001e2000c10110e */
[----:B------:R-:W-:-:S08]  /*1ba40*/  ISETP.LT.OR P5, PT, R0, 0x3a, !P0 ;  /* 0x0000003a0000780c */ /* 0x000fd000047a1670 */
[----:B--2---:R-:W2:Y:S01]  /*1ba50*/  @!P6 LDC.64 R8, c[0x0][0x5c8] ;  /* 0x00017200ff08eb82 */ /* 0x004ea20000000a00 */
[C---:B------:R-:W-:Y:S02]  /*1ba60*/  LOP3.LUT P2, RZ, R6.reuse, 0x2000, RZ, 0xc0, !PT ;  /* 0x0000200006ff7812 */ /* 0x040fe4000784c0ff */
[----:B------:R-:W-:-:S05]  /*1ba70*/  LOP3.LUT P1, RZ, R6, 0x1000, RZ, 0xc0, !PT ;  /* 0x0000100006ff7812 */ /* 0x000fca000782c0ff */
[----:B---3--:R-:W3:Y:S01]  /*1ba80*/  @!P5 LDC.64 R90, c[0x0][0x5c8] ;  /* 0x00017200ff5adb82 */ /* 0x008ee20000000a00 */
[----:B------:R-:W-:-:S05]  /*1ba90*/  F2FP.SATFINITE.E4M3.F32.PACK_AB_MERGE_C R89, RZ, R114, RZ ;  /* 0x00000072ff59723e */ /* 0x000fca00048070ff */
[----:B------:R-:W-:Y:S04]  /*1baa0*/  @!P2 STG.E.U8 desc[UR14][R14.64+0x30], R89 ;  /* 0x000030590e00a986 */ /* 0x000fe8000c10110e */
[----:B------:R-:W-:Y:S01]  /*1bab0*/  @!P1 STG.E.U8 desc[UR14][R16.64+0x31], R115 ;  /* 0x0000317310009986 */ /* 0x000fe2000c10110e */
[----:B0-----:R-:W-:Y:S02]  /*1bac0*/  F2FP.SATFINITE.E4M3.F32.PACK_AB_MERGE_C R11, RZ, R116, RZ ;  /* 0x00000074ff0b723e */ /* 0x001fe400048070ff */
[----:B--2---:R-:W-:-:S05]  /*1bad0*/  @!P6 IADD3 R8, P1, R181, R8, RZ ;  /* 0x00000008b508e210 */ /* 0x004fca0007f3e0ff */
[----:B------:R-:W-:Y:S01]  /*1bae0*/  @!P6 IMAD.X R9, R182, 0x1, R9, P1 ;  /* 0x00000001b609e824 */ /* 0x000fe200008e0609 */
[----:B------:R-:W-:-:S04]  /*1baf0*/  LOP3.LUT P4, RZ, R6, 0x800, RZ, 0xc0, !PT ;  /* 0x0000080006ff7812 */ /* 0x000fc8000788c0ff */
[----:B------:R0:W-:Y:S01]  /*1bb00*/  @!P6 STG.E.U8 desc[UR14][R8.64+0x38], R11 ;  /* 0x0000380b0800e986 */ /* 0x0001e2000c10110e */
[----:B---3--:R-:W-:-:S05]  /*1bb10*/  @!P5 IADD3 R184, P6, R184, R90, RZ ;  /* 0x0000005ab8b8d210 */ /* 0x008fca0007fde0ff */
[----:B------:R-:W-:Y:S01]  /*1bb20*/  @!P5 IMAD.X R185, R185, 0x1, R91, P6 ;  /* 0x00000001b9b9d824 */ /* 0x000fe200030e065b */
[----:B------:R-:W-:Y:S02]  /*1bb30*/  ISETP.NE.AND P6, PT, R7, RZ, PT ;  /* 0x000000ff0700720c */ /* 0x000fe40003fc5270 */
[----:B------:R-:W-:Y:S02]  /*1bb40*/  F2FP.SATFINITE.E4M3.F32.PACK_AB_MERGE_C R7, RZ, R118, RZ ;  /* 0x00000076ff07723e */ /* 0x000fe400048070ff */
[----:B------:R-:W-:Y:S04]  /*1bb50*/  @!P5 STG.E.U8 desc[UR14][R184.64+0x39], R117 ;  /* 0x00003975b800d986 */ /* 0x000fe8000c10110e */
[----:B------:R2:W-:Y:S01]  /*1bb60*/  @!P4 STG.E.U8 desc[UR14][R18.64+0x38], R7 ;  /* 0x000038071200c986 */ /* 0x0005e2000c10110e */
[----:B------:R-:W-:-:S02]  /*1bb70*/  ISETP.LT.OR P4, PT, R0, 0x41, !P0 ;  /* 0x000000410000780c */ /* 0x000fc40004781670 */
[----:B------:R-:W-:-:S11]  /*1bb80*/  LOP3.LUT P3, RZ, R6, 0x400, RZ, 0xc0, !PT ;  /* 0x0000040006ff7812 */ /* 0x000fd6000786c0ff */
[----:B0-----:R-:W0:Y:S02]  /*1bb90*/  @!P4 LDC.64 R8, c[0x0][0x5c8] ;  /* 0x00017200ff08cb82 */ /* 0x001e240000000a00 */
[----:B------:R-:W-:Y:S01]  /*1bba0*/  @!P3 STG.E.U8 desc[UR14][R20.64+0x39], R119 ;  /* 0x000039771400b986 */ /* 0x000fe2000c10110e */
[----:B0-----:R-:W-:-:S05]  /*1bbb0*/  @!P4 IADD3 R162, P3, R162, R8, RZ ;  /* 0x00000008a2a2c210 */ /* 0x001fca0007f7e0ff */
[----:B------:R-:W-:Y:S01]  /*1bbc0*/  @!P4 IMAD.X R163, R183, 0x1, R9, P3 ;  /* 0x00000001b7a3c824 */ /* 0x000fe200018e0609 */
[----:B------:R-:W-:-:S13]  /*1bbd0*/  ISETP.LT.OR P3, PT, R0, 0x42, !P0 ;  /* 0x000000420000780c */ /* 0x000fda0004761670 */
[----:B------:R-:W0:Y:S01]  /*1bbe0*/  @!P3 LDC.64 R10, c[0x0][0x5c8] ;  /* 0x00017200ff0abb82 */ /* 0x000e220000000a00 */
[----:B------:R-:W-:Y:S02]  /*1bbf0*/  F2FP.SATFINITE.E4M3.F32.PACK_AB_MERGE_C R9, RZ, R120, RZ ;  /* 0x00000078ff09723e */ /* 0x000fe400048070ff */
[----:B------:R-:W-:-:S03]  /*1bc00*/  LOP3.LUT P1, RZ, R6, 0x200, RZ, 0xc0, !PT ;  /* 0x0000020006ff7812 */ /* 0x000fc6000782c0ff */
[----:B------:R3:W-:Y:S01]  /*1bc10*/  @!P4 STG.E.U8 desc[UR14][R162.64+0x40], R9 ;  /* 0x00004009a200c986 */ /* 0x0007e2000c10110e */
[----:B--2---:R-:W-:Y:S02]  /*1bc20*/  F2FP.SATFINITE.E4M3.F32.PACK_AB_MERGE_C R7, RZ, R122, RZ ;  /* 0x0000007aff07723e */ /* 0x004fe400048070ff */
[----:B0-----:R-:W-:-:S05]  /*1bc30*/  @!P3 IADD3 R174, P4, R174, R10, RZ ;  /* 0x0000000aaeaeb210 */ /* 0x001fca0007f9e0ff */
[----:B------:R-:W-:-:S05]  /*1bc40*/  @!P3 IMAD.X R175, R175, 0x1, R11, P4 ;  /* 0x00000001afafb824 */ /* 0x000fca00020e060b */
[----:B------:R-:W-:Y:S04]  /*1bc50*/  @!P3 STG.E.U8 desc[UR14][R174.64+0x41], R121 ;  /* 0x00004179ae00b986 */ /* 0x000fe8000c10110e */
[----:B------:R0:W-:Y:S01]  /*1bc60*/  @!P1 STG.E.U8 desc[UR14][R22.64+0x40], R7 ;  /* 0x0000400716009986 */ /* 0x0001e2000c10110e */
[----:B------:R-:W-:Y:S02]  /*1bc70*/  ISETP.NE.AND P1, PT, R188, RZ, PT ;  /* 0x000000ffbc00720c */ /* 0x000fe40003f25270 */
[----:B------:R-:W-:-:S11]  /*1bc80*/  LOP3.LUT P2, RZ, R6, 0x100, RZ, 0xc0, !PT ;  /* 0x0000010006ff7812 */ /* 0x000fd6000784c0ff */
[----:B---3--:R-:W2:Y:S02]  /*1bc90*/  @!P1 LDC.64 R8, c[0x0][0x5c8] ;  /* 0x00017200ff089b82 */ /* 0x008ea40000000a00 */
[----:B------:R-:W-:Y:S01]  /*1bca0*/  @!P2 STG.E.U8 desc[UR14][R216.64+0x41], R123 ;  /* 0x0000417bd800a986 */ /* 0x000fe2000c10110e */
[----:B--2---:R-:W-:-:S05]  /*1bcb0*/  @!P1 IADD3 R186, P2, R186, R8, RZ ;  /* 0x00000008baba9210 */ /* 0x004fca0007f5e0ff */
[----:B------:R-:W-:Y:S01]  /*1bcc0*/  @!P1 IMAD.X R187, R187, 0x1, R9, P2 ;  /* 0x00000001bbbb9824 */ /* 0x000fe200010e0609 */
[----:B------:R-:W-:-:S13]  /*1bcd0*/  ISETP.NE.AND P2, PT, R190, RZ, PT ;  /* 0x000000ffbe00720c */ /* 0x000fda0003f45270 */
[----:B------:R-:W2:Y:S01]  /*1bce0*/  @!P2 LDC.64 R8, c[0x0][0x5c8] ;  /* 0x00017200ff08ab82 */ /* 0x000ea20000000a00 */
[----:B------:R-:W-:Y:S02]  /*1bcf0*/  ISETP.NE.AND P3, PT, R193, RZ, PT ;  /* 0x000000ffc100720c */ /* 0x000fe40003f65270 */
[----:B------:R-:W-:Y:S02]  /*1bd00*/  F2FP.SATFINITE.E4M3.F32.PACK_AB_MERGE_C R11, RZ, R124, RZ ;  /* 0x0000007cff0b723e */ /* 0x000fe400048070ff */
[----:B------:R-:W-:-:S03]  /*1bd10*/  ISETP.NE.AND P4, PT, R198, RZ, PT ;  /* 0x000000ffc600720c */ /* 0x000fc60003f85270 */
[----:B------:R3:W-:Y:S01]  /*1bd20*/  @!P1 STG.E.U8 desc[UR14][R186.64+0x48], R11 ;  /* 0x0000480bba009986 */ /* 0x0007e2000c10110e */
[----:B0-----:R-:W-:-:S09]  /*1bd30*/  F2FP.SATFINITE.E4M3.F32.PACK_AB_MERGE_C R7, RZ, R126, RZ ;  /* 0x0000007eff07723e */ /* 0x001fd200048070ff */
[----:B------:R-:W0:Y:S01]  /*1bd40*/  @!P4 LDC.64 R14, c[0x0][0x5c8] ;  /* 0x00017200ff0ecb82 */ /* 0x000e220000000a00 */
[----:B--2---:R-:W-:-:S07]  /*1bd50*/  @!P2 IADD3 R8, P1, R13, R8, RZ ;  /* 0x000000080d08a210 */ /* 0x004fce0007f3e0ff */
[----:B---3--:R-:W2:Y:S01]  /*1bd60*/  @!P3 LDC.64 R10, c[0x0][0x5c8] ;  /* 0x00017200ff0abb82 */ /* 0x008ea20000000a00 */
[----:B------:R-:W-:Y:S01]  /*1bd70*/  @!P2 IMAD.X R9, R189, 0x1, R9, P1 ;  /* 0x00000001bd09a824 */ /* 0x000fe200008e0609 */
[----:B------:R-:W-:-:S04]  /*1bd80*/  LOP3.LUT P1, RZ, R6, 0x40, RZ, 0xc0, !PT ;  /* 0x0000004006ff7812 */ /* 0x000fc8000782c0ff */
[----:B------:R3:W-:Y:S01]  /*1bd90*/  @!P2 STG.E.U8 desc[UR14][R8.64+0x49], R125 ;  /* 0x0000497d0800a986 */ /* 0x0007e2000c10110e */
[----:B------:R-:W-:Y:S02]  /*1bda0*/  LOP3.LUT P2, RZ, R6, 0x80, RZ, 0xc0, !PT ;  /* 0x0000008006ff7812 */ /* 0x000fe4000784c0ff */
[----:B------:R-:W-:-:S11]  /*1bdb0*/  ISETP.NE.AND P5, PT, R199, RZ, PT ;  /* 0x000000ffc700720c */ /* 0x000fd60003fa5270 */
[----:B------:R-:W-:Y:S04]  /*1bdc0*/  @!P2 STG.E.U8 desc[UR14][R218.64+0x48], R7 ;  /* 0x00004807da00a986 */ /* 0x000fe8000c10110e */
[----:B------:R-:W-:Y:S01]  /*1bdd0*/  @!P1 STG.E.U8 desc[UR14][R220.64+0x49], R127 ;  /* 0x0000497fdc009986 */ /* 0x000fe2000c10110e */
[----:B--2---:R-:W-:Y:S02]  /*1bde0*/  @!P3 IADD3 R10, P1, R191, R10, RZ ;  /* 0x0000000abf0ab210 */ /* 0x004fe40007f3e0ff */
[----:B---3--:R-:W-:-:S03]  /*1bdf0*/  F2FP.SATFINITE.E4M3.F32.PACK_AB_MERGE_C R9, RZ, R128, RZ ;  /* 0x00000080ff09723e */ /* 0x008fc600048070ff */
[----:B------:R-:W-:Y:S01]  /*1be00*/  @!P3 IMAD.X R11, R192, 0x1, R11, P1 ;  /* 0x00000001c00bb824 */ /* 0x000fe200008e060b */
[----:B0-----:R-:W-:-:S04]  /*1be10*/  @!P4 IADD3 R196, P1, R196, R14, RZ ;  /* 0x0000000ec4c4c210 */ /* 0x001fc80007f3e0ff */
[----:B------:R0:W-:Y:S01]  /*1be20*/  @!P3 STG.E.U8 desc[UR14][R10.64+0x50], R9 ;  /* 0x000050090a00b986 */ /* 0x0001e2000c10110e */
[----:B------:R-:W-:Y:S01]  /*1be30*/  @!P4 IMAD.X R197, R197, 0x1, R15, P1 ;  /* 0x00000001c5c5c824 */ /* 0x000fe200008e060f */
[C---:B------:R-:W-:Y:S01]  /*1be40*/  LOP3.LUT P1, RZ, R6.reuse, 0x10, RZ, 0xc0, !PT ;  /* 0x0000001006ff7812 */ /* 0x040fe2000782c0ff */
[----:B0-----:R-:W0:Y:S03]  /*1be50*/  @!P5 LDC.64 R8, c[0x0][0x5c8] ;  /* 0x00017200ff08db82 */ /* 0x001e260000000a00 */
[----:B------:R-:W-:Y:S01]  /*1be60*/  @!P4 STG.E.U8 desc[UR14][R196.64+0x51], R129 ;  /* 0x00005181c400c986 */ /* 0x000fe2000c10110e */
[----:B------:R-:W-:-:S04]  /*1be70*/  LOP3.LUT P4, RZ, R6, 0x20, RZ, 0xc0, !PT ;  /* 0x0000002006ff7812 */ /* 0x000fc8000788c0ff */
[----:B------:R-:W2:Y:S01]  /*1be80*/  @!P6 LDC.64 R10, c[0x0][0x5c8] ;  /* 0x00017200ff0aeb82 */ /* 0x000ea20000000a00 */
[----:B------:R-:W-:Y:S02]  /*1be90*/  F2FP.SATFINITE.E4M3.F32.PACK_AB_MERGE_C R7, RZ, R130, RZ ;  /* 0x00000082ff07723e */ /* 0x000fe400048070ff */
[----:B------:R-:W-:-:S06]  /*1bea0*/  F2FP.SATFINITE.E4M3.F32.PACK_AB_MERGE_C R131, RZ, R131, RZ ;  /* 0x00000083ff83723e */ /* 0x000fcc00048070ff */
[----:B------:R3:W-:Y:S04]  /*1beb0*/  @!P4 STG.E.U8 desc[UR14][R222.64+0x50], R7 ;  /* 0x00005007de00c986 */ /* 0x0007e8000c10110e */
[----:B------:R-:W-:Y:S01]  /*1bec0*/  @!P1 STG.E.U8 desc[UR14][R224.64+0x51], R131 ;  /* 0x00005183e0009986 */ /* 0x000fe2000c10110e */
[----:B0-----:R-:W-:-:S05]  /*1bed0*/  @!P5 IADD3 R194, P1, R194, R8, RZ ;  /* 0x00000008c2c2d210 */ /* 0x001fca0007f3e0ff */
[----:B------:R-:W-:Y:S01]  /*1bee0*/  @!P5 IMAD.X R195, R195, 0x1, R9, P1 ;  /* 0x00000001c3c3d824 */ /* 0x000fe200008e0609 */
[----:B--2---:R-:W-:-:S05]  /*1bef0*/  @!P6 IADD3 R176, P1, R176, R10, RZ ;  /* 0x0000000ab0b0e210 */ /* 0x004fca0007f3e0ff */
[----:B------:R-:W-:Y:S01]  /*1bf00*/  @!P6 IMAD.X R177, R177, 0x1, R11, P1 ;  /* 0x00000001b1b1e824 */ /* 0x000fe200008e060b */
[----:B------:R-:W-:Y:S01]  /*1bf10*/  ISETP.LT.OR P1, PT, R0, 0x61, !P0 ;  /* 0x000000610000780c */ /* 0x000fe20004721670 */
[----:B------:R-:W-:Y:S01]  /*1bf20*/  FMUL R132, R132, UR13 ;  /* 0x0000000d84847c20 */ /* 0x000fe20008400000 */
[----:B------:R-:W-:Y:S01]  /*1bf30*/  LOP3.LUT P2, RZ, R6, 0x8, RZ, 0xc0, !PT ;  /* 0x0000000806ff7812 */ /* 0x000fe2000784c0ff */
[----:B------:R-:W-:Y:S01]  /*1bf40*/  FMUL R133, R133, UR13 ;  /* 0x0000000d85857c20 */ /* 0x000fe20008400000 */
[----:B------:R-:W-:Y:S02]  /*1bf50*/  FMUL R134, R134, UR13 ;  /* 0x0000000d86867c20 */ /* 0x000fe40008400000 */
[----:B------:R-:W-:Y:S02]  /*1bf60*/  F2FP.SATFINITE.E4M3.F32.PACK_AB_MERGE_C R9, RZ, R132, RZ ;  /* 0x00000084ff09723e */ /* 0x000fe400048070ff */
[----:B------:R-:W-:Y:S02]  /*1bf70*/  F2FP.SATFINITE.E4M3.F32.PACK_AB_MERGE_C R133, RZ, R133, RZ ;  /* 0x00000085ff85723e */ /* 0x000fe400048070ff */
[----:B---3--:R-:W-:Y:S01]  /*1bf80*/  F2FP.SATFINITE.E4M3.F32.PACK_AB_MERGE_C R7, RZ, R134, RZ ;  /* 0x00000086ff07723e */ /* 0x008fe200048070ff */
[----:B------:R0:W-:Y:S02]  /*1bf90*/  @!P5 STG.E.U8 desc[UR14][R194.64+0x58], R9 ;  /* 0x00005809c200d986 */ /* 0x0001e4000c10110e */
[----:B------:R-:W2:Y:S02]  /*1bfa0*/  @!P1 LDC.64 R10, c[0x0][0x5c8] ;  /* 0x00017200ff0a9b82 */ /* 0x000ea40000000a00 */
[----:B------:R-:W-:Y:S01]  /*1bfb0*/  @!P6 STG.E.U8 desc[UR14][R176.64+0x59], R133 ;  /* 0x00005985b000e986 */ /* 0x000fe2000c10110e */
[----:B------:R-:W-:-:S03]  /*1bfc0*/  LOP3.LUT P3, RZ, R6, 0x4, RZ, 0xc0, !PT ;  /* 0x0000000406ff7812 */ /* 0x000fc6000786c0ff */
[----:B------:R3:W-:Y:S01]  /*1bfd0*/  @!P2 STG.E.U8 desc[UR14][R226.64+0x58], R7 ;  /* 0x00005807e200a986 */ /* 0x0007e2000c10110e */
[----:B------:R-:W-:Y:S01]  /*1bfe0*/  ISETP.LT.OR P2, PT, R0, 0x62, !P0 ;  /* 0x000000620000780c */ /* 0x000fe20004741670 */
[----:B------:R-:W-:Y:S01]  /*1bff0*/  FMUL R135, R135, UR13 ;  /* 0x0000000d87877c20 */ /* 0x000fe20008400000 */
[----:B0-----:R-:W-:-:S04]  /*1c000*/  IMAD.U32 R9, RZ, RZ, UR6 ;  /* 0x00000006ff097e24 */ /* 0x001fc8000f8e00ff */
[----:B------:R-:W-:Y:S01]  /*1c010*/  F2FP.SATFINITE.E4M3.F32.PACK_AB_MERGE_C R135, RZ, R135, RZ ;  /* 0x00000087ff87723e */ /* 0x000fe200048070ff */
[----:B------:R-:W-:Y:S02]  /*1c020*/  IMAD.U32 R13, RZ, RZ, UR6 ;  /* 0x00000006ff0d7e24 */ /* 0x000fe4000f8e00ff */
[----:B------:R-:W-:Y:S02]  /*1c030*/  IMAD.U32 R8, RZ, RZ, UR7 ;  /* 0x00000007ff087e24 */ /* 0x000fe4000f8e00ff */
[----:B------:R-:W-:Y:S02]  /*1c040*/  @!P3 STG.E.U8 desc[UR14][R228.64+0x59], R135 ;  /* 0x00005987e400b986 */ /* 0x000fe4000c10110e */
[----:B------:R-:W0:Y:S01]  /*1c050*/  @!P2 LDC.64 R14, c[0x0][0x5c8] ;  /* 0x00017200ff0eab82 */ /* 0x000e220000000a00 */
[----:B------:R-:W-:Y:S02]  /*1c060*/  @!P1 LEA R9, P3, R9, R4, 0x7 ;  /* 0x0000000409099211 */ /* 0x000fe400078638ff */
[----:B------:R-:W-:-:S02]  /*1c070*/  LOP3.LUT P5, RZ, R6, 0x2, RZ, 0xc0, !PT ;  /* 0x0000000206ff7812 */ /* 0x000fc400078ac0ff */
[----:B------:R-:W-:Y:S02]  /*1c080*/  LOP3.LUT P4, RZ, R6, 0x1, RZ, 0xc0, !PT ;  /* 0x0000000106ff7812 */ /* 0x000fe4000788c0ff */
[----:B------:R-:W-:Y:S01]  /*1c090*/  @!P1 LEA.HI.X R8, R13, R3, R8, 0x7, P3 ;  /* 0x000000030d089211 */ /* 0x000fe200018f3c08 */
[----:B------:R-:W-:Y:S01]  /*1c0a0*/  FMUL R136, R136, UR13 ;  /* 0x0000000d88887c20 */ /* 0x000fe20008400000 */
[----:B--2---:R-:W-:Y:S01]  /*1c0b0*/  @!P1 IADD3 R6, P3, R9, R10, RZ ;  /* 0x0000000a09069210 */ /* 0x004fe20007f7e0ff */
[----:B------:R-:W-:-:S04]  /*1c0c0*/  IMAD.U32 R9, RZ, RZ, UR6 ;  /* 0x00000006ff097e24 */ /* 0x000fc8000f8e00ff */
[----:B---3--:R-:W-:Y:S01]  /*1c0d0*/  @!P1 IMAD.X R7, R8, 0x1, R11, P3 ;  /* 0x0000000108079824 */ /* 0x008fe200018e060b */
[----:B------:R-:W-:Y:S01]  /*1c0e0*/  F2FP.SATFINITE.E4M3.F32.PACK_AB_MERGE_C R11, RZ, R136, RZ ;  /* 0x00000088ff0b723e */ /* 0x000fe200048070ff */
[----:B------:R-:W-:Y:S01]  /*1c0f0*/  IMAD.U32 R10, RZ, RZ, UR7 ;  /* 0x00000007ff0a7e24 */ /* 0x000fe2000f8e00ff */
[----:B------:R-:W-:-:S03]  /*1c100*/  ISETP.LT.OR P3, PT, R0, 0x69, !P0 ;  /* 0x000000690000780c */ /* 0x000fc60004761670 */
[----:B------:R2:W-:Y:S01]  /*1c110*/  @!P1 STG.E.U8 desc[UR14][R6.64+0x60], R11 ;  /* 0x0000600b06009986 */ /* 0x0005e2000c10110e */
[----:B------:R-:W-:-:S04]  /*1c120*/  @!P2 LEA R9, P1, R9, R4, 0x7 ;  /* 0x000000040909a211 */ /* 0x000fc800078238ff */
[----:B------:R-:W-:Y:S02]  /*1c130*/  @!P2 LEA.HI.X R10, R13, R3, R10, 0x7, P1 ;  /* 0x000000030d0aa211 */ /* 0x000fe400008f3c0a */
[----:B0-----:R-:W-:Y:S01]  /*1c140*/  @!P2 IADD3 R8, P1, R9, R14, RZ ;  /* 0x0000000e0908a210 */ /* 0x001fe20007f3e0ff */
[----:B------:R-:W-:Y:S02]  /*1c150*/  FMUL R137, R137, UR13 ;  /* 0x0000000d89897c20 */ /* 0x000fe40008400000 */
[----:B------:R-:W0:Y:S02]  /*1c160*/  @!P3 LDC.64 R16, c[0x0][0x5c8] ;  /* 0x00017200ff10bb82 */ /* 0x000e240000000a00 */
[----:B------:R-:W-:Y:S01]  /*1c170*/  @!P2 IMAD.X R9, R10, 0x1, R15, P1 ;  /* 0x000000010a09a824 */ /* 0x000fe200008e060f */
[----:B------:R-:W-:Y:S01]  /*1c180*/  ISETP.LT.OR P1, PT, R0, 0x6a, !P0 ;  /* 0x0000006a0000780c */ /* 0x000fe20004721670 */
[----:B--2---:R-:W-:Y:S01]  /*1c190*/  IMAD.U32 R7, RZ, RZ, UR6 ;  /* 0x00000006ff077e24 */ /* 0x004fe2000f8e00ff */
[----:B------:R-:W-:Y:S01]  /*1c1a0*/  F2FP.SATFINITE.E4M3.F32.PACK_AB_MERGE_C R137, RZ, R137, RZ ;  /* 0x00000089ff89723e */ /* 0x000fe200048070ff */
[----:B------:R-:W-:Y:S01]  /*1c1b0*/  FMUL R138, R138, UR13 ;  /* 0x0000000d8a8a7c20 */ /* 0x000fe20008400000 */
[----:B------:R-:W-:-:S02]  /*1c1c0*/  IMAD.U32 R10, RZ, RZ, UR7 ;  /* 0x00000007ff0a7e24 */ /* 0x000fc4000f8e00ff */
[----:B------:R-:W-:Y:S01]  /*1c1d0*/  FMUL R139, R139, UR13 ;  /* 0x0000000d8b8b7c20 */ /* 0x000fe20008400000 */
[----:B------:R2:W-:Y:S01]  /*1c1e0*/  @!P2 STG.E.U8 desc[UR14][R8.64+0x61], R137 ;  /* 0x000061890800a986 */ /* 0x0005e2000c10110e */
[----:B------:R-:W-:Y:S02]  /*1c1f0*/  @!P3 LEA R7, P2, R7, R4, 0x7 ;  /* 0x000000040707b211 */ /* 0x000fe400078438ff */
[----:B------:R-:W-:-:S03]  /*1c200*/  ISETP.GE.AND P6, PT, R12, 0x89, PT ;  /* 0x000000890c00780c */ /* 0x000fc60003fc6270 */
[----:B------:R-:W3:Y:S01]  /*1c210*/  @!P1 LDC.64 R14, c[0x0][0x5c8] ;  /* 0x00017200ff0e9b82 */ /* 0x000ee20000000a00 */
[----:B------:R-:W-:Y:S02]  /*1c220*/  F2FP.SATFINITE.E4M3.F32.PACK_AB_MERGE_C R11, RZ, R138, RZ ;  /* 0x0000008aff0b723e */ /* 0x000fe400048070ff */
[----:B------:R-:W-:Y:S02]  /*1c230*/  @!P3 LEA.HI.X R10, R13, R3, R10, 0x7, P2 ;  /* 0x000000030d0ab211 */ /* 0x000fe400010f3c0a */
[----:B------:R-:W-:Y:S02]  /*1c240*/  F2FP.SATFINITE.E4M3.F32.PACK_AB_MERGE_C R139, RZ, R139, RZ ;  /* 0x0000008bff8b723e */ /* 0x000fe400048070ff */
[----:B------:R-:W-:Y:S01]  /*1c250*/  ISETP.LT.OR P2, PT, R0, 0x69, !P6 ;  /* 0x000000690000780c */ /* 0x000fe20007741670 */
[----:B------:R4:W-:Y:S01]  /*1c260*/  @!P5 STG.E.U8 desc[UR14][R230.64+0x60], R11 ;  /* 0x0000600be600d986 */ /* 0x0009e2000c10110e */
[----:B------:R-:W-:-:S03]  /*1c270*/  FMUL R140, R140, UR13 ;  /* 0x0000000d8c8c7c20 */ /* 0x000fc60008400000 */
[----:B------:R-:W-:Y:S01]  /*1c280*/  @!P4 STG.E.U8 desc[UR14][R232.64+0x61], R139 ;  /* 0x0000618be800c986 */ /* 0x000fe2000c10110e */
[----:B0-----:R-:W-:Y:S01]  /*1c290*/  @!P3 IADD3 R6, P4, R7, R16, RZ ;  /* 0x000000100706b210 */ /* 0x001fe20007f9e0ff */
[----:B--2---:R-:W-:Y:S01]  /*1c2a0*/  IMAD.U32 R9, RZ, RZ, UR6 ;  /* 0x00000006ff097e24 */ /* 0x004fe2000f8e00ff */
[----:B------:R-:W-:Y:S01]  /*1c2b0*/  F2FP.SATFINITE.E4M3.F32.PACK_AB_MERGE_C R13, RZ, R140, RZ ;  /* 0x0000008cff0d723e */ /* 0x000fe200048070ff */
[----:B------:R-:W-:Y:S02]  /*1c2c0*/  IMAD.U32 R19, RZ, RZ, UR6 ;  /* 0x00000006ff137e24 */ /* 0x000fe4000f8e00ff */
[----:B------:R-:W-:Y:S01]  /*1c2d0*/  @!P3 IMAD.X R7, R10, 0x1, R17, P4 ;  /* 0x000000010a07b824 */ /* 0x000fe200020e0611 */
[----:B------:R-:W-:Y:S01]  /*1c2e0*/  ISETP.LT.OR P4, PT, R0, 0x6a, !P6 ;  /* 0x0000006a0000780c */ /* 0x000fe20007781670 */
[----:B------:R-:W-:Y:S01]  /*1c2f0*/  IMAD.U32 R10, RZ, RZ, UR7 ;  /* 0x00000007ff0a7e24 */ /* 0x000fe2000f8e00ff */
[----:B------:R-:W0:Y:S01]  /*1c300*/  @!P2 LDC.64 R16, c[0x0][0x5c8] ;  /* 0x00017200ff10ab82 */ /* 0x000e220000000a00 */
[----:B------:R-:W-:Y:S01]  /*1c310*/  @!P1 LEA R9, P5, R9, R4, 0x7 ;  /* 0x0000000409099211 */ /* 0x000fe200078a38ff */
[----:B------:R0:W-:Y:S03]  /*1c320*/  @!P3 STG.E.U8 desc[UR14][R6.64+0x68], R13 ;  /* 0x0000680d0600b986 */ /* 0x0001e6000c10110e */
[----:B------:R-:W-:-:S02]  /*1c330*/  @!P1 LEA.HI.X R10, R19, R3, R10, 0x7, P5 ;  /* 0x00000003130a9211 */ /* 0x000fc400028f3c0a */
[----:B---3--:R-:W-:Y:S01]  /*1c340*/  @!P1 IADD3 R8, P3, R9, R14, RZ ;  /* 0x0000000e09089210 */ /* 0x008fe20007f7e0ff */
[----:B------:R-:W-:-:S04]  /*1c350*/  FMUL R141, R141, UR13 ;  /* 0x0000000d8d8d7c20 */ /* 0x000fc80008400000 */
[----:B------:R-:W-:Y:S01]  /*1c360*/  @!P1 IMAD.X R9, R10, 0x1, R15, P3 ;  /* 0x000000010a099824 */ /* 0x000fe200018e060f */
[----:B------:R-:W-:Y:S01]  /*1c370*/  ISETP.LT.OR P3, PT, R0, 0x71, !P0 ;  /* 0x000000710000780c */ /* 0x000fe20004761670 */
[----:B------:R-:W2:Y:S01]  /*1c380*/  @!P4 LDC.64 R14, c[0x0][0x5c8] ;  /* 0x00017200ff0ecb82 */ /* 0x000ea20000000a00 */
[----:B----4-:R-:W-:Y:S01]  /*1c390*/  IMAD.U32 R11, RZ, RZ, UR6 ;  /* 0x00000006ff0b7e24 */ /* 0x010fe2000f8e00ff */
[----:B------:R-:W-:Y:S01]  /*1c3a0*/  F2FP.SATFINITE.E4M3.F32.PACK_AB_MERGE_C R141, RZ, R141, RZ ;  /* 0x0000008dff8d723e */ /* 0x000fe200048070ff */
[----:B------:R-:W-:-:S03]  /*1c3b0*/  IMAD.U32 R10, RZ, RZ, UR7 ;  /* 0x00000007ff0a7e24 */ /* 0x000fc6000f8e00ff */
[----:B------:R-:W-:Y:S01]  /*1c3c0*/  @!P2 LEA R11, P5, R11, R4, 0x7 ;  /* 0x000000040b0ba211 */ /* 0x000fe200078a38ff */
[----:B------:R2:W-:Y:S01]  /*1c3d0*/  @!P1 STG.E.U8 desc[UR14][R8.64+0x69], R141 ;  /* 0x0000698d08009986 */ /* 0x0005e2000c10110e */
[----:B------:R-:W-:Y:S02]  /*1c3e0*/  FMUL R142, R142, UR13 ;  /* 0x0000000d8e8e7c20 */ /* 0x000fe40008400000 */
[----:B------:R-:W-:Y:S02]  /*1c3f0*/  @!P2 LEA.HI.X R10, R19, R3, R10, 0x7, P5 ;  /* 0x00000003130aa211 */ /* 0x000fe400028f3c0a */
[----:B0-----:R-:W-:Y:S01]  /*1c400*/  @!P2 IADD3 R6, P1, P5, R11, UR8, R16 ;  /* 0x000000080b06ac10 */ /* 0x001fe2000fd3e010 */
[----:B------:R-:W0:Y:S01]  /*1c410*/  @!P3 LDC.64 R18, c[0x0][0x5c8] ;  /* 0x00017200ff12bb82 */ /* 0x000e220000000a00 */
[----:B------:R-:W-:Y:S02]  /*1c420*/  IMAD.U32 R11, RZ, RZ, UR6 ;  /* 0x00000006ff0b7e24 */ /* 0x000fe4000f8e00ff */
[----:B------:R-:W-:Y:S01]  /*1c430*/  @!P2 IADD3.X R7, R10, UR5, R17, P1, P5 ;  /* 0x000000050a07ac10 */ /* 0x000fe20008fea411 */
[----:B------:R-:W-:Y:S01]  /*1c440*/  IMAD.U32 R17, RZ, RZ, UR6 ;  /* 0x00000006ff117e24 */ /* 0x000fe2000f8e00ff */
[----:B------:R-:W-:Y:S01]  /*1c450*/  ISETP.LT.OR P1, PT, R0, 0x71, !P6 ;  /* 0x000000710000780c */ /* 0x000fe20007721670 */
[----:B------:R-:W-:Y:S01]  /*1c460*/  IMAD.U32 R10, RZ, RZ, UR7 ;  /* 0x00000007ff0a7e24 */ /* 0x000fe2000f8e00ff */
[----:B------:R-:W-:-:S02]  /*1c470*/  F2FP.SATFINITE.E4M3.F32.PACK_AB_MERGE_C R13, RZ, R142, RZ ;  /* 0x0000008eff0d723e */ /* 0x000fc400048070ff */
[----:B------:R-:W-:-:S03]  /*1c480*/  @!P4 LEA R11, P5, R11, R4, 0x7 ;  /* 0x000000040b0bc211 */ /* 0x000fc600078a38ff */
[----:B------:R3:W-:Y:S01]  /*1c490*/  @!P2 STG.E.U8 desc[UR14][R6.64+0x68], R13 ;  /* 0x0000680d0600a986 */ /* 0x0007e2000c10110e */
[----:B------:R-:W-:Y:S02]  /*1c4a0*/  @!P4 LEA.HI.X R10, R17, R3, R10, 0x7, P5 ;  /* 0x00000003110ac211 */ /* 0x000fe400028f3c0a */
[----:B--2---:R-:W-:Y:S01]  /*1c4b0*/  @!P4 IADD3 R8, P2, P5, R11, UR8, R14 ;  /* 0x000000080b08cc10 */ /* 0x004fe2000fd5e00e */
[----:B------:R-:W-:Y:S02]  /*1c4c0*/  IMAD.U32 R11, RZ, RZ, UR6 ;  /* 0x00000006ff0b7e24 */ /* 0x000fe4000f8e00ff */
[----:B------:R-:W2:Y:S01]  /*1c4d0*/  @!P1 LDC.64 R16, c[0x0][0x5c8] ;  /* 0x00017200ff109b82 */ /* 0x000ea20000000a00 */
[----:B------:R-:W-:Y:S01]  /*1c4e0*/  @!P4 IADD3.X R9, R10, UR5, R15, P2, P5 ;  /* 0x000000050a09cc10 */ /* 0x000fe200097ea40f */
[----:B------:R-:W-:Y:S01]  /*1c4f0*/  IMAD.U32 R15, RZ, RZ, UR6 ;  /* 0x00000006ff0f7e24 */ /* 0x000fe2000f8e00ff */
[----:B------:R-:W-:Y:S01]  /*1c500*/  ISETP.LT.OR P2, PT, R0, 0x72, !P0 ;  /* 0x000000720000780c */ /* 0x000fe20004741670 */
[----:B------:R-:W-:Y:S01]  /*1c510*/  IMAD.U32 R14, RZ, RZ, UR7 ;  /* 0x00000007ff0e7e24 */ /* 0x000fe2000f8e00ff */
[----:B------:R-:W-:-:S04]  /*1c520*/  @!P3 LEA R11, P5, R11, R4, 0x7 ;  /* 0x000000040b0bb211 */ /* 0x000fc800078a38ff */
[----:B------:R-:W-:Y:S02]  /*1c530*/  @!P3 LEA.HI.X R14, R15, R3, R14, 0x7, P5 ;  /* 0x000000030f0eb211 */ /* 0x000fe400028f3c0e */
[----:B0-----:R-:W-:Y:S01]  /*1c540*/  @!P3 IADD3 R10, P5, R11, R18, RZ ;  /* 0x000000120b0ab210 */ /* 0x001fe20007fbe0ff */
[----:B------:R-:W-:Y:S01]  /*1c550*/  FMUL R143, R143, UR13 ;  /* 0x0000000d8f8f7c20 */ /* 0x000fe20008400000 */
[----:B------:R-:W-:-:S03]  /*1c560*/  FMUL R144, R144, UR13 ;  /* 0x0000000d90907c20 */ /* 0x000fc60008400000 */
[----:B------:R-:W-:Y:S02]  /*1c570*/  @!P3 IMAD.X R11, R14, 0x1, R19, P5 ;  /* 0x000000010e0bb824 */ /* 0x000fe400028e0613 */
[----:B------:R-:W0:Y:S01]  /*1c580*/  @!P2 LDC.64 R18, c[0x0][0x5c8] ;  /* 0x00017200ff12ab82 */ /* 0x000e220000000a00 */
[----:B------:R-:W-:Y:S01]  /*1c590*/  F2FP.SATFINITE.E4M3.F32.PACK_AB_MERGE_C R143, RZ, R143, RZ ;  /* 0x0000008fff8f723e */ /* 0x000fe200048070ff */
[----:B---3--:R-:W-:Y:S01]  /*1c5a0*/  IMAD.U32 R7, RZ, RZ, UR6 ;  /* 0x00000006ff077e24 */ /* 0x008fe2000f8e00ff */
[----:B------:R-:W-:Y:S01]  /*1c5b0*/  F2FP.SATFINITE.E4M3.F32.PACK_AB_MERGE_C R13, RZ, R144, RZ ;  /* 0x00000090ff0d723e */ /* 0x000fe200048070ff */
[----:B------:R-:W-:Y:S01]  /*1c5c0*/  IMAD.U32 R6, RZ, RZ, UR7 ;  /* 0x00000007ff067e24 */ /* 0x000fe2000f8e00ff */
[----:B------:R-:W-:Y:S01]  /*1c5d0*/  @!P1 LEA R15, P5, R15, R4, 0x7 ;  /* 0x000000040f0f9211 */ /* 0x000fe200078a38ff */
[----:B------:R3:W-:Y:S01]  /*1c5e0*/  @!P4 STG.E.U8 desc[UR14][R8.64+0x69], R143 ;  /* 0x0000698f0800c986 */ /* 0x0007e2000c10110e */
[----:B------:R-:W-:Y:S02]  /*1c5f0*/  ISETP.LT.OR P4, PT, R0, 0x72, !P6 ;  /* 0x000000720000780c */ /* 0x000fe40007781670 */
[----:B------:R-:W-:Y:S01]  /*1c600*/  @!P1 LEA.HI.X R6, R7, R3, R6, 0x7, P5 ;  /* 0x0000000307069211 */ /* 0x000fe200028f3c06 */
[----:B------:R4:W-:Y:S01]  /*1c610*/  @!P3 STG.E.U8 desc[UR14][R10.64+0x70], R13 ;  /* 0x0000700d0a00b986 */ /* 0x0009e2000c10110e */
[----:B--2---:R-:W-:Y:S01]  /*1c620*/  @!P1 IADD3 R14, P3, P5, R15, UR8, R16 ;  /* 0x000000080f0e9c10 */ /* 0x004fe2000fd7e010 */
[----:B------:R-:W-:-:S03]  /*1c630*/  IMAD.U32 R16, RZ, RZ, UR7 ;  /* 0x00000007ff107e24 */ /* 0x000fc6000f8e00ff */
[----:B------:R-:W-:Y:S01]  /*1c640*/  @!P1 IADD3.X R15, R6, UR5, R17, P3, P5 ;  /* 0x00000005060f9c10 */ /* 0x000fe20009fea411 */
[----:B------:R-:W-:Y:S01]  /*1c650*/  IMAD.U32 R17, RZ, RZ, UR6 ;  /* 0x00000006ff117e24 */ /* 0x000fe2000f8e00ff */
[----:B------:R-:W-:Y:S02]  /*1c660*/  ISETP.LT.OR P3, PT, R0, 0x79, !P0 ;  /* 0x000000790000780c */ /* 0x000fe40004761670 */
[----:B------:R-:W-:Y:S01]  /*1c670*/  @!P2 LEA R7, P5, R7, R4, 0x7 ;  /* 0x000000040707a211 */ /* 0x000fe200078a38ff */
[----:B------:R-:W2:Y:S03]  /*1c680*/  @!P4 LDC.64 R20, c[0x0][0x5c8] ;  /* 0x00017200ff14cb82 */ /* 0x000ea60000000a00 */
[----:B------:R-:W-:Y:S02]  /*1c690*/  @!P2 LEA.HI.X R16, R17, R3, R16, 0x7, P5 ;  /* 0x000000031110a211 */ /* 0x000fe400028f3c10 */
[----:B0-----:R-:W-:-:S02]  /*1c6a0*/  @!P2 IADD3 R6, P5, R7, R18, RZ ;  /* 0x000000120706a210 */ /* 0x001fc40007fbe0ff */
[----:B------:R-:W-:-:S03]  /*1c6b0*/  ISETP.LT.OR P0, PT, R0, 0x7a, !P0 ;  /* 0x0000007a0000780c */ /* 0x000fc60004701670 */
[----:B------:R-:W-:Y:S02]  /*1c6c0*/  @!P2 IMAD.X R7, R16, 0x1, R19, P5 ;  /* 0x000000011007a824 */ /* 0x000fe400028e0613 */
[----:B------:R-:W0:Y:S01]  /*1c6d0*/  @!P3 LDC.64 R18, c[0x0][0x5c8] ;  /* 0x00017200ff12bb82 */ /* 0x000e220000000a00 */
[----:B------:R-:W-:Y:S01]  /*1c6e0*/  FMUL R145, R145, UR13 ;  /* 0x0000000d91917c20 */ /* 0x000fe20008400000 */
[----:B------:R-:W-:Y:S01]  /*1c6f0*/  FMUL R146, R146, UR13 ;  /* 0x0000000d92927c20 */ /* 0x000fe20008400000 */
[----:B---3--:R-:W-:-:S05]  /*1c700*/  IMAD.U32 R9, RZ, RZ, UR6 ;  /* 0x00000006ff097e24 */ /* 0x008fca000f8e00ff */
[----:B------:R-:W3:Y:S01]  /*1c710*/  @!P0 LDC.64 R22, c[0x0][0x5c8] ;  /* 0x00017200ff168b82 */ /* 0x000ee20000000a00 */
[----:B------:R-:W-:Y:S01]  /*1c720*/  F2FP.SATFINITE.E4M3.F32.PACK_AB_MERGE_C R145, RZ, R145, RZ ;  /* 0x00000091ff91723e */ /* 0x000fe200048070ff */
[----:B----4-:R-:W-:Y:S01]  /*1c730*/  IMAD.U32 R11, RZ, RZ, UR6 ;  /* 0x00000006ff0b7e24 */ /* 0x010fe2000f8e00ff */
[----:B------:R-:W-:Y:S01]  /*1c740*/  F2FP.SATFINITE.E4M3.F32.PACK_AB_MERGE_C R13, RZ, R146, RZ ;  /* 0x00000092ff0d723e */ /* 0x000fe200048070ff */
[----:B------:R-:W-:Y:S01]  /*1c750*/  IMAD.U32 R10, RZ, RZ, UR7 ;  /* 0x00000007ff0a7e24 */ /* 0x000fe2000f8e00ff */
[----:B------:R-:W-:Y:S01]  /*1c760*/  @!P4 LEA R9, P5, R9, R4, 0x7 ;  /* 0x000000040909c211 */ /* 0x000fe200078a38ff */
[----:B------:R4:W-:Y:S01]  /*1c770*/  @!P2 STG.E.U8 desc[UR14][R6.64+0x71], R145 ;  /* 0x000071910600a986 */ /* 0x0009e2000c10110e */
[----:B------:R-:W-:Y:S02]  /*1c780*/  IMAD.U32 R16, RZ, RZ, UR7 ;  /* 0x00000007ff107e24 */ /* 0x000fe4000f8e00ff */
[----:B------:R-:W-:Y:S01]  /*1c790*/  @!P4 LEA.HI.X R10, R11, R3, R10, 0x7, P5 ;  /* 0x000000030b0ac211 */ /* 0x000fe200028f3c0a */
[----:B------:R1:W-:Y:S01]  /*1c7a0*/  @!P1 STG.E.U8 desc[UR14][R14.64+0x70], R13 ;  /* 0x0000700d0e009986 */ /* 0x0003e2000c10110e */
[----:B--2---:R-:W-:-:S02]  /*1c7b0*/  @!P4 IADD3 R8, P1, P2, R9, UR8, R20 ;  /* 0x000000080908cc10 */ /* 0x004fc4000fa3e014 */
[----:B------:R-:W-:Y:S01]  /*1c7c0*/  @!P3 LEA R11, P5, R11, R4, 0x7 ;  /* 0x000000040b0bb211 */ /* 0x000fe200078a38ff */
[----:B------:R-:W-:Y:S01]  /*1c7d0*/  FMUL R147, R147, UR13 ;  /* 0x0000000d93937c20 */ /* 0x000fe20008400000 */
[----:B------:R-:W-:Y:S01]  /*1c7e0*/  @!P4 IADD3.X R9, R10, UR5, R21, P1, P2 ;  /* 0x000000050a09cc10 */ /* 0x000fe20008fe4415 */
[----:B----4-:R-:W-:Y:S01]  /*1c7f0*/  IMAD.U32 R7, RZ, RZ, UR6 ;  /* 0x00000006ff077e24 */ /* 0x010fe2000f8e00ff */
[----:B0-----:R-:W-:Y:S01]  /*1c800*/  @!P3 IADD3 R10, P2, R11, R18, RZ ;  /* 0x000000120b0ab210 */ /* 0x001fe20007f5e0ff */
[----:B------:R-:W-:Y:S01]  /*1c810*/  IMAD.U32 R11, RZ, RZ, UR6 ;  /* 0x00000006ff0b7e24 */ /* 0x000fe2000f8e00ff */
[----:B------:R-:W-:Y:S01]  /*1c820*/  @!P3 LEA.HI.X R16, R17, R3, R16, 0x7, P5 ;  /* 0x000000031110b211 */ /* 0x000fe200028f3c10 */
[----:B-1----:R-:W-:Y:S01]  /*1c830*/  IMAD.U32 R14, RZ, RZ, UR7 ;  /* 0x00000007ff0e7e24 */ /* 0x002fe2000f8e00ff */
[----:B------:R-:W-:Y:S01]  /*1c840*/  ISETP.LT.OR P1, PT, R0, 0x79, !P6 ;  /* 0x000000790000780c */ /* 0x000fe20007721670 */
[----:B------:R-:W-:Y:S01]  /*1c850*/  FMUL R148, R148, UR13 ;  /* 0x0000000d94947c20 */ /* 0x000fe20008400000 */
[----:B------:R-:W-:-:S02]  /*1c860*/  @!P0 LEA R7, P5, R7, R4, 0x7 ;  /* 0x0000000407078211 */ /* 0x000fc400078a38ff */
[----:B------:R-:W-:Y:S02]  /*1c870*/  F2FP.SATFINITE.E4M3.F32.PACK_AB_MERGE_C R147, RZ, R147, RZ ;  /* 0x00000093ff93723e */ /* 0x000fe400048070ff */
[----:B------:R-:W-:Y:S01]  /*1c880*/  @!P0 LEA.HI.X R14, R11, R3, R14, 0x7, P5 ;  /* 0x000000030b0e8211 */ /* 0x000fe200028f3c0e */
[----:B------:R-:W-:Y:S01]  /*1c890*/  @!P3 IMAD.X R11, R16, 0x1, R19, P2 ;  /* 0x00000001100bb824 */ /* 0x000fe200010e0613 */
[----:B------:R-:W-:Y:S01]  /*1c8a0*/  F2FP.SATFINITE.E4M3.F32.PACK_AB_MERGE_C R13, RZ, R148, RZ ;  /* 0x00000094ff0d723e */ /* 0x000fe200048070ff */
[----:B------:R0:W-:Y:S01]  /*1c8b0*/  @!P4 STG.E.U8 desc[UR14][R8.64+0x71], R147 ;  /* 0x000071930800c986 */ /* 0x0001e2000c10110e */
[----:B---3--:R-:W-:Y:S01]  /*1c8c0*/  @!P0 IADD3 R6, P4, R7, R22, RZ ;  /* 0x0000001607068210 */ /* 0x008fe20007f9e0ff */
[----:B------:R-:W-:Y:S01]  /*1c8d0*/  IMAD.U32 R15, RZ, RZ, UR6 ;  /* 0x00000006ff0f7e24 */ /* 0x000fe2000f8e00ff */
[----:B------:R-:W-:Y:S02]  /*1c8e0*/  ISETP.GE.AND P2, PT, R12, 0xc1, PT ;  /* 0x000000c10c00780c */ /* 0x000fe40003f46270 */
[C---:B------:R-:W-:Y:S01]  /*1c8f0*/  ISETP.LT.OR P6, PT, R0.reuse, 0x7a, !P6 ;  /* 0x0000007a0000780c */ /* 0x040fe200077c1670 */
[----:B------:R1:W-:Y:S01]  /*1c900*/  @!P3 STG.E.U8 desc[UR14][R10.64+0x78], R13 ;  /* 0x0000780d0a00b986 */ /* 0x0003e2000c10110e */
[----:B------:R-:W-:Y:S01]  /*1c910*/  ISETP.LT.OR P3, PT, R0, 0x1, !P2 ;  /* 0x000000010000780c */ /* 0x000fe20005761670 */
[----:B------:R-:W-:Y:S01]  /*1c920*/  @!P0 IMAD.X R7, R14, 0x1, R23, P4 ;  /* 0x000000010e078824 */ /* 0x000fe200020e0617 */
[----:B------:R-:W2:Y:S01]  /*1c930*/  @!P1 LDC.64 R16, c[0x0][0x5c8] ;  /* 0x00017200ff109b82 */ /* 0x000ea20000000a00 */
[----:B------:R-:W-:-:S02]  /*1c940*/  IMAD.U32 R19, RZ, RZ, UR6 ;  /* 0x00000006ff137e24 */ /* 0x000fc4000f8e00ff */
[----:B0-----:R-:W-:Y:S01]  /*1c950*/  IMAD.U32 R8, RZ, RZ, UR7 ;  /* 0x00000007ff087e24 */ /* 0x001fe2000f8e00ff */
[----:B------:R-:W-:Y:S01]  /*1c960*/  @!P1 LEA R9, P4, R15, R4, 0x7 ;  /* 0x000000040f099211 */ /* 0x000fe200078838ff */
[----:B------:R-:W-:-:S03]  /*1c970*/  IMAD.U32 R23, RZ, RZ, UR6 ;  /* 0x00000006ff177e24 */ /* 0x000fc6000f8e00ff */
[----:B-1----:R-:W-:Y:S01]  /*1c980*/  @!P1 LEA.HI.X R10, R19, R3, R8, 0x7, P4 ;  /* 0x00000003130a9211 */ /* 0x002fe200020f3c08 */
[----:B------:R-:W0:Y:S01]  /*1c990*/  @!P6 LDC.64 R20, c[0x0][0x5c8] ;  /* 0x00017200ff14eb82 */ /* 0x000e220000000a00 */
[----:B------:R-:W-:Y:S02]  /*1c9a0*/  ISETP.LT.OR P4, PT, R0, 0x2, !P2 ;  /* 0x000000020000780c */ /* 0x000fe40005781670 */
[----:B------:R-:W-:Y:S01]  /*1c9b0*/  @!P6 LEA R11, P5, R23, R4, 0x7 ;  /* 0x00000004170be211 */ /* 0x000fe200078a38ff */
[----:B------:R-:W-:-:S04]  /*1c9c0*/  FMUL R149, R149, UR13 ;  /* 0x0000000d95957c20 */ /* 0x000fc80008400000 */
[----:B------:R-:W1:Y:S01]  /*1c9d0*/  @!P3 LDC.64 R22, c[0x0][0x5c8] ;  /* 0x00017200ff16bb82 */ /* 0x000e620000000a00 */
[----:B------:R-:W-:Y:S01]  /*1c9e0*/  IMAD.U32 R13, RZ, RZ, UR6 ;  /* 0x00000006ff0d7e24 */ /* 0x000fe2000f8e00ff */
[----:B------:R-:W-:Y:S01]  /*1c9f0*/  F2FP.SATFINITE.E4M3.F32.PACK_AB_MERGE_C R149, RZ, R149, RZ ;  /* 0x00000095ff95723e */ /* 0x000fe200048070ff */
[----:B------:R-:W-:-:S05]  /*1ca00*/  IMAD.U32 R18, RZ, RZ, UR7 ;  /* 0x00000007ff127e24 */ /* 0x000fca000f8e00ff */
[----:B------:R-:W3:Y:S01]  /*1ca10*/  @!P4 LDC.64 R88, c[0x0][0x5c8] ;  /* 0x00017200ff58cb82 */ /* 0x000ee20000000a00 */
[----:B------:R-:W-:Y:S01]  /*1ca20*/  @!P6 LEA.HI.X R18, R13, R3, R18, 0x7, P5 ;  /* 0x000000030d12e211 */ /* 0x000fe200028f3c12 */
[----:B------:R4:W-:Y:S01]  /*1ca30*/  @!P0 STG.E.U8 desc[UR14][R6.64+0x79], R149 ;  /* 0x0000799506008986 */ /* 0x0009e2000c10110e */
[----:B------:R-:W-:Y:S01]  /*1ca40*/  FMUL R150, R150, UR13 ;  /* 0x0000000d96967c20 */ /* 0x000fe20008400000 */
[----:B--2---:R-:W-:Y:S01]  /*1ca50*/  @!P1 IADD3 R8, P0, P5, R9, UR8, R16 ;  /* 0x0000000809089c10 */ /* 0x004fe2000fd1e010 */
[----:B------:R-:W-:Y:S01]  /*1ca60*/  VOTEU.ALL UP0, P3 ;  /* 0x00000000003f7886 */ /* 0x000fe20001800000 */
[----:B------:R-:W-:Y:S02]  /*1ca70*/  FMUL R151, R151, UR13 ;  /* 0x0000000d97977c20 */ /* 0x000fe40008400000 */
[----:B------:R-:W-:Y:S01]  /*1ca80*/  @!P1 IADD3.X R9, R10, UR5, R17, P0, P5 ;  /* 0x000000050a099c10 */ /* 0x000fe200087ea411 */
[----:B------:R-:W-:Y:S01]  /*1ca90*/  IMAD.U32 R17, RZ, RZ, UR6 ;  /* 0x00000006ff117e24 */ /* 0x000fe2000f8e00ff */
[----:B------:R-:W-:Y:S01]  /*1caa0*/  F2FP.SATFINITE.E4M3.F32.PACK_AB_MERGE_C R13, RZ, R150, RZ ;  /* 0x00000096ff0d723e */ /* 0x000fe200048070ff */
[----:B----4-:R-:W-:-:S02]  /*1cab0*/  @!P3 IMAD.MOV.U32 R6, RZ, RZ, R4 ;  /* 0x000000ffff06b224 */ /* 0x010fc400078e0004 */
[----:B------:R-:W-:Y:S01]  /*1cac0*/  @!P3 IMAD.MOV.U32 R7, RZ, RZ, R3 ;  /* 0x000000ffff07b224 */ /* 0x000fe200078e0003 */
[----:B0-----:R-:W-:Y:S01]  /*1cad0*/  @!P6 IADD3 R10, P0, P5, R11, UR8, R20 ;  /* 0x000000080b0aec10 */ /* 0x001fe2000fd1e014 */
[----:B------:R-:W-:Y:S01]  /*1cae0*/  @!P3 IMAD.WIDE.U32 R14, R15, 0xc0, R6 ;  /* 0x000000c00f0eb825 */ /* 0x000fe200078e0006 */
[----:B------:R-:W-:-:S03]  /*1caf0*/  @!UP0 UIMAD UR4, UR7, 0xc0, URZ ;  /* 0x000000c0070488a4 */ /* 0x000fc6000f8e023f */
[----:B------:R-:W-:Y:S02]  /*1cb00*/  @!P4 IMAD.MOV.U32 R6, RZ, RZ, R4 ;  /* 0x000000ffff06c224 */ /* 0x000fe400078e0004 */
[----:B------:R-:W-:Y:S01]  /*1cb10*/  @!P4 IMAD.MOV.U32 R7, RZ, RZ, R3 ;  /* 0x000000ffff07c224 */ /* 0x000fe200078e0003 */
[----:B------:R3:W-:Y:S01]  /*1cb20*/  @!P1 STG.E.U8 desc[UR14][R8.64+0x78], R13 ;  /* 0x0000780d08009986 */ /* 0x0007e2000c10110e */
[----:B------:R-:W-:Y:S01]  /*1cb30*/  VOTEU.ALL UP0, P4 ;  /* 0x00000000003f7886 */ /* 0x000fe20002000000 */
[----:B------:R-:W-:Y:S01]  /*1cb40*/  @!P4 IMAD.WIDE.U32 R16, R17, 0xc0, R6 ;  /* 0x000000c01110c825 */ /* 0x000fe200078e0006 */
[----:B-1----:R-:W-:Y:S02]  /*1cb50*/  @!P3 IADD3 R6, P1, R14, R22, RZ ;  /* 0x000000160e06b210 */ /* 0x002fe40007f3e0ff */
[----:B------:R-:W-:Y:S02]  /*1cb60*/  @!P6 IADD3.X R11, R18, UR5, R21, P0, P5 ;  /* 0x00000005120bec10 */ /* 0x000fe400087ea415 */
[----:B------:R-:W-:-:S02]  /*1cb70*/  F2FP.SATFINITE.E4M3.F32.PACK_AB_MERGE_C R151, RZ, R151, RZ ;  /* 0x00000097ff97723e */ /* 0x000fc400048070ff */
[C---:B------:R-:W-:Y:S02]  /*1cb80*/  ISETP.LT.OR P5, PT, R0.reuse, 0x9, !P2 ;  /* 0x000000090000780c */ /* 0x040fe400057a1670 */
[----:B------:R-:W-:Y:S01]  /*1cb90*/  ISETP.LT.OR P0, PT, R0, 0xa, !P2 ;  /* 0x0000000a0000780c */ /* 0x000fe20005701670 */
[----:B------:R-:W-:Y:S01]  /*1cba0*/  FMUL R24, R24, UR13 ;  /* 0x0000000d18187c20 */ /* 0x000fe20008400000 */
[----:B------:R-:W-:Y:S01]  /*1cbb0*/  @!P3 IADD3.X R7, R23, UR4, R15, P1, !PT ;  /* 0x000000041707bc10 */ /* 0x000fe20008ffe40f */
[----:B------:R-:W-:Y:S01]  /*1cbc0*/  @!UP0 UIMAD UR4, UR7, 0xc0, URZ ;  /* 0x000000c0070488a4 */ /* 0x000fe2000f8e023f */
[----:B------:R0:W-:Y:S01]  /*1cbd0*/  @!P6 STG.E.U8 desc[UR14][R10.64+0x79], R151 ;  /* 0x000079970a00e986 */ /* 0x0001e2000c10110e */
[----:B------:R-:W-:Y:S01]  /*1cbe0*/  FMUL R25, R25, UR13 ;  /* 0x0000000d19197c20 */ /* 0x000fe20008400000 */
[----:B---3--:R-:W-:Y:S02]  /*1cbf0*/  @!P4 IADD3 R8, P6, R16, R88, RZ ;  /* 0x000000581008c210 */ /* 0x008fe40007fde0ff */
[----:B------:R-:W-:-:S02]  /*1cc00*/  F2FP.SATFINITE.E4M3.F32.PACK_AB_MERGE_C R15, RZ, R24, RZ ;  /* 0x00000018ff0f723e */ /* 0x000fc400048070ff */
[----:B------:R-:W-:Y:S01]  /*1cc10*/  @!P4 IADD3.X R9, R89, UR4, R17, P6, !PT ;  /* 0x000000045909cc10 */ /* 0x000fe2000b7fe411 */
[----:B------:R-:W1:Y:S01]  /*1cc20*/  @!P5 LDC.64 R18, c[0x0][0x5c8] ;  /* 0x00017200ff12db82 */ /* 0x000e620000000a00 */
[----:B------:R-:W-:Y:S01]  /*1cc30*/  F2FP.SATFINITE.E4M3.F32.PACK_AB_MERGE_C R25, RZ, R25, RZ ;  /* 0x00000019ff19723e */ /* 0x000fe200048070ff */
[----:B------:R2:W-:Y:S01]  /*1cc40*/  @!P3 STG.E.U8 desc[UR14][R6.64], R15 ;  /* 0x0000000f0600b986 */ /* 0x0005e2000c10110e */
[----:B------:R-:W-:-:S03]  /*1cc50*/  ISETP.GE.AND P1, PT, R12, 0xc9, PT ;  /* 0x000000c90c00780c */ /* 0x000fc60003f26270 */
[----:B------:R2:W-:Y:S02]  /*1cc60*/  @!P4 STG.E.U8 desc[UR14][R8.64+0x1], R25 ;  /* 0x000001190800c986 */ /* 0x0005e4000c10110e */
[----:B------:R-:W3:Y:S01]  /*1cc70*/  @!P0 LDC.64 R20, c[0x0][0x5c8] ;  /* 0x00017200ff148b82 */ /* 0x000ee20000000a00 */
[----:B------:R-:W-:Y:S01]  /*1cc80*/  ISETP.LT.OR P6, PT, R0, 0x1, !P1 ;  /* 0x000000010000780c */ /* 0x000fe20004fc1670 */
[----:B------:R-:W-:Y:S01]  /*1cc90*/  FMUL R26, R26, UR13 ;  /* 0x0000000d1a1a7c20 */ /* 0x000fe20008400000 */
[----:B------:R-:W-:Y:S01]  /*1cca0*/  BSSY B0, `(.L_x_25) ;  /* 0x0000011000007945 */ /* 0x000fe20003800000 */
[----:B------:R-:W-:Y:S01]  /*1ccb0*/  ISETP.LT.OR P3, PT, R0, 0x2, !P1 ;  /* 0x000000020000780c */ /* 0x000fe20004f61670 */
[----:B------:R-:W-:Y:S02]  /*1ccc0*/  FMUL R27, R27, UR13 ;  /* 0x0000000d1b1b7c20 */ /* 0x000fe40008400000 */
[----:B0-----:R-:W-:-:S07]  /*1ccd0*/  F2FP.SATFINITE.E4M3.F32.PACK_AB_MERGE_C R11, RZ, R26, RZ ;  /* 0x0000001aff0b723e */ /* 0x001fce00048070ff */
[----:B--2---:R-:W-:Y:S05]  /*1cce0*/  @P6 BRA `(.L_x_26) ;  /* 0x0000000000306947 */ /* 0x004fea0003800000 */
[----:B------:R-:W-:Y:S01]  /*1ccf0*/  IMAD.U32 R9, RZ, RZ, UR6 ;  /* 0x00000006ff097e24 */ /* 0x000fe2000f8e00ff */
[----:B------:R-:W-:Y:S01]  /*1cd00*/  UIMAD UR4, UR7, 0xc0, URZ ;  /* 0x000000c0070478a4 */ /* 0x000fe2000f8e023f */
[----:B------:R-:W-:Y:S01]  /*1cd10*/  IMAD.MOV.U32 R6, RZ, RZ, R4 ;  /* 0x000000ffff067224 */ /* 0x000fe200078e0004 */
[----:B------:R-:W-:Y:S01]  /*1cd20*/  ULDC.64 UR10, c[0x0][0x5c8] ;  /* 0x00017200000a7ab9 */ /* 0x000fe20000000a00 */
[----:B------:R-:W-:Y:S02]  /*1cd30*/  IMAD.MOV.U32 R7, RZ, RZ, R3 ;  /* 0x000000ffff077224 */ /* 0x000fe400078e0003 */
[----:B------:R-:W-:Y:S02]  /*1cd40*/  IMAD.U32 R8, RZ, RZ, UR11 ;  /* 0x0000000bff087e24 */ /* 0x000fe4000f8e00ff */
[----:B------:R-:W-:-:S04]  /*1cd50*/  IMAD.WIDE.U32 R6, R9, 0xc0, R6 ;  /* 0x000000c009067825 */ /* 0x000fc800078e0006 */
[----:B------:R-:W-:Y:S02]  /*1cd60*/  IMAD.U32 R9, RZ, RZ, UR10 ;  /* 0x0000000aff097e24 */ /* 0x000fe4000f8e00ff */
[----:B------:R-:W-:-:S03]  /*1cd70*/  VIADD R7, R7, UR4 ;  /* 0x0000000407077c36 */ /* 0x000fc60008000000 */
[----:B------:R-:W-:-:S04]  /*1cd80*/  IADD3 R6, P4, P6, R6, UR8, R9 ;  /* 0x0000000806067c10 */ /* 0x000fc8000fe9e009 */
[----:B------:R-:W-:-:S05]  /*1cd90*/  IADD3.X R7, R7, UR5, R8, P4, P6 ;  /* 0x0000000507077c10 */ /* 0x000fca000a7ec408 */
[----:B------:R0:W-:Y:S04]  /*1cda0*/  STG.E.U8 desc[UR14][R6.64], R11 ;  /* 0x0000000b06007986 */ /* 0x0001e8000c10110e */
.L_x_26:
[----:B------:R-:W-:Y:S05]  /*1cdb0*/  BSYNC B0 ;  /* 0x0000000000007941 */ /* 0x000fea0003800000 */
.L_x_25:
[----:B------:R-:W-:Y:S01]  /*1cdc0*/  BSSY B0, `(.L_x_27) ;  /* 0x000000f000007945 */ /* 0x000fe20003800000 */
[----:B------:R-:W-:-:S03]  /*1cdd0*/  F2FP.SATFINITE.E4M3.F32.PACK_AB_MERGE_C R27, RZ, R27, RZ ;  /* 0x0000001bff1b723e */ /* 0x000fc600048070ff */
[----:B------:R-:W-:Y:S05]  /*1cde0*/  @P3 BRA `(.L_x_28) ;  /* 0x0000000000303947 */ /* 0x000fea0003800000 */
[----:B------:R-:W-:Y:S01]  /*1cdf0*/  IMAD.U32 R9, RZ, RZ, UR6 ;  /* 0x00000006ff097e24 */ /* 0x000fe2000f8e00ff */
[----:B------:R-:W-:Y:S01]  /*1ce00*/  UIMAD UR4, UR7, 0xc0, URZ ;  /* 0x000000c0070478a4 */ /* 0x000fe2000f8e023f */
[----:B0-----:R-:W-:Y:S01]  /*1ce10*/  IMAD.MOV.U32 R6, RZ, RZ, R4 ;  /* 0x000000ffff067224 */ /* 0x001fe200078e0004 */
        /* <DEDUP_REMOVED lines=9> */
.L_x_28:
[----:B------:R-:W-:Y:S05]  /*1ceb0*/  BSYNC B0 ;  /* 0x0000000000007941 */ /* 0x000fea0003800000 */
.L_x_27:
[----:B------:R-:W-:Y:S01]  /*1cec0*/  IMAD.U32 R9, RZ, RZ, UR6 ;  /* 0x00000006ff097e24 */ /* 0x000fe2000f8e00ff */
[----:B------:R-:W-:Y:S01]  /*1ced0*/  VOTEU.ALL UP0, P5 ;  /* 0x00000000003f7886 */ /* 0x000fe20002800000 */
[----:B0-2---:R-:W-:Y:S01]  /*1cee0*/  @!P5 IMAD.MOV.U32 R6, RZ, RZ, R4 ;  /* 0x000000ffff06d224 */ /* 0x005fe200078e0004 */
[C---:B------:R-:W-:Y:S01]  /*1cef0*/  ISETP.LT.OR P4, PT, R0.reuse, 0x11, !P2 ;  /* 0x000000110000780c */ /* 0x040fe20005781670 */
[----:B------:R-:W-:Y:S01]  /*1cf00*/  @!P5 IMAD.MOV.U32 R7, RZ, RZ, R3 ;  /* 0x000000ffff07d224 */ /* 0x000fe200078e0003 */
[----:B------:R-:W-:Y:S01]  /*1cf10*/  ISETP.LT.OR P3, PT, R0, 0x12, !P2 ;  /* 0x000000120000780c */ /* 0x000fe20005761670 */
[----:B------:R-:W-:Y:S01]  /*1cf20*/  IMAD.U32 R11, RZ, RZ, UR6 ;  /* 0x00000006ff0b7e24 */ /* 0x000fe2000f8e00ff */
[----:B------:R-:W-:Y:S01]  /*1cf30*/  @!UP0 UIMAD UR4, UR7, 0xc0, URZ ;  /* 0x000000c0070488a4 */ /* 0x000fe2000f8e023f */
[----:B------:R-:W-:Y:S01]  /*1cf40*/  @!P5 IMAD.WIDE.U32 R6, R9, 0xc0, R6 ;  /* 0x000000c00906d825 */ /* 0x000fe200078e0006 */
[----:B------:R-:W-:-:S03]  /*1cf50*/  VOTEU.ALL UP0, P0 ;  /* 0x00000000003f7886 */ /* 0x000fc60000000000 */
[----:B-----5:R-:W-:Y:S01]  /*1cf60*/  FMUL R28, R28, UR13 ;  /* 0x0000000d1c1c7c20 */ /* 0x020fe20008400000 */
[----:B------:R-:W-:Y:S01]  /*1cf70*/  FMUL R29, R29, UR13 ;  /* 0x0000000d1d1d7c20 */ /* 0x000fe20008400000 */
[----:B------:R-:W-:Y:S01]  /*1cf80*/  @!P0 IMAD.MOV.U32 R8, RZ, RZ, R4 ;  /* 0x000000ffff088224 */ /* 0x000fe200078e0004 */
[----:B-1----:R-:W-:Y:S01]  /*1cf90*/  @!P5 IADD3 R6, P6, R6, R18, RZ ;  /* 0x000000120606d210 */ /* 0x002fe20007fde0ff */
[----:B------:R-:W-:Y:S02]  /*1cfa0*/  @!P0 IMAD.MOV.U32 R9, RZ, RZ, R3 ;  /* 0x000000ffff098224 */ /* 0x000fe400078e0003 */
[----:B------:R-:W-:Y:S01]  /*1cfb0*/  FMUL R30, R30, UR13 ;  /* 0x0000000d1e1e7c20 */ /* 0x000fe20008400000 */
[----:B------:R-:W-:Y:S01]  /*1cfc0*/  F2FP.SATFINITE.E4M3.F32.PACK_AB_MERGE_C R29, RZ, R29, RZ ;  /* 0x0000001dff1d723e */ /* 0x000fe200048070ff */
[----:B------:R-:W0:Y:S01]  /*1cfd0*/  @!P4 LDC.64 R14, c[0x0][0x5c8] ;  /* 0x00017200ff0ecb82 */ /* 0x000e220000000a00 */
[----:B------:R-:W-:Y:S01]  /*1cfe0*/  @!P0 IMAD.WIDE.U32 R8, R11, 0xc0, R8 ;  /* 0x000000c00b088825 */ /* 0x000fe200078e0008 */
[----:B------:R-:W-:Y:S01]  /*1cff0*/  @!P5 IADD3.X R7, R19, UR4, R7, P6, !PT ;  /* 0x000000041307dc10 */ /* 0x000fe2000b7fe407 */
[----:B------:R-:W-:Y:S01]  /*1d000*/  @!UP0 UIMAD UR4, UR7, 0xc0, URZ ;  /* 0x000000c0070488a4 */ /* 0x000fe2000f8e023f */
[----:B------:R-:W-:Y:S01]  /*1d010*/  F2FP.SATFINITE.E4M3.F32.PACK_AB_MERGE_C R11, RZ, R28, RZ ;  /* 0x0000001cff0b723e */ /* 0x000fe200048070ff */
[----:B------:R-:W-:Y:S01]  /*1d020*/  BSSY B0, `(.L_x_29) ;  /* 0x0000017000007945 */ /* 0x000fe20003800000 */
[----:B---3--:R-:W-:Y:S01]  /*1d030*/  @!P0 IADD3 R8, P6, R8, R20, RZ ;  /* 0x0000001408088210 */ /* 0x008fe20007fde0ff */
[----:B------:R-:W-:Y:S01]  /*1d040*/  FMUL R31, R31, UR13 ;  /* 0x0000000d1f1f7c20 */ /* 0x000fe20008400000 */
[----:B------:R-:W1:Y:S01]  /*1d050*/  @!P3 LDC.64 R16, c[0x0][0x5c8] ;  /* 0x00017200ff10bb82 */ /* 0x000e620000000a00 */
[----:B------:R2:W-:Y:S01]  /*1d060*/  @!P5 STG.E.U8 desc[UR14][R6.64+0x8], R11 ;  /* 0x0000080b0600d986 */ /* 0x0005e2000c10110e */
[----:B------:R-:W-:-:S02]  /*1d070*/  @!P0 IADD3.X R9, R21, UR4, R9, P6, !PT ;  /* 0x0000000415098c10 */ /* 0x000fc4000b7fe409 */
[C---:B------:R-:W-:Y:S02]  /*1d080*/  ISETP.LT.OR P6, PT, R0.reuse, 0x9, !P1 ;  /* 0x000000090000780c */ /* 0x040fe40004fc1670 */
[----:B------:R-:W-:Y:S01]  /*1d090*/  ISETP.LT.OR P5, PT, R0, 0xa, !P1 ;  /* 0x0000000a0000780c */ /* 0x000fe20004fa1670 */
[----:B------:R2:W-:Y:S01]  /*1d0a0*/  @!P0 STG.E.U8 desc[UR14][R8.64+0x9], R29 ;  /* 0x0000091d08008986 */ /* 0x0005e2000c10110e */
[----:B------:R-:W-:-:S09]  /*1d0b0*/  F2FP.SATFINITE.E4M3.F32.PACK_AB_MERGE_C R13, RZ, R30, RZ ;  /* 0x0000001eff0d723e */ /* 0x000fd200048070ff */
[----:B------:R-:W-:Y:S05]  /*1d0c0*/  @P6 BRA `(.L_x_30) ;  /* 0x0000000000306947 */ /* 0x000fea0003800000 */
[----:B--2---:R-:W-:Y:S01]  /*1d0d0*/  IMAD.U32 R9, RZ, RZ, UR6 ;  /* 0x00000006ff097e24 */ /* 0x004fe2000f8e00ff */
        /* <DEDUP_REMOVED lines=11> */
.L_x_30:
[----:B------:R-:W-:Y:S05]  /*1d190*/  BSYNC B0 ;  /* 0x0000000000007941 */ /* 0x000fea0003800000 */
.L_x_29:
[----:B------:R-:W-:Y:S01]  /*1d1a0*/  BSSY B0, `(.L_x_31) ;  /* 0x000000f000007945 */ /* 0x000fe20003800000 */
[----:B------:R-:W-:-:S03]  /*1d1b0*/  F2FP.SATFINITE.E4M3.F32.PACK_AB_MERGE_C R31, RZ, R31, RZ ;  /* 0x0000001fff1f723e */ /* 0x000fc600048070ff */
[----:B------:R-:W-:Y:S05]  /*1d1c0*/  @P5 BRA `(.L_x_32) ;  /* 0x0000000000305947 */ /* 0x000fea0003800000 */
[----:B--2---:R-:W-:Y:S01]  /*1d1d0*/  IMAD.U32 R9, RZ, RZ, UR6 ;  /* 0x00000006ff097e24 */ /* 0x004fe2000f8e00ff */
[----:B------:R-:W-:Y:S01]  /*1d1e0*/  UIMAD UR4, UR7, 0xc0, URZ ;  /* 0x000000c0070478a4 */ /* 0x000fe2000f8e023f */
[----:B---3--:R-:W-:Y:S01]  /*1d1f0*/  IMAD.MOV.U32 R6, RZ, RZ, R4 ;  /* 0x000000ffff067224 */ /* 0x008fe200078e0004 */
        /* <DEDUP_REMOVED lines=9> */
.L_x_32:
[----:B------:R-:W-:Y:S05]  /*1d290*/  BSYNC B0 ;  /* 0x0000000000007941 */ /* 0x000fea0003800000 */
.L_x_31:
[----:B--2---:R-:W-:Y:S01]  /*1d2a0*/  IMAD.U32 R9, RZ, RZ, UR6 ;  /* 0x00000006ff097e24 */ /* 0x004fe2000f8e00ff */
[----:B------:R-:W-:Y:S01]  /*1d2b0*/  VOTEU.ALL UP0, P4 ;  /* 0x00000000003f7886 */ /* 0x000fe20002000000 */
[----:B---34-:R-:W-:Y:S01]  /*1d2c0*/  @!P4 IMAD.MOV.U32 R6, RZ, RZ, R4 ;  /* 0x000000ffff06c224 */ /* 0x018fe200078e0004 */
[C---:B------:R-:W-:Y:S01]  /*1d2d0*/  ISETP.LT.OR P5, PT, R0.reuse, 0x19, !P2 ;  /* 0x000000190000780c */ /* 0x040fe200057a1670 */
[----:B------:R-:W-:Y:S01]  /*1d2e0*/  @!P4 IMAD.MOV.U32 R7, RZ, RZ, R3 ;  /* 0x000000ffff07c224 */ /* 0x000fe200078e0003 */
[----:B------:R-:W-:Y:S01]  /*1d2f0*/  ISETP.LT.OR P0, PT, R0, 0x1a, !P2 ;  /* 0x0000001a0000780c */ /* 0x000fe20005701670 */
[----:B------:R-:W-:Y:S01]  /*1d300*/  IMAD.U32 R11, RZ, RZ, UR6 ;  /* 0x00000006ff0b7e24 */ /* 0x000fe2000f8e00ff */
[----:B------:R-:W-:Y:S01]  /*1d310*/  @!UP0 UIMAD UR4, UR7, 0xc0, URZ ;  /* 0x000000c0070488a4 */ /* 0x000fe2000f8e023f */
[----:B------:R-:W-:Y:S01]  /*1d320*/  @!P4 IMAD.WIDE.U32 R6, R9, 0xc0, R6 ;  /* 0x000000c00906c825 */ /* 0x000fe200078e0006 */
[----:B------:R-:W-:-:S03]  /*1d330*/  VOTEU.ALL UP0, P3 ;  /* 0x00000000003f7886 */ /* 0x000fc60001800000 */
[----:B------:R-:W-:Y:S01]  /*1d340*/  FMUL R32, R32, UR13 ;  /* 0x0000000d20207c20 */ /* 0x000fe20008400000 */
[----:B------:R-:W-:Y:S01]  /*1d350*/  FMUL R33, R33, UR13 ;  /* 0x0000000d21217c20 */ /* 0x000fe20008400000 */
[----:B------:R-:W-:Y:S01]  /*1d360*/  @!P3 IMAD.MOV.U32 R8, RZ, RZ, R4 ;  /* 0x000000ffff08b224 */ /* 0x000fe200078e0004 */
[----:B0-----:R-:W-:Y:S01]  /*1d370*/  @!P4 IADD3 R6, P6, R6, R14, RZ ;  /* 0x0000000e0606c210 */ /* 0x001fe20007fde0ff */
[----:B------:R-:W-:Y:S02]  /*1d380*/  @!P3 IMAD.MOV.U32 R9, RZ, RZ, R3 ;  /* 0x000000ffff09b224 */ /* 0x000fe400078e0003 */
[----:B------:R-:W-:Y:S01]  /*1d390*/  FMUL R34, R34, UR13 ;  /* 0x0000000d22227c20 */ /* 0x000fe20008400000 */
[----:B------:R-:W-:Y:S01]  /*1d3a0*/  F2FP.SATFINITE.E4M3.F32.PACK_AB_MERGE_C R33, RZ, R33, RZ ;  /* 0x00000021ff21723e */ /* 0x000fe200048070ff */
[----:B------:R-:W-:Y:S01]  /*1d3b0*/  BSSY B0, `(.L_x_33) ;  /* 0x000001c000007945 */ /* 0x000fe20003800000 */
[----:B------:R-:W-:Y:S01]  /*1d3c0*/  @!P3 IMAD.WIDE.U32 R8, R11, 0xc0, R8 ;  /* 0x000000c00b08b825 */ /* 0x000fe200078e0008 */
[----:B------:R-:W-:Y:S01]  /*1d3d0*/  @!P4 IADD3.X R7, R15, UR4, R7, P6, !PT ;  /* 0x000000040f07cc10 */ /* 0x000fe2000b7fe407 */
[----:B------:R-:W-:Y:S01]  /*1d3e0*/  @!UP0 UIMAD UR4, UR7, 0xc0, URZ ;  /* 0x000000c0070488a4 */ /* 0x000fe2000f8e023f */
[----:B------:R-:W-:Y:S01]  /*1d3f0*/  F2FP.SATFINITE.E4M3.F32.PACK_AB_MERGE_C R11, RZ, R32, RZ ;  /* 0x00000020ff0b723e */ /* 0x000fe200048070ff */
[----:B------:R-:W0:Y:S01]  /*1d400*/  @!P5 LDC.64 R14, c[0x0][0x5c8] ;  /* 0x00017200ff0edb82 */ /* 0x000e220000000a00 */
[----:B-1----:R-:W-:Y:S01]  /*1d410*/  @!P3 IADD3 R8, P6, R8, R16, RZ ;  /* 0x000000100808b210 */ /* 0x002fe20007fde0ff */
[----:B------:R-:W-:Y:S01]  /*1d420*/  FMUL R35, R35, UR13 ;  /* 0x0000000d23237c20 */ /* 0x000fe20008400000 */
[----:B------:R-:W-:Y:S01]  /*1d430*/  F2FP.SATFINITE.E4M3.F32.PACK_AB_MERGE_C R13, RZ, R34, RZ ;  /* 0x00000022ff0d723e */ /* 0x000fe200048070ff */
[----:B------:R1:W-:Y:S01]  /*1d440*/  @!P4 STG.E.U8 desc[UR14][R6.64+0x10], R11 ;  /* 0x0000100b0600c986 */ /* 0x0003e2000c10110e */
[----:B------:R-:W-:-:S02]  /*1d450*/  @!P3 IADD3.X R9, R17, UR4, R9, P6, !PT ;  /* 0x000000041109bc10 */ /* 0x000fc4000b7fe409 */
[C---:B------:R-:W-:Y:S01]  /*1d460*/  ISETP.LT.OR P6, PT, R0.reuse, 0x11, !P1 ;  /* 0x000000110000780c */ /* 0x040fe20004fc1670 */
[----:B------:R-:W2:Y:S01]  /*1d470*/  @!P0 LDC.64 R18, c[0x0][0x5c8] ;  /* 0x00017200ff128b82 */ /* 0x000ea20000000a00 */
[----:B------:R-:W-:Y:S01]  /*1d480*/  ISETP.LT.OR P4, PT, R0, 0x12, !P1 ;  /* 0x000000120000780c */ /* 0x000fe20004f81670 */
[----:B------:R1:W-:Y:S10]  /*1d490*/  @!P3 STG.E.U8 desc[UR14][R8.64+0x11], R33 ;  /* 0x000011210800b986 */ /* 0x0003f4000c10110e */
[----:B------:R-:W-:Y:S05]  /*1d4a0*/  @P6 BRA `(.L_x_34) ;  /* 0x0000000000306947 */ /* 0x000fea0003800000 */
[----:B-1----:R-:W-:Y:S01]  /*1d4b0*/  IMAD.U32 R9, RZ, RZ, UR6 ;  /* 0x00000006ff097e24 */ /* 0x002fe2000f8e00ff */
        /* <DEDUP_REMOVED lines=11> */
.L_x_34:
[----:B------:R-:W-:Y:S05]  /*1d570*/  BSYNC B0 ;  /* 0x0000000000007941 */ /* 0x000fea0003800000 */
.L_x_33:
[----:B------:R-:W-:Y:S01]  /*1d580*/  BSSY B0, `(.L_x_35) ;  /* 0x000000f000007945 */ /* 0x000fe20003800000 */
[----:B------:R-:W-:-:S03]  /*1d590*/  F2FP.SATFINITE.E4M3.F32.PACK_AB_MERGE_C R35, RZ, R35, RZ ;  /* 0x00000023ff23723e */ /* 0x000fc600048070ff */
[----:B------:R-:W-:Y:S05]  /*1d5a0*/  @P4 BRA `(.L_x_36) ;  /* 0x0000000000304947 */ /* 0x000fea0003800000 */
[----:B-1----:R-:W-:Y:S01]  /*1d5b0*/  IMAD.U32 R9, RZ, RZ, UR6 ;  /* 0x00000006ff097e24 */ /* 0x002fe2000f8e00ff */
        /* <DEDUP_REMOVED lines=11> */
.L_x_36:
[----:B------:R-:W-:Y:S05]  /*1d670*/  BSYNC B0 ;  /* 0x0000000000007941 */ /* 0x000fea0003800000 */
.L_x_35:
[----:B-1----:R-:W-:Y:S01]  /*1d680*/  IMAD.U32 R9, RZ, RZ, UR6 ;  /* 0x00000006ff097e24 */ /* 0x002fe2000f8e00ff */
        /* <DEDUP_REMOVED lines=22> */
[----:B--2---:R-:W-:Y:S01]  /*1d7f0*/  @!P0 IADD3 R8, P6, R8, R18, RZ ;  /* 0x0000001208088210 */ /* 0x004fe20007fde0ff */
        /* <DEDUP_REMOVED lines=21> */
.L_x_38:
[----:B------:R-:W-:Y:S05]  /*1d950*/  BSYNC B0 ;  /* 0x0000000000007941 */ /* 0x000fea0003800000 */
.L_x_37:
        /* <DEDUP_REMOVED lines=15> */
.L_x_40:
[----:B------:R-:W-:Y:S05]  /*1da50*/  BSYNC B0 ;  /* 0x0000000000007941 */ /* 0x000fea0003800000 */
.L_x_39:
        /* <DEDUP_REMOVED lines=45> */
.L_x_42:
[----:B------:R-:W-:Y:S05]  /*1dd30*/  BSYNC B0 ;  /* 0x0000000000007941 */ /* 0x000fea0003800000 */
.L_x_41:
        /* <DEDUP_REMOVED lines=15> */
.L_x_44:
[----:B------:R-:W-:Y:S05]  /*1de30*/  BSYNC B0 ;  /* 0x0000000000007941 */ /* 0x000fea0003800000 */
.L_x_43:
        /* <DEDUP_REMOVED lines=45> */
.L_x_46:
[----:B------:R-:W-:Y:S05]  /*1e110*/  BSYNC B0 ;  /* 0x0000000000007941 */ /* 0x000fea0003800000 */
.L_x_45:
        /* <DEDUP_REMOVED lines=15> */
.L_x_48:
[----:B------:R-:W-:Y:S05]  /*1e210*/  BSYNC B0 ;  /* 0x0000000000007941 */ /* 0x000fea0003800000 */
.L_x_47:
        /* <DEDUP_REMOVED lines=45> */
.L_x_50:
[----:B------:R-:W-:Y:S05]  /*1e4f0*/  BSYNC B0 ;  /* 0x0000000000007941 */ /* 0x000fea0003800000 */
.L_x_49:
        /* <DEDUP_REMOVED lines=15> */
.L_x_52:
[----:B------:R-:W-:Y:S05]  /*1e5f0*/  BSYNC B0 ;  /* 0x0000000000007941 */ /* 0x000fea0003800000 */
.L_x_51:
        /* <DEDUP_REMOVED lines=45> */
.L_x_54:
[----:B------:R-:W-:Y:S05]  /*1e8d0*/  BSYNC B0 ;  /* 0x0000000000007941 */ /* 0x000fea0003800000 */
.L_x_53:
        /* <DEDUP_REMOVED lines=15> */
.L_x_56:
[----:B------:R-:W-:Y:S05]  /*1e9d0*/  BSYNC B0 ;  /* 0x0000000000007941 */ /* 0x000fea0003800000 */
.L_x_55:
        /* <DEDUP_REMOVED lines=45> */
.L_x_58:
[----:B------:R-:W-:Y:S05]  /*1ecb0*/  BSYNC B0 ;  /* 0x0000000000007941 */ /* 0x000fea0003800000 */
.L_x_57:
        /* <DEDUP_REMOVED lines=15> */
.L_x_60:
[----:B------:R-:W-:Y:S05]  /*1edb0*/  BSYNC B0 ;  /* 0x0000000000007941 */ /* 0x000fea0003800000 */
.L_x_59:
        /* <DEDUP_REMOVED lines=45> */
.L_x_62:
[----:B------:R-:W-:Y:S05]  /*1f090*/  BSYNC B0 ;  /* 0x0000000000007941 */ /* 0x000fea0003800000 */
.L_x_61:
        /* <DEDUP_REMOVED lines=15> */
.L_x_64:
[----:B------:R-:W-:Y:S05]  /*1f190*/  BSYNC B0 ;  /* 0x0000000000007941 */ /* 0x000fea0003800000 */
.L_x_63:
        /* <DEDUP_REMOVED lines=45> */
.L_x_66:
[----:B------:R-:W-:Y:S05]  /*1f470*/  BSYNC B0 ;  /* 0x0000000000007941 */ /* 0x000fea0003800000 */
.L_x_65:
        /* <DEDUP_REMOVED lines=15> */
.L_x_68:
[----:B------:R-:W-:Y:S05]  /*1f570*/  BSYNC B0 ;  /* 0x0000000000007941 */ /* 0x000fea0003800000 */
.L_x_67:
        /* <DEDUP_REMOVED lines=45> */
.L_x_70:
[----:B------:R-:W-:Y:S05]  /*1f850*/  BSYNC B0 ;  /* 0x0000000000007941 */ /* 0x000fea0003800000 */
.L_x_69:
        /* <DEDUP_REMOVED lines=15> */
.L_x_72:
[----:B------:R-:W-:Y:S05]  /*1f950*/  BSYNC B0 ;  /* 0x0000000000007941 */ /* 0x000fea0003800000 */
.L_x_71:
        /* <DEDUP_REMOVED lines=45> */
.L_x_74:
[----:B------:R-:W-:Y:S05]  /*1fc30*/  BSYNC B0 ;  /* 0x0000000000007941 */ /* 0x000fea0003800000 */
.L_x_73:
        /* <DEDUP_REMOVED lines=15> */
.L_x_76:
[----:B------:R-:W-:Y:S05]  /*1fd30*/  BSYNC B0 ;  /* 0x0000000000007941 */ /* 0x000fea0003800000 */
.L_x_75:
        /* <DEDUP_REMOVED lines=45> */
.L_x_78:
[----:B------:R-:W-:Y:S05]  /*20010*/  BSYNC B0 ;  /* 0x0000000000007941 */ /* 0x000fea0003800000 */
.L_x_77:
        /* <DEDUP_REMOVED lines=15> */
.L_x_80:
[----:B------:R-:W-:Y:S05]  /*20110*/  BSYNC B0 ;  /* 0x0000000000007941 */ /* 0x000fea0003800000 */
.L_x_79:
        /* <DEDUP_REMOVED lines=14> */
[----:B------:R-:W-:Y:S01]  /*20200*/  @!P3 IMAD.MOV.U32 R9, RZ, RZ, R3 ;  /* 0x000000ffff09b224 */ /* 0x000fe200078e0003 */
[----:B------:R-:W-:Y:S01]  /*20210*/  F2FP.SATFINITE.E4M3.F32.PACK_AB_MERGE_C R13, RZ, R80, RZ ;  /* 0x00000050ff0d723e */ /* 0x000fe200048070ff */
[----:B------:R-:W-:Y:S01]  /*20220*/  FMUL R82, R82, UR13 ;  /* 0x0000000d52527c20 */ /* 0x000fe20008400000 */
[----:B------:R-:W-:Y:S01]  /*20230*/  @!P4 IADD3.X R7, R15, UR4, R7, P5, !PT ;  /* 0x000000040f07cc10 */ /* 0x000fe2000affe407 */
[----:B------:R-:W-:Y:S01]  /*20240*/  @!P3 IMAD.WIDE.U32 R8, R11, 0xc0, R8 ;  /* 0x000000c00b08b825 */ /* 0x000fe200078e0008 */
[----:B------:R-:W-:Y:S01]  /*20250*/  @!UP0 UIMAD UR4, UR7, 0xc0, URZ ;  /* 0x000000c0070488a4 */ /* 0x000fe2000f8e023f */
[----:B------:R-:W-:Y:S01]  /*20260*/  F2FP.SATFINITE.E4M3.F32.PACK_AB_MERGE_C R81, RZ, R81, RZ ;  /* 0x00000051ff51723e */ /* 0x000fe200048070ff */
[----:B------:R-:W0:Y:S01]  /*20270*/  @!P0 LDC.64 R14, c[0x0][0x5c8] ;  /* 0x00017200ff0e8b82 */ /* 0x000e220000000a00 */
[----:B------:R1:W-:Y:S01]  /*20280*/  @!P4 STG.E.U8 desc[UR14][R6.64+0x70], R13 ;  /* 0x0000700d0600c986 */ /* 0x0003e2000c10110e */
[----:B--2---:R-:W-:Y:S01]  /*20290*/  @!P3 IADD3 R8, P5, R8, R16, RZ ;  /* 0x000000100808b210 */ /* 0x004fe20007fbe0ff */
[----:B------:R-:W-:Y:S01]  /*202a0*/  BSSY B0, `(.L_x_81) ;  /* 0x0000018000007945 */ /* 0x000fe20003800000 */
[----:B------:R-:W-:Y:S01]  /*202b0*/  ISETP.LT.OR P4, PT, R0, 0x72, !P1 ;  /* 0x000000720000780c */ /* 0x000fe20004f81670 */
[----:B------:R-:W-:Y:S01]  /*202c0*/  FMUL R83, R83, UR13 ;  /* 0x0000000d53537c20 */ /* 0x000fe20008400000 */
[----:B------:R-:W-:-:S02]  /*202d0*/  @!P3 IADD3.X R9, R17, UR4, R9, P5, !PT ;  /* 0x000000041109bc10 */ /* 0x000fc4000affe409 */
[----:B------:R-:W2:Y:S01]  /*202e0*/  @!P2 LDC.64 R18, c[0x0][0x5c8] ;  /* 0x00017200ff12ab82 */ /* 0x000ea20000000a00 */
[----:B------:R-:W-:Y:S02]  /*202f0*/  ISETP.LT.OR P5, PT, R0, 0x71, !P1 ;  /* 0x000000710000780c */ /* 0x000fe40004fa1670 */
[----:B------:R3:W-:Y:S01]  /*20300*/  @!P3 STG.E.U8 desc[UR14][R8.64+0x71], R81 ;  /* 0x000071510800b986 */ /* 0x0007e2000c10110e */
[----:B-1----:R-:W-:Y:S01]  /*20310*/  @!P0 IMAD.MOV.U32 R6, RZ, RZ, R4 ;  /* 0x000000ffff068224 */ /* 0x002fe200078e0004 */
[----:B------:R-:W-:Y:S01]  /*20320*/  F2FP.SATFINITE.E4M3.F32.PACK_AB_MERGE_C R13, RZ, R82, RZ ;  /* 0x00000052ff0d723e */ /* 0x000fe200048070ff */
[----:B------:R-:W-:Y:S02]  /*20330*/  @!P0 IMAD.MOV.U32 R7, RZ, RZ, R3 ;  /* 0x000000ffff078224 */ /* 0x000fe400078e0003 */
[----:B------:R-:W-:-:S06]  /*20340*/  @!P0 IMAD.WIDE.U32 R10, R11, 0xc0, R6 ;  /* 0x000000c00b0a8825 */ /* 0x000fcc00078e0006 */
[----:B------:R-:W-:Y:S05]  /*20350*/  @P5 BRA `(.L_x_82) ;  /* 0x0000000000305947 */ /* 0x000fea0003800000 */
[----:B---3--:R-:W-:Y:S01]  /*20360*/  IMAD.U32 R9, RZ, RZ, UR6 ;  /* 0x00000006ff097e24 */ /* 0x008fe2000f8e00ff */
        /* <DEDUP_REMOVED lines=11> */
.L_x_82:
[----:B------:R-:W-:Y:S05]  /*20420*/  BSYNC B0 ;  /* 0x0000000000007941 */ /* 0x000fea0003800000 */
.L_x_81:
[----:B------:R-:W-:Y:S01]  /*20430*/  BSSY B0, `(.L_x_83) ;  /* 0x0000010000007945 */ /* 0x000fe20003800000 */
[----:B-1----:R-:W-:Y:S01]  /*20440*/  IMAD.U32 R13, RZ, RZ, UR6 ;  /* 0x00000006ff0d7e24 */ /* 0x002fe2000f8e00ff */
[----:B------:R-:W-:Y:S02]  /*20450*/  F2FP.SATFINITE.E4M3.F32.PACK_AB_MERGE_C R83, RZ, R83, RZ ;  /* 0x00000053ff53723e */ /* 0x000fe400048070ff */
        /* <DEDUP_REMOVED lines=13> */
.L_x_84:
[----:B------:R-:W-:Y:S05]  /*20530*/  BSYNC B0 ;  /* 0x0000000000007941 */ /* 0x000fea0003800000 */
.L_x_83:
[----:B------:R-:W-:Y:S01]  /*20540*/  VOTEU.ALL UP0, P0 ;  /* 0x00000000003f7886 */ /* 0x000fe20000000000 */
[----:B-1----:R-:W-:Y:S01]  /*20550*/  @!P2 IMAD.MOV.U32 R6, RZ, RZ, R4 ;  /* 0x000000ffff06a224 */ /* 0x002fe200078e0004 */
[----:B------:R-:W-:Y:S01]  /*20560*/  VOTEU.ALL UP1, P2 ;  /* 0x00000000003f7886 */ /* 0x000fe20001020000 */
[----:B------:R-:W-:Y:S02]  /*20570*/  @!P2 IMAD.MOV.U32 R7, RZ, RZ, R3 ;  /* 0x000000ffff07a224 */ /* 0x000fe400078e0003 */
[----:B------:R-:W-:Y:S01]  /*20580*/  FMUL R84, R84, UR13 ;  /* 0x0000000d54547c20 */ /* 0x000fe20008400000 */
[----:B------:R-:W-:Y:S01]  /*20590*/  @!UP0 UIMAD UR4, UR7, 0xc0, URZ ;  /* 0x000000c0070488a4 */ /* 0x000fe2000f8e023f */
[----:B------:R-:W-:Y:S01]  /*205a0*/  FMUL R85, R85, UR13 ;  /* 0x0000000d55557c20 */ /* 0x000fe20008400000 */
[----:B---3--:R-:W-:Y:S01]  /*205b0*/  @!P2 IMAD.WIDE.U32 R8, R13, 0xc0, R6 ;  /* 0x000000c00d08a825 */ /* 0x008fe200078e0006 */
[----:B------:R-:W-:Y:S01]  /*205c0*/  @!UP1 UIMAD UR9, UR7, 0xc0, URZ ;  /* 0x000000c0070998a4 */ /* 0x000fe2000f8e023f */
[----:B0-----:R-:W-:-:S02]  /*205d0*/  @!P0 IADD3 R6, P3, R10, R14, RZ ;  /* 0x0000000e0a068210 */ /* 0x001fc40007f7e0ff */
[----:B------:R-:W-:Y:S01]  /*205e0*/  FMUL R86, R86, UR13 ;  /* 0x0000000d56567c20 */ /* 0x000fe20008400000 */
[----:B------:R-:W-:Y:S01]  /*205f0*/  F2FP.SATFINITE.E4M3.F32.PACK_AB_MERGE_C R85, RZ, R85, RZ ;  /* 0x00000055ff55723e */ /* 0x000fe200048070ff */
[----:B------:R-:W-:Y:S01]  /*20600*/  BSSY B0, `(.L_x_85) ;  /* 0x0000018000007945 */ /* 0x000fe20003800000 */
[----:B--2---:R-:W-:Y:S01]  /*20610*/  @!P2 IADD3 R8, P4, R8, R18, RZ ;  /* 0x000000120808a210 */ /* 0x004fe20007f9e0ff */
[----:B------:R-:W-:Y:S01]  /*20620*/  FMUL R87, R87, UR13 ;  /* 0x0000000d57577c20 */ /* 0x000fe20008400000 */
[----:B------:R-:W-:Y:S02]  /*20630*/  @!P0 IADD3.X R7, R15, UR4, R11, P3, !PT ;  /* 0x000000040f078c10 */ /* 0x000fe40009ffe40b */
[----:B------:R-:W-:Y:S02]  /*20640*/  F2FP.SATFINITE.E4M3.F32.PACK_AB_MERGE_C R11, RZ, R84, RZ ;  /* 0x00000054ff0b723e */ /* 0x000fe400048070ff */
[----:B------:R-:W-:Y:S02]  /*20650*/  @!P2 IADD3.X R9, R19, UR9, R9, P4, !PT ;  /* 0x000000091309ac10 */ /* 0x000fe4000a7fe409 */
[C---:B------:R-:W-:Y:S01]  /*20660*/  ISETP.LT.OR P5, PT, R0.reuse, 0x79, !P1 ;  /* 0x000000790000780c */ /* 0x040fe20004fa1670 */
[----:B------:R0:W-:Y:S01]  /*20670*/  @!P0 STG.E.U8 desc[UR14][R6.64+0x78], R11 ;  /* 0x0000780b06008986 */ /* 0x0001e2000c10110e */
[----:B------:R-:W-:-:S02]  /*20680*/  ISETP.LT.OR P1, PT, R0, 0x7a, !P1 ;  /* 0x0000007a0000780c */ /* 0x000fc40004f21670 */
[----:B------:R-:W-:Y:S01]  /*20690*/  F2FP.SATFINITE.E4M3.F32.PACK_AB_MERGE_C R13, RZ, R86, RZ ;  /* 0x00000056ff0d723e */ /* 0x000fe200048070ff */
[----:B------:R0:W-:Y:S08]  /*206a0*/  @!P2 STG.E.U8 desc[UR14][R8.64+0x79], R85 ;  /* 0x000079550800a986 */ /* 0x0001f0000c10110e */
[----:B------:R-:W-:Y:S05]  /*206b0*/  @P5 BRA `(.L_x_86) ;  /* 0x0000000000305947 */ /* 0x000fea0003800000 */
[----:B0-----:R-:W-:Y:S01]  /*206c0*/  IMAD.U32 R9, RZ, RZ, UR6 ;  /* 0x00000006ff097e24 */ /* 0x001fe2000f8e00ff */
        /* <DEDUP_REMOVED lines=11> */
.L_x_86:
[----:B------:R-:W-:Y:S05]  /*20780*/  BSYNC B0 ;  /* 0x0000000000007941 */ /* 0x000fea0003800000 */
.L_x_85:
[----:B------:R-:W-:Y:S05]  /*20790*/  @P1 EXIT ;  /* 0x000000000000194d */ /* 0x000fea0003800000 */
[----:B------:R-:W-:Y:S01]  /*207a0*/  IMAD.U32 R5, RZ, RZ, UR6 ;  /* 0x00000006ff057e24 */ /* 0x000fe2000f8e00ff */
[----:B------:R-:W-:Y:S01]  /*207b0*/  UIMAD UR4, UR7, 0xc0, URZ ;  /* 0x000000c0070478a4 */ /* 0x000fe2000f8e023f */
[----:B------:R-:W-:Y:S01]  /*207c0*/  IMAD.MOV.U32 R2, RZ, RZ, R4 ;  /* 0x000000ffff027224 */ /* 0x000fe200078e0004 */
[----:B------:R-:W-:Y:S01]  /*207d0*/  ULDC.64 UR10, c[0x0][0x5c8] ;  /* 0x00017200000a7ab9 */ /* 0x000fe20000000a00 */
[----:B------:R-:W-:Y:S01]  /*207e0*/  F2FP.SATFINITE.E4M3.F32.PACK_AB_MERGE_C R87, RZ, R87, RZ ;  /* 0x00000057ff57723e */ /* 0x000fe200048070ff */
[----:B------:R-:W-:Y:S02]  /*207f0*/  IMAD.U32 R0, RZ, RZ, UR11 ;  /* 0x0000000bff007e24 */ /* 0x000fe4000f8e00ff */
[----:B------:R-:W-:-:S04]  /*20800*/  IMAD.WIDE.U32 R2, R5, 0xc0, R2 ;  /* 0x000000c005027825 */ /* 0x000fc800078e0002 */
[----:B------:R-:W-:Y:S02]  /*20810*/  IMAD.U32 R5, RZ, RZ, UR10 ;  /* 0x0000000aff057e24 */ /* 0x000fe4000f8e00ff */
[----:B------:R-:W-:-:S03]  /*20820*/  VIADD R3, R3, UR4 ;  /* 0x0000000403037c36 */ /* 0x000fc60008000000 */
[----:B------:R-:W-:-:S04]  /*20830*/  IADD3 R2, P0, P1, R2, UR8, R5 ;  /* 0x0000000802027c10 */ /* 0x000fc8000f91e005 */
[----:B------:R-:W-:-:S05]  /*20840*/  IADD3.X R3, R3, UR5, R0, P0, P1 ;  /* 0x0000000503037c10 */ /* 0x000fca00087e2400 */
[----:B------:R-:W-:Y:S01]  /*20850*/  STG.E.U8 desc[UR14][R2.64+0x79], R87 ;  /* 0x0000795702007986 */ /* 0x000fe2000c10110e */
[----:B------:R-:W-:Y:S05]  /*20860*/  EXIT ;  /* 0x000000000000794d */ /* 0x000fea0003800000 */
.L_x_10:
[----:B------:R-:W-:-:S13]  /*20870*/  ISETP.NE.AND P0, PT, RZ, UR7, PT ;  /* 0x00000007ff007c0c */ /* 0x000fda000bf05270 */
[----:B------:R-:W-:Y:S05]  /*20880*/  @P0 EXIT ;  /* 0x000000000000094d */ /* 0x000fea0003800000 */
[----:B------:R-:W-:-:S13]  /*20890*/  ELECT P0, URZ, PT ;  /* 0x00000000003f782f */ /* 0x000fda0003800000 */
[----:B------:R-:W-:Y:S05]  /*208a0*/  @!P0 BRA `(.L_x_87) ;  /* 0x0000000400cc8947 */ /* 0x000fea0003800000 */
[----:B------:R-:W-:Y:S01]  /*208b0*/  UISETP.GE.AND UP0, UPT, UR5, 0x1, UPT ;  /* 0x000000010500788c */ /* 0x000fe2000bf06270 */
[----:B------:R-:W-:-:S04]  /*208c0*/  SHF.R.S32.HI R3, RZ, 0x1f, R4 ;  /* 0x0000001fff037819 */ /* 0x000fc80000011404 */
[----:B------:R-:W-:Y:S02]  /*208d0*/  LEA.HI R3, R3, R4, RZ, 0x7 ;  /* 0x0000000403037211 */ /* 0x000fe400078f38ff */
[----:B------:R-:W-:-:S13]  /*208e0*/  PLOP3.LUT P0, PT, PT, PT, UP0, 0x80, 0x0 ;  /* 0x000000000000781c */ /* 0x000fda0003f0f008 */
[----:B------:R-:W-:Y:S05]  /*208f0*/  @!P0 BRA `(.L_x_87) ;  /* 0x0000000400b88947 */ /* 0x000fea0003800000 */
[----:B------:R-:W0:Y:S01]  /*20900*/  S2R R0, SR_CTAID.X ;  /* 0x0000000000007919 */ /* 0x000e220000002500 */
[----:B------:R-:W-:Y:S01]  /*20910*/  LOP3.LUT R3, R3, 0xffffff80, RZ, 0xc0, !PT ;  /* 0xffffff8003037812 */ /* 0x000fe200078ec0ff */
[----:B------:R-:W-:Y:S01]  /*20920*/  UIMAD UR7, UR26, UR27, URZ ;  /* 0x0000001b1a0772a4 */ /* 0x000fe2000f8e023f */
[C---:B------:R-:W-:Y:S01]  /*20930*/  LOP3.LUT P0, RZ, R4.reuse, 0x1f, RZ, 0xc0, !PT ;  /* 0x0000001f04ff7812 */ /* 0x040fe2000780c0ff */
[----:B------:R-:W1:Y:S01]  /*20940*/  S2R R8, SR_CTAID.Y ;  /* 0x0000000000087919 */ /* 0x000e620000002600 */
[----:B------:R-:W-:Y:S01]  /*20950*/  ULDC UR8, c[0x0][0x384] ;  /* 0x0000e10000087ab9 */ /* 0x000fe20000000800 */
[----:B------:R-:W-:Y:S01]  /*20960*/  IMAD.IADD R3, R4, 0x1, -R3 ;  /* 0x0000000104037824 */ /* 0x000fe200078e0a03 */
[----:B------:R-:W-:Y:S01]  /*20970*/  UIMAD UR7, UR4, UR7, 0x1 ;  /* 0x00000001040774a4 */ /* 0x000fe2000f8e0207 */
[----:B------:R-:W-:Y:S01]  /*20980*/  IMAD.U32 R9, RZ, RZ, UR6 ;  /* 0x00000006ff097e24 */ /* 0x000fe2000f8e00ff */
[----:B------:R-:W-:Y:S01]  /*20990*/  ULDC UR9, c[0x0][0x388] ;  /* 0x0000e20000097ab9 */ /* 0x000fe20000000800 */
[----:B------:R-:W-:Y:S01]  /*209a0*/  IMAD.MOV.U32 R4, RZ, RZ, 0x1 ;  /* 0x00000001ff047424 */ /* 0x000fe200078e00ff */
[----:B------:R-:W-:-:S02]  /*209b0*/  ISETP.NE.AND P1, PT, R3, RZ, PT ;  /* 0x000000ff0300720c */ /* 0x000fc40003f25270 */
[----:B------:R-:W-:Y:S02]  /*209c0*/  CS2R R6, SRZ ;  /* 0x0000000000067805 */ /* 0x000fe4000001ff00 */
[----:B------:R-:W-:Y:S01]  /*209d0*/  ISETP.NE.OR P0, PT, R3, RZ, !P0 ;  /* 0x000000ff0300720c */ /* 0x000fe20004705670 */
[----:B------:R-:W-:Y:S02]  /*209e0*/  IMAD.MOV.U32 R3, RZ, RZ, RZ ;  /* 0x000000ffff037224 */ /* 0x000fe400078e00ff */
[----:B------:R-:W-:Y:S02]  /*209f0*/  IMAD.MOV.U32 R5, RZ, RZ, RZ ;  /* 0x000000ffff057224 */ /* 0x000fe400078e00ff */
[----:B------:R-:W-:Y:S02]  /*20a00*/  IMAD.U32 R19, RZ, RZ, UR7 ;  /* 0x00000007ff137e24 */ /* 0x000fe4000f8e00ff */
[----:B0-----:R-:W-:Y:S01]  /*20a10*/  IMAD.SHL.U32 R11, R0, 0x100, RZ ;  /* 0x00000100000b7824 */ /* 0x001fe200078e00ff */
[----:B------:R-:W-:-:S03]  /*20a20*/  LOP3.LUT R0, R9, 0x2, RZ, 0xfc, !PT ;  /* 0x0000000209007812 */ /* 0x000fc600078efcff */
[----:B------:R-:W-:-:S04]  /*20a30*/  IMAD.HI.U32 R2, R11, UR8, RZ ;  /* 0x000000080b027c27 */ /* 0x000fc8000f8e00ff */
[----:B-1----:R-:W-:Y:S01]  /*20a40*/  IMAD.SHL.U32 R16, R8, 0x80, RZ ;  /* 0x0000008008107824 */ /* 0x002fe200078e00ff */
[----:B------:R-:W-:-:S07]  /*20a50*/  SHF.R.U32.HI R2, RZ, UR9, R2 ;  /* 0x00000009ff027c19 */ /* 0x000fce0008011602 */
.L_x_91:
[----:B------:R-:W0:Y:S01]  /*20a60*/  S2R R9, SR_CgaCtaId ;  /* 0x0000000000097919 */ /* 0x000e220000008800 */
[----:B------:R-:W-:-:S04]  /*20a70*/  MOV R8, 0x400 ;  /* 0x0000040000087802 */ /* 0x000fc80000000f00 */
[----:B0-----:R-:W-:Y:S02]  /*20a80*/  LEA R18, R9, R8, 0x18 ;  /* 0x0000000809127211 */ /* 0x001fe400078ec0ff */
[----:B------:R-:W-:-:S03]  /*20a90*/  SHF.L.U32 R8, R4, 0x1f, RZ ;  /* 0x0000001f04087819 */ /* 0x000fc600000006ff */
[----:B------:R-:W-:-:S07]  /*20aa0*/  IMAD R9, R3, 0x8, R18 ;  /* 0x0000000803097824 */ /* 0x000fce00078e0212 */
.L_x_88:
[----:B0-----:R0:W1:Y:S02]  /*20ab0*/  SYNCS.PHASECHK.TRANS64.TRYWAIT P2, [R9+URZ+0x36048], R8 ;  /* 0x03604808090075a7 */ /* 0x001064000804017f */
[----:B-1----:R-:W-:Y:S05]  /*20ac0*/  @!P2 NANOSLEEP.SYNCS 0x989680 ;  /* 0x009896800000a95d */ /* 0x002fea0003900000 */
[----:B------:R-:W1:Y:S02]  /*20ad0*/  @!P2 SYNCS.PHASECHK.TRANS64 P2, [R9+URZ+0x36048], R8 ;  /* 0x036048080900a5a7 */ /* 0x000e64000804007f */
[----:B-1----:R-:W-:Y:S05]  /*20ae0*/  @!P2 BRA `(.L_x_88) ;  /* 0xfffffffc00f0a947 */ /* 0x002fea000383ffff */
[----:B0-----:R-:W0:Y:S02]  /*20af0*/  @!P1 LDC R8, c[0x0][0x500] ;  /* 0x00014000ff089b82 */ /* 0x001e240000000800 */
[----:B0-----:R0:W-:Y:S02]  /*20b00*/  @!P1 SYNCS.ARRIVE.TRANS64 RZ, [R9+URZ+0x36000], R8 ;  /* 0x0360000809ff99a7 */ /* 0x0011e4000800003f */
[----:B0-----:R-:W-:-:S04]  /*20b10*/  PRMT R8, R0, 0x9910, RZ ;  /* 0x0000991000087816 */ /* 0x001fc800000000ff */
[----:B------:R-:W-:-:S13]  /*20b20*/  ISETP.NE.AND P2, PT, R8, 0x2, PT ;  /* 0x000000020800780c */ /* 0x000fda0003f45270 */
[----:B------:R-:W-:Y:S05]  /*20b30*/  @P2 BRA `(.L_x_89) ;  /* 0x0000000000042947 */ /* 0x000fea0003800000 */
[----:B------:R-:W-:Y:S01]  /*20b40*/  BPT.TRAP 0x1 ;  /* 0x000000040000795c */ /* 0x000fe20000300000 */
.L_x_89:
[----:B------:R-:W-:Y:S05]  /*20b50*/  @P0 BRA `(.L_x_90) ;  /* 0x0000000000040947 */ /* 0x000fea0003800000 */
[----:B------:R-:W-:Y:S01]  /*20b60*/  BPT.TRAP 0x1 ;  /* 0x000000040000795c */ /* 0x000fe20000300000 */
.L_x_90:
[----:B------:R-:W0:Y:S01]  /*20b70*/  LDC R10, c[0x0][0x380] ;  /* 0x0000e000ff0a7b82 */ /* 0x000e220000000800 */
[----:B------:R-:W-:Y:S01]  /*20b80*/  R2UR UR7, R2 ;  /* 0x00000000020772ca */ /* 0x000fe200000e0000 */
[----:B------:R-:W-:Y:S01]  /*20b90*/  ULDC UR20, c[0x0][0x38c] ;  /* 0x0000e30000147ab9 */ /* 0x000fe20000000800 */
[----:B------:R-:W-:Y:S01]  /*20ba0*/  R2UR UR17, R9 ;  /* 0x00000000091172ca */ /* 0x000fe200000e0000 */
[----:B------:R-:W-:Y:S01]  /*20bb0*/  UISETP.NE.AND UP0, UPT, UR20, 0x1, UPT ;  /* 0x000000011400788c */ /* 0x000fe2000bf05270 */
[C---:B------:R-:W-:Y:S01]  /*20bc0*/  VIADD R9, R7.reuse, 0x1 ;  /* 0x0000000107097836 */ /* 0x040fe20000000000 */
[----:B------:R-:W-:Y:S01]  /*20bd0*/  R2UR UR18, R7 ;  /* 0x00000000071272ca */ /* 0x000fe200000e0000 */
[----:B------:R-:W-:Y:S01]  /*20be0*/  VIADD R19, R19, 0xffffffff ;  /* 0xffffffff13137836 */ /* 0x000fe20000000000 */
[----:B------:R-:W1:Y:S01]  /*20bf0*/  LDC.64 R12, c[0x0][0x3b8] ;  /* 0x0000ee00ff0c7b82 */ /* 0x000e620000000a00 */
[----:B------:R-:W-:Y:S01]  /*20c00*/  R2UR UR15, R18 ;  /* 0x00000000120f72ca */ /* 0x000fe200000e0000 */
[----:B------:R-:W-:Y:S01]  /*20c10*/  ULDC.64 UR30, c[0x0][0x198] ;  /* 0x00006600001e7ab9 */ /* 0x000fe20000000a00 */
[----:B------:R-:W-:Y:S01]  /*20c20*/  R2UR UR16, R3 ;  /* 0x00000000031072ca */ /* 0x000fe200000e0000 */
[----:B------:R-:W-:Y:S01]  /*20c30*/  UIADD3 UR14, UP1, UR30, 0xf0, URZ ;  /* 0x000000f01e0e7890 */ /* 0x000fe2000ff3e03f */
[----:B------:R-:W-:Y:S01]  /*20c40*/  ISETP.GT.AND P5, PT, R19, 0x1, PT ;  /* 0x000000011300780c */ /* 0x000fe20003fa4270 */
[----:B------:R-:W-:-:S02]  /*20c50*/  UIADD3 UR30, UP2, UR30, 0x1f0, URZ ;  /* 0x000001f01e1e7890 */ /* 0x000fc4000ff5e03f */
[----:B------:R-:W1:Y:S01]  /*20c60*/  LDC.64 R14, c[0x0][0x3d8] ;  /* 0x0000f600ff0e7b82 */ /* 0x000e620000000a00 */
[----:B------:R-:W-:Y:S01]  /*20c70*/  @UP0 ULDC.64 UR12, c[0x0][0x390] ;  /* 0x0000e400000c0ab9 */ /* 0x000fe20000000a00 */
[----:B------:R-:W-:Y:S01]  /*20c80*/  ULDC.64 UR8, c[0x0][0x3b0] ;  /* 0x0000ec0000087ab9 */ /* 0x000fe20000000a00 */
[----:B------:R-:W-:Y:S01]  /*20c90*/  ULDC.64 UR22, c[0x0][0x3d0] ;  /* 0x0000f40000167ab9 */ /* 0x000fe20000000a00 */
[----:B------:R-:W-:Y:S02]  /*20ca0*/  USHF.L.U32 UR18, UR18, 0x6, URZ ;  /* 0x0000000612127899 */ /* 0x000fe4000800063f */
[----:B------:R-:W-:Y:S01]  /*20cb0*/  UIADD3 UR17, UR17, 0x36000, URZ ;  /* 0x0003600011117890 */ /* 0x000fe2000fffe03f */
[----:B0-----:R-:W-:Y:S01]  /*20cc0*/  ISETP.NE.AND P2, PT, R10, 0x1, PT ;  /* 0x000000010a00780c */ /* 0x001fe20003f45270 */
[----:B------:R-:W0:Y:S01]  /*20cd0*/  LDC R17, c[0x0][0x3c8] ;  /* 0x0000f200ff117b82 */ /* 0x000e220000000800 */
[----:B------:R-:W-:Y:S02]  /*20ce0*/  ULEA UR16, UR16, UR15, 0xe ;  /* 0x0000000f10107291 */ /* 0x000fe4000f8e703f */
[----:B------:R-:W-:-:S02]  /*20cf0*/  UIADD3.X UR15, URZ, UR31, URZ, UP1, !UPT ;  /* 0x0000001f3f0f7290 */ /* 0x000fc40008ffe43f */
[----:B------:R-:W-:Y:S01]  /*20d00*/  UIADD3.X UR31, URZ, UR31, URZ, UP2, !UPT ;  /* 0x0000001f3f1f7290 */ /* 0x000fe200097fe43f */
[----:B------:R-:W-:Y:S01]  /*20d10*/  UMOV UR28, 0x0 ;  /* 0x00000000001c7882 */ /* 0x000fe20000000000 */
[----:B------:R-:W-:-:S05]  /*20d20*/  UMOV UR29, 0x10000000 ;  /* 0x10000000001d7882 */ /* 0x000fca0000000000 */
[----:B------:R-:W-:Y:S01]  /*20d30*/  @P2 IMAD.U32 R8, RZ, RZ, UR7 ;  /* 0x00000007ff082e24 */ /* 0x000fe2000f8e00ff */
[----:B------:R-:W-:Y:S01]  /*20d40*/  R2UR UR7, R11 ;  /* 0x000000000b0772ca */ /* 0x000fe200000e0000 */
[----:B-1----:R-:W-:-:S03]  /*20d50*/  IMAD R7, R6, R13, R15 ;  /* 0x0000000d06077224 */ /* 0x002fc600078e020f */
[----:B------:R-:W-:Y:S01]  /*20d60*/  @P2 R2UR UR7, R8 ;  /* 0x00000000080722ca */ /* 0x000fe200000e0000 */
[----:B------:R-:W-:Y:S01]  /*20d70*/  IMAD R8, R3, 0x2000, R18 ;  /* 0x0000200003087824 */ /* 0x000fe200078e0212 */
[----:B------:R-:W-:Y:S01]  /*20d80*/  ISETP.NE.AND P2, PT, R9, UR4, PT ;  /* 0x0000000409007c0c */ /* 0x000fe2000bf45270 */
[----:B------:R-:W-:-:S03]  /*20d90*/  VIADD R3, R3, 0x1 ;  /* 0x0000000103037836 */ /* 0x000fc60000000000 */
[----:B------:R-:W-:Y:S01]  /*20da0*/  R2UR UR24, R8 ;  /* 0x00000000081872ca */ /* 0x000fe200000e0000 */
[----:B------:R-:W-:Y:S01]  /*20db0*/  IMAD R8, R5, R12, R14 ;  /* 0x0000000c05087224 */ /* 0x000fe200078e020e */
[----:B------:R-:W-:-:S04]  /*20dc0*/  ISETP.NE.AND P4, PT, R3, 0x9, PT ;  /* 0x000000090300780c */ /* 0x000fc80003f85270 */
[----:B------:R-:W-:Y:S01]  /*20dd0*/  PRMT R7, R8, 0x40, R7 ;  /* 0x0000004008077816 */ /* 0x000fe20000000007 */
[----:B------:R-:W-:Y:S01]  /*20de0*/  UIADD3 UR10, -UR7, URZ, URZ ;  /* 0x0000003f070a7290 */ /* 0x000fe2000fffe13f */
[----:B------:R-:W-:Y:S01]  /*20df0*/  VIADD R8, R5, 0x1 ;  /* 0x0000000105087836 */ /* 0x000fe20000000000 */
[----:B------:R-:W-:Y:S01]  /*20e00*/  UMOV UR21, UR7 ;  /* 0x0000000700157c82 */ /* 0x000fe20008000000 */
[----:B------:R-:W-:Y:S01]  /*20e10*/  R2UR UR25, R7 ;  /* 0x00000000071972ca */ /* 0x000fe200000e0000 */
[----:B------:R-:W-:Y:S01]  /*20e20*/  @P2 IMAD.MOV R8, RZ, RZ, R5 ;  /* 0x000000ffff082224 */ /* 0x000fe200078e0205 */
[----:B------:R-:W-:Y:S01]  /*20e30*/  SEL R7, R9, RZ, P2 ;  /* 0x000000ff09077207 */ /* 0x000fe20001000000 */
[----:B------:R-:W-:Y:S01]  /*20e40*/  IMAD R10, R10, UR10, R11 ;  /* 0x0000000a0a0a7c24 */ /* 0x000fe2000f8e020b */
[----:B------:R-:W-:Y:S01]  /*20e50*/  UIMAD.WIDE.U32 UR10, UR7, UR12, URZ ;  /* 0x0000000c070a72a5 */ /* 0x000fe2000f8e003f */
[----:B------:R-:W-:Y:S02]  /*20e60*/  R2UR UR12, R5 ;  /* 0x00000000050c72ca */ /* 0x000fe400000e0000 */
[----:B0-----:R-:W-:Y:S01]  /*20e70*/  ISETP.NE.AND P3, PT, R8, R17, PT ;  /* 0x000000110800720c */ /* 0x001fe20003f65270 */
[----:B------:R-:W-:Y:S01]  /*20e80*/  @UP0 USHF.R.U32.HI UR21, URZ, UR13, UR11 ;  /* 0x0000000d3f150299 */ /* 0x000fe2000801160b */
[----:B------:R-:W-:Y:S01]  /*20e90*/  R2UR UR19, R10 ;  /* 0x000000000a1372ca */ /* 0x000fe200000e0000 */
[----:B------:R-:W-:Y:S01]  /*20ea0*/  VIADD R10, R6, 0x1 ;  /* 0x00000001060a7836 */ /* 0x000fe20000000000 */
[----:B------:R-:W-:Y:S01]  /*20eb0*/  R2UR UR11, R16 ;  /* 0x00000000100b72ca */ /* 0x000fe200000e0000 */
[----:B------:R-:W-:Y:S01]  /*20ec0*/  UIADD3 UR10, -UR21, URZ, URZ ;  /* 0x0000003f150a7290 */ /* 0x000fe2000fffe13f */
[----:B------:R-:W-:-:S02]  /*20ed0*/  R2UR UR13, R6 ;  /* 0x00000000060d72ca */ /* 0x000fc400000e0000 */
[----:B------:R-:W-:Y:S01]  /*20ee0*/  SEL R5, RZ, 0x1, P4 ;  /* 0x00000001ff057807 */ /* 0x000fe20002000000 */
[----:B------:R-:W-:Y:S01]  /*20ef0*/  UIMAD UR20, UR20, UR10, UR7 ;  /* 0x0000000a141472a4 */ /* 0x000fe2000f8e0207 */
[----:B------:R-:W-:Y:S01]  /*20f00*/  SEL R3, R3, RZ, P4 ;  /* 0x000000ff03037207 */ /* 0x000fe20002000000 */
[----:B------:R-:W-:Y:S01]  /*20f10*/  UPRMT UR7, UR25, 0x5410, URZ ;  /* 0x0000541019077896 */ /* 0x000fe2000800003f */
[----:B------:R-:W-:Y:S01]  /*20f20*/  LOP3.LUT R4, R4, R5, RZ, 0x3c, !PT ;  /* 0x0000000504047212 */ /* 0x000fe200078e3cff */
[----:B------:R-:W-:Y:S01]  /*20f30*/  UIMAD UR20, UR20, UR9, UR23 ;  /* 0x00000009141472a4 */ /* 0x000fe2000f8e0217 */
[----:B------:R-:W-:Y:S01]  /*20f40*/  @P3 IMAD.MOV R10, RZ, RZ, R6 ;  /* 0x000000ffff0a3224 */ /* 0x000fe200078e0206 */
[----:B------:R-:W-:Y:S01]  /*20f50*/  UIMAD UR19, UR19, UR8, UR22 ;  /* 0x00000008131372a4 */ /* 0x000fe2000f8e0216 */
[----:B------:R-:W-:Y:S01]  /*20f60*/  SEL R5, R8, RZ, P3 ;  /* 0x000000ff08057207 */ /* 0x000fe20001800000 */
[----:B------:R-:W-:Y:S01]  /*20f70*/  UIADD3 UR8, UR24, 0x24000, URZ ;  /* 0x0002400018087890 */ /* 0x000fe2000fffe03f */
[----:B------:R-:W-:Y:S01]  /*20f80*/  IMAD.MOV.U32 R6, RZ, RZ, R10 ;  /* 0x000000ffff067224 */ /* 0x000fe200078e000a */
[----:B------:R-:W-:Y:S01]  /*20f90*/  UMOV UR9, UR17 ;  /* 0x0000001100097c82 */ /* 0x000fe20008000000 */
[----:B------:R-:W-:-:S04]  /*20fa0*/  UMOV UR10, UR18 ;  /* 0x00000012000a7c82 */ /* 0x000fc80008000000 */
[----:B------:R0:W-:Y:S02]  /*20fb0*/  UTMALDG.4D.IM2COL [UR16], [UR14], UR7 ;  /* 0x000000100e0073b4 */ /* 0x0001e40008058007 */
[----:B------:R0:W-:Y:S02]  /*20fc0*/  UTMALDG.4D [UR8], [UR30], desc[UR28] ;  /* 0x00001c081e0075b4 */ /* 0x0001e40008019000 */
[----:B0-----:R-:W-:Y:S05]  /*20fd0*/  @P5 BRA `(.L_x_91) ;  /* 0xfffffff800a05947 */ /* 0x001fea000383ffff */
.L_x_87:
[----:B------:R-:W-:Y:S01]  /*20fe0*/  UISETP.GE.U32.AND UP1, UPT, UR5, 0x9, UPT ;  /* 0x000000090500788c */ /* 0x000fe2000bf26070 */
[----:B------:R-:W-:-:S05]  /*20ff0*/  IMAD.MOV.U32 R0, RZ, RZ, 0x1 ;  /* 0x00000001ff007424 */ /* 0x000fca00078e00ff */
[----:B------:R-:W-:-:S05]  /*21000*/  PLOP3.LUT P0, PT, PT, PT, UP1, 0x80, 0x0 ;  /* 0x000000000000781c */ /* 0x000fca0003f0f018 */
[----:B------:R-:W-:-:S04]  /*21010*/  @UP1 UIMAD.WIDE.U32 UR8, UR5, 0x38e38e39, URZ ;  /* 0x38e38e39050818a5 */ /* 0x000fc8000f8e003f */
[----:B------:R-:W-:-:S04]  /*21020*/  @UP1 USHF.R.U32.HI UR7, URZ, 0x1, UR9 ;  /* 0x000000013f071899 */ /* 0x000fc80008011609 */
[----:B------:R-:W-:-:S04]  /*21030*/  @UP1 ULOP3.LUT UR7, UR7, 0x1, URZ, 0xc0, !UPT ;  /* 0x0000000107071892 */ /* 0x000fc8000f8ec03f */
[----:B------:R-:W-:-:S04]  /*21040*/  @UP1 UISETP.NE.U32.AND UP0, UPT, UR7, 0x1, UPT ;  /* 0x000000010700188c */ /* 0x000fc8000bf05070 */
[----:B------:R-:W-:-:S04]  /*21050*/  @UP1 UISETP.NE.U32.AND.EX UP0, UPT, URZ, URZ, UPT, UP0 ;  /* 0x0000003f3f00128c */ /* 0x000fc8000bf05100 */
[----:B------:R-:W-:-:S06]  /*21060*/  @UP1 USEL UR7, URZ, 0x1, !UP0 ;  /* 0x000000013f071887 */ /* 0x000fcc000c000000 */
[----:B------:R-:W-:Y:S01]  /*21070*/  @P0 IMAD.U32 R0, RZ, RZ, UR7 ;  /* 0x00000007ff000e24 */ /* 0x000fe2000f8e00ff */
[----:B------:R-:W-:Y:S05]  /*21080*/  WARPSYNC.ALL ;  /* 0x0000000000007948 */ /* 0x000fea0003800000 */
[----:B------:R-:W-:-:S13]  /*21090*/  ELECT P0, URZ, PT ;  /* 0x00000000003f782f */ /* 0x000fda0003800000 */
[----:B------:R-:W-:Y:S05]  /*210a0*/  @!P0 EXIT ;  /* 0x000000000000894d */ /* 0x000fea0003800000 */
[----:B------:R-:W-:-:S04]  /*210b0*/  ULOP3.LUT UR6, UR6, 0x2, URZ, 0xfc, !UPT ;  /* 0x0000000206067892 */ /* 0x000fc8000f8efc3f */
[----:B------:R-:W-:-:S06]  /*210c0*/  UISETP.NE.AND UP0, UPT, UR6, 0x3, UPT ;  /* 0x000000030600788c */ /* 0x000fcc000bf05270 */
[----:B------:R-:W-:-:S13]  /*210d0*/  PLOP3.LUT P0, PT, PT, PT, UP0, 0x80, 0x0 ;  /* 0x000000000000781c */ /* 0x000fda0003f0f008 */
[----:B------:R-:W-:Y:S05]  /*210e0*/  @!P0 BRA `(.L_x_92) ;  /* 0x0000000000048947 */ /* 0x000fea0003800000 */
[----:B------:R-:W-:Y:S01]  /*210f0*/  BPT.TRAP 0x1 ;  /* 0x000000040000795c */ /* 0x000fe20000300000 */
.L_x_92:
[----:B------:R-:W0:Y:S01]  /*21100*/  S2UR UR8, SR_CgaCtaId ;  /* 0x00000000000879c3 */ /* 0x000e220000008800 */
[----:B------:R-:W-:Y:S01]  /*21110*/  UIMAD.WIDE.U32 UR6, UR5, 0x38e38e39, URZ ;  /* 0x38e38e39050678a5 */ /* 0x000fe2000f8e003f */
[----:B------:R-:W-:Y:S01]  /*21120*/  SHF.L.U32 R2, R0, 0x1f, RZ ;  /* 0x0000001f00027819 */ /* 0x000fe200000006ff */
[----:B------:R-:W-:Y:S02]  /*21130*/  UMOV UR4, 0x400 ;  /* 0x0000040000047882 */ /* 0x000fe40000000000 */
[----:B------:R-:W-:-:S04]  /*21140*/  USHF.R.U32.HI UR6, URZ, 0x1, UR7 ;  /* 0x000000013f067899 */ /* 0x000fc80008011607 */
[----:B------:R-:W-:Y:S02]  /*21150*/  UIMAD UR5, UR6, -0x9, UR5 ;  /* 0xfffffff7060578a4 */ /* 0x000fe4000f8e0205 */
[----:B0-----:R-:W-:-:S04]  /*21160*/  ULEA UR4, UR8, UR4, 0x18 ;  /* 0x0000000408047291 */ /* 0x001fc8000f8ec03f */
[----:B------:R-:W-:-:S04]  /*21170*/  UIADD3 UR4, UR4, 0x36048, URZ ;  /* 0x0003604804047890 */ /* 0x000fc8000fffe03f */
[----:B------:R-:W-:-:S12]  /*21180*/  ULEA UR6, UR5, UR4, 0x3 ;  /* 0x0000000405067291 */ /* 0x000fd8000f8e183f */
.L_x_93:
[----:B0-----:R-:W-:-:S04]  /*21190*/  IMAD.U32 R3, RZ, RZ, UR6 ;  /* 0x00000006ff037e24 */ /* 0x001fc8000f8e00ff */
[----:B------:R0:W1:Y:S03]  /*211a0*/  SYNCS.PHASECHK.TRANS64.TRYWAIT P0, [R3+URZ], R2 ;  /* 0x00000002030075a7 */ /* 0x000066000800017f */
[----:B-1----:R-:W-:Y:S05]  /*211b0*/  @!P0 NANOSLEEP.SYNCS 0x989680 ;  /* 0x009896800000895d */ /* 0x002fea0003900000 */
[----:B------:R-:W1:Y:S02]  /*211c0*/  @!P0 SYNCS.PHASECHK.TRANS64 P0, [R3+URZ], R2 ;  /* 0x00000002030085a7 */ /* 0x000e64000800007f */
[----:B-1----:R-:W-:Y:S05]  /*211d0*/  @!P0 BRA `(.L_x_93) ;  /* 0xfffffffc00ec8947 */ /* 0x002fea000383ffff */
[----:B------:R-:W-:-:S04]  /*211e0*/  UIADD3 UR5, UR5, 0x1, URZ ;  /* 0x0000000105057890 */ /* 0x000fc8000fffe03f */
[----:B------:R-:W-:-:S04]  /*211f0*/  UISETP.NE.AND UP0, UPT, UR5, 0x9, UPT ;  /* 0x000000090500788c */ /* 0x000fc8000bf05270 */
[----:B------:R-:W-:Y:S02]  /*21200*/  USEL UR6, URZ, 0x1, UP0 ;  /* 0x000000013f067887 */ /* 0x000fe40008000000 */
[----:B------:R-:W-:-:S04]  /*21210*/  USEL UR5, UR5, URZ, UP0 ;  /* 0x0000003f05057287 */ /* 0x000fc80008000000 */
[----:B0-----:R-:W-:Y:S01]  /*21220*/  LOP3.LUT R2, R0, UR6, RZ, 0x3c, !PT ;  /* 0x0000000600027c12 */ /* 0x001fe2000f8e3cff */
[----:B------:R-:W-:-:S03]  /*21230*/  ULEA UR7, UR5, UR4, 0x3 ;  /* 0x0000000405077291 */ /* 0x000fc6000f8e183f */
[----:B------:R-:W-:-:S09]  /*21240*/  SHF.L.U32 R0, R2, 0x1f, RZ ;  /* 0x0000001f02007819 */ /* 0x000fd200000006ff */
.L_x_94:
        /* <DEDUP_REMOVED lines=9> */
[----:B------:R-:W-:Y:S01]  /*212e0*/  LOP3.LUT R2, R2, UR6, RZ, 0x3c, !PT ;  /* 0x0000000602027c12 */ /* 0x000fe2000f8e3cff */
[----:B------:R-:W-:-:S03]  /*212f0*/  ULEA UR7, UR5, UR4, 0x3 ;  /* 0x0000000405077291 */ /* 0x000fc6000f8e183f */
[----:B0-----:R-:W-:-:S09]  /*21300*/  SHF.L.U32 R0, R2, 0x1f, RZ ;  /* 0x0000001f02007819 */ /* 0x001fd200000006ff */
.L_x_95:
        /* <DEDUP_REMOVED lines=12> */
.L_x_96:
        /* <DEDUP_REMOVED lines=12> */
.L_x_97:
        /* <DEDUP_REMOVED lines=12> */
.L_x_98:
        /* <DEDUP_REMOVED lines=12> */
.L_x_99:
        /* <DEDUP_REMOVED lines=12> */
.L_x_100:
        /* <DEDUP_REMOVED lines=12> */
.L_x_101:
[----:B0-----:R-:W-:-:S04]  /*21790*/  IMAD.U32 R3, RZ, RZ, UR5 ;  /* 0x00000005ff037e24 */ /* 0x001fc8000f8e00ff */
[----:B------:R0:W1:Y:S03]  /*217a0*/  SYNCS.PHASECHK.TRANS64.TRYWAIT P0, [R3+URZ], R0 ;  /* 0x00000000030075a7 */ /* 0x000066000800017f */
[----:B-1----:R-:W-:Y:S05]  /*217b0*/  @!P0 NANOSLEEP.SYNCS 0x989680 ;  /* 0x009896800000895d */ /* 0x002fea0003900000 */
[----:B------:R-:W1:Y:S02]  /*217c0*/  @!P0 SYNCS.PHASECHK.TRANS64 P0, [R3+URZ], R0 ;  /* 0x00000000030085a7 */ /* 0x000e64000800007f */
[----:B-1----:R-:W-:Y:S05]  /*217d0*/  @P0 EXIT ;  /* 0x000000000000094d */ /* 0x002fea0003800000 */
[----:B------:R-:W-:Y:S05]  /*217e0*/  BRA `(.L_x_101) ;  /* 0xfffffffc00e87947 */ /* 0x000fea000383ffff */
.L_x_102:
[----:B------:R-:W-:-:S00]  /*217f0*/  BRA `(.L_x_102) ;  /* 0xfffffffc00fc7947 */ /* 0x000fc0000383ffff */
[----:B------:R-:W-:-:S00]  /*21800*/  NOP ;  /* 0x0000000000007918 */ /* 0x000fc00000000000 */
[----:B------:R-:W-:-:S00]  /*21810*/  NOP ;  /* 0x0000000000007918 */ /* 0x000fc00000000000 */
[----:B------:R-:W-:-:S00]  /*21820*/  NOP ;  /* 0x0000000000007918 */ /* 0x000fc00000000000 */
[----:B------:R-:W-:-:S00]  /*21830*/  NOP ;  /* 0x0000000000007918 */ /* 0x000fc00000000000 */
[----:B------:R-:W-:-:S00]  /*21840*/  NOP ;  /* 0x0000000000007918 */ /* 0x000fc00000000000 */
[----:B------:R-:W-:-:S00]  /*21850*/  NOP ;  /* 0x0000000000007918 */ /* 0x000fc00000000000 */
[----:B------:R-:W-:-:S00]  /*21860*/  NOP ;  /* 0x0000000000007918 */ /* 0x000fc00000000000 */
[----:B------:R-:W-:-:S00]  /*21870*/  NOP ;  /* 0x0000000000007918 */ /* 0x000fc00000000000 */
.L_x_103:


//--------------------- .nv.shared._ZN7cutlass13device_kernelINS_4conv6kernel13ConvUniversalINS1_16ConvProblemShapeILNS1_8OperatorE0ELi2EEENS1_10collective14CollectiveConvINS1_46MainloopSm90TmaGmmaWarpSpecializedImplicitGemmILS5_0ELi9ELi2EN4cute5tupleIJNSA_1CILi1EEESD_SD_EEENS1_36KernelImplicitTmaWarpSpecializedSm90ELi1EEENSB_IJNSC_ILi256EEENSC_ILi128EEENSB_IJNSC_ILi64EEEEEEEEENS_12float_e4m3_tESM_NSA_8TiledMMAINSA_8MMA_AtomIJNSA_4SM904GMMA31MMA_64x128x32_F32E4M3E4M3_SS_TNILNSQ_7ScaleInE1ELSS_1EEEEEENSA_6LayoutISE_NSB_IJNSC_ILi0EEESW_SW_EEEEENSB_IJNSA_10UnderscoreESZ_SZ_EEEEENS7_6detail26Sm90ImplicitGemmTileTraitsINSA_20SM90_TMA_LOAD_IM2COLENSA_14ComposedLayoutINSA_7SwizzleILi2ELi4ELi3EEENSA_18smem_ptr_flag_bitsILi8EEENSV_INSB_IJNSB_IJNSC_ILi8EEENSC_ILi32EEEEEENSB_IJSJ_SD_EEENSB_IJSD_NSC_ILi9EEEEEEEEENSB_IJNSB_IJSJ_NSC_ILi512EEEEEENSB_IJSD_SW_EEENSB_IJSW_NSC_ILi16384EEEEEEEEEEEEEvEENS13_INSA_13SM90_TMA_LOADENS15_IS17_S19_NSV_INSB_IJNSB_IJS1A_NSC_ILi16EEEEEES1D_S1F_EEENSB_IJS1I_S1J_NSB_IJSW_NSC_ILi8192EEEEEEEEEEEEEvEEEENS_8epilogue10collective6detail29Sm90TmaWarpSpecializedAdapterINS22_15DefaultEpilogueISM_NSB_IJNSB_IJlllEEESD_SW_EEES27_NS21_6thread17LinearCombinationISM_Li1EffLNS28_9ScaleType4KindE0ELNS_15FloatRoundStyleE2ESM_EENS_4gemm15EpilogueDefaultEEEEEvvEEEEvNT_6ParamsE --------------------------
	.section	.nv.shared._ZN7cutlass13device_kernelINS_4conv6kernel13ConvUniversalINS1_16ConvProblemShapeILNS1_8OperatorE0ELi2EEENS1_10collective14CollectiveConvINS1_46MainloopSm90TmaGmmaWarpSpecializedImplicitGemmILS5_0ELi9ELi2EN4cute5tupleIJNSA_1CILi1EEESD_SD_EEENS1_36KernelImplicitTmaWarpSpecializedSm90ELi1EEENSB_IJNSC_ILi256EEENSC_ILi128EEENSB_IJNSC_ILi64EEEEEEEEENS_12float_e4m3_tESM_NSA_8TiledMMAINSA_8MMA_AtomIJNSA_4SM904GMMA31MMA_64x128x32_F32E4M3E4M3_SS_TNILNSQ_7ScaleInE1ELSS_1EEEEEENSA_6LayoutISE_NSB_IJNSC_ILi0EEESW_SW_EEEEENSB_IJNSA_10UnderscoreESZ_SZ_EEEEENS7_6detail26Sm90ImplicitGemmTileTraitsINSA_20SM90_TMA_LOAD_IM2COLENSA_14ComposedLayoutINSA_7SwizzleILi2ELi4ELi3EEENSA_18smem_ptr_flag_bitsILi8EEENSV_INSB_IJNSB_IJNSC_ILi8EEENSC_ILi32EEEEEENSB_IJSJ_SD_EEENSB_IJSD_NSC_ILi9EEEEEEEEENSB_IJNSB_IJSJ_NSC_ILi512EEEEEENSB_IJSD_SW_EEENSB_IJSW_NSC_ILi16384EEEEEEEEEEEEEvEENS13_INSA_13SM90_TMA_LOADENS15_IS17_S19_NSV_INSB_IJNSB_IJS1A_NSC_ILi16EEEEEES1D_S1F_EEENSB_IJS1I_S1J_NSB_IJSW_NSC_ILi8192EEEEEEEEEEEEEvEEEENS_8epilogue10collective6detail29Sm90TmaWarpSpecializedAdapterINS22_15DefaultEpilogueISM_NSB_IJNSB_IJlllEEESD_SW_EEES27_NS21_6thread17LinearCombinationISM_Li1EffLNS28_9ScaleType4KindE0ELNS_15FloatRoundStyleE2ESM_EENS_4gemm15EpilogueDefaultEEEEEvvEEEEvNT_6ParamsE,"aw",@nobits
	.sectionflags	@""
	.align	16
	.zero		1024


//--------------------- .nv.shared.reserved.0     --------------------------
	.section	.nv.shared.reserved.0,"aw",@nobits
	.weak		__nv_reservedSMEM_offset_0_alias
	.size		__nv_reservedSMEM_offset_0_alias, 0, 0
	.other		__nv_reservedSMEM_offset_0_alias,@"STO_CUDA_RESERVED_SHARED STV_DEFAULT"
__nv_reservedSMEM_offset_0_alias:
	.zero		0


//--------------------- .nv.global                --------------------------
	.section	.nv.global,"aw",@nobits
.nv.global:
	.type		_ZN39_INTERNAL_b3e89e28_4_k_cu_e14dc3fd_37734cute1_E,@object
	.size		_ZN39_INTERNAL_b3e89e28_4_k_cu_e14dc3fd_37734cute1_E,(_ZN39_INTERNAL_b3e89e28_4_k_cu_e14dc3fd_37734cuda3std3__45__cpo6cbeginE - _ZN39_INTERNAL_b3e89e28_4_k_cu_e14dc3fd_37734cute1_E)
_ZN39_INTERNAL_b3e89e28_4_k_cu_e14dc3fd_37734cute1_E:
	.zero		1
	.type		_ZN39_INTERNAL_b3e89e28_4_k_cu_e14dc3fd_37734cuda3std3__45__cpo6cbeginE,@object
	.size		_ZN39_INTERNAL_b3e89e28_4_k_cu_e14dc3fd_37734cuda3std3__45__cpo6cbeginE,(_ZN39_INTERNAL_b3e89e28_4_k_cu_e14dc3fd_37734cuda3std3__48in_placeE - _ZN39_INTERNAL_b3e89e28_4_k_cu_e14dc3fd_37734cuda3std3__45__cpo6cbeginE)
_ZN39_INTERNAL_b3e89e28_4_k_cu_e14dc3fd_37734cuda3std3__45__cpo6cbeginE:
	.zero		1
	.type		_ZN39_INTERNAL_b3e89e28_4_k_cu_e14dc3fd_37734cuda3std3__48in_placeE,@object
	.size		_ZN39_INTERNAL_b3e89e28_4_k_cu_e14dc3fd_37734cuda3std3__48in_placeE,(_ZN39_INTERNAL_b3e89e28_4_k_cu_e14dc3fd_37734cuda3std6ranges3__45__cpo9iter_moveE - _ZN39_INTERNAL_b3e89e28_4_k_cu_e14dc3fd_37734cuda3std3__48in_placeE)
_ZN39_INTERNAL_b3e89e28_4_k_cu_e14dc3fd_37734cuda3std3__48in_placeE:
	.zero		1
	.type		_ZN39_INTERNAL_b3e89e28_4_k_cu_e14dc3fd_37734cuda3std6ranges3__45__cpo9iter_moveE,@object
	.size		_ZN39_INTERNAL_b3e89e28_4_k_cu_e14dc3fd_37734cuda3std6ranges3__45__cpo9iter_moveE,(_ZN39_INTERNAL_b3e89e28_4_k_cu_e14dc3fd_37734cuda3std3__45__cpo5beginE - _ZN39_INTERNAL_b3e89e28_4_k_cu_e14dc3fd_37734cuda3std6ranges3__45__cpo9iter_moveE)
_ZN39_INTERNAL_b3e89e28_4_k_cu_e14dc3fd_37734cuda3std6ranges3__45__cpo9iter_moveE:
	.zero		1
	.type		_ZN39_INTERNAL_b3e89e28_4_k_cu_e14dc3fd_37734cuda3std3__45__cpo5beginE,@object
	.size		_ZN39_INTERNAL_b3e89e28_4_k_cu_e14dc3fd_37734cuda3std3__45__cpo5beginE,(_ZN39_INTERNAL_b3e89e28_4_k_cu_e14dc3fd_37734cuda3std3__441_GLOBAL__N__b3e89e28_4_k_cu_e14dc3fd_37736ignoreE - _ZN39_INTERNAL_b3e89e28_4_k_cu_e14dc3fd_37734cuda3std3__45__cpo5beginE)
_ZN39_INTERNAL_b3e89e28_4_k_cu_e14dc3fd_37734cuda3std3__45__cpo5beginE:
	.zero		1
	.type		_ZN39_INTERNAL_b3e89e28_4_k_cu_e14dc3fd_37734cuda3std3__441_GLOBAL__N__b3e89e28_4_k_cu_e14dc3fd_37736ignoreE,@object
	.size		_ZN39_INTERNAL_b3e89e28_4_k_cu_e14dc3fd_37734cuda3std3__441_GLOBAL__N__b3e89e28_4_k_cu_e14dc3fd_37736ignoreE,(_ZN39_INTERNAL_b3e89e28_4_k_cu_e14dc3fd_37734cute7productE - _ZN39_INTERNAL_b3e89e28_4_k_cu_e14dc3fd_37734cuda3std3__441_GLOBAL__N__b3e89e28_4_k_cu_e14dc3fd_37736ignoreE)
_ZN39_INTERNAL_b3e89e28_4_k_cu_e14dc3fd_37734cuda3std3__441_GLOBAL__N__b3e89e28_4_k_cu_e14dc3fd_37736ignoreE:
	.zero		1
	.type		_ZN39_INTERNAL_b3e89e28_4_k_cu_e14dc3fd_37734cute7productE,@object
	.size		_ZN39_INTERNAL_b3e89e28_4_k_cu_e14dc3fd_37734cute7productE,(_ZN39_INTERNAL_b3e89e28_4_k_cu_e14dc3fd_37734cuda3std3__45__cpo3endE - _ZN39_INTERNAL_b3e89e28_4_k_cu_e14dc3fd_37734cute7productE)
_ZN39_INTERNAL_b3e89e28_4_k_cu_e14dc3fd_37734cute7productE:
	.zero		1
	.type		_ZN39_INTERNAL_b3e89e28_4_k_cu_e14dc3fd_37734cuda3std3__45__cpo3endE,@object
	.size		_ZN39_INTERNAL_b3e89e28_4_k_cu_e14dc3fd_37734cuda3std3__45__cpo3endE,(_ZN39_INTERNAL_b3e89e28_4_k_cu_e14dc3fd_37734cuda3std3__419piecewise_constructE - _ZN39_INTERNAL_b3e89e28_4_k_cu_e14dc3fd_37734cuda3std3__45__cpo3endE)
_ZN39_INTERNAL_b3e89e28_4_k_cu_e14dc3fd_37734cuda3std3__45__cpo3endE:
	.zero		1
	.type		_ZN39_INTERNAL_b3e89e28_4_k_cu_e14dc3fd_37734cuda3std3__419piecewise_constructE,@object
	.size		_ZN39_INTERNAL_b3e89e28_4_k_cu_e14dc3fd_37734cuda3std3__419piecewise_constructE,(_ZN39_INTERNAL_b3e89e28_4_k_cu_e14dc3fd_37734cuda3std3__45__cpo4cendE - _ZN39_INTERNAL_b3e89e28_4_k_cu_e14dc3fd_37734cuda3std3__419piecewise_constructE)
_ZN39_INTERNAL_b3e89e28_4_k_cu_e14dc3fd_37734cuda3std3__419piecewise_constructE:
	.zero		1
	.type		_ZN39_INTERNAL_b3e89e28_4_k_cu_e14dc3fd_37734cuda3std3__45__cpo4cendE,@object
	.size		_ZN39_INTERNAL_b3e89e28_4_k_cu_e14dc3fd_37734cuda3std3__45__cpo4cendE,(_ZN39_INTERNAL_b3e89e28_4_k_cu_e14dc3fd_37734cuda3std6ranges3__45__cpo4swapE - _ZN39_INTERNAL_b3e89e28_4_k_cu_e14dc3fd_37734cuda3std3__45__cpo4cendE)
_ZN39_INTERNAL_b3e89e28_4_k_cu_e14dc3fd_37734cuda3std3__45__cpo4cendE:
	.zero		1
	.type		_ZN39_INTERNAL_b3e89e28_4_k_cu_e14dc3fd_37734cuda3std6ranges3__45__cpo4swapE,@object
	.size		_ZN39_INTERNAL_b3e89e28_4_k_cu_e14dc3fd_37734cuda3std6ranges3__45__cpo4swapE,(.L_7 - _ZN39_INTERNAL_b3e89e28_4_k_cu_e14dc3fd_37734cuda3std6ranges3__45__cpo4swapE)
_ZN39_INTERNAL_b3e89e28_4_k_cu_e14dc3fd_37734cuda3std6ranges3__45__cpo4swapE:
	.zero		1
.L_7:


//--------------------- .nv.constant0._ZN7cutlass13device_kernelINS_4conv6kernel13ConvUniversalINS1_16ConvProblemShapeILNS1_8OperatorE0ELi2EEENS1_10collective14CollectiveConvINS1_46MainloopSm90TmaGmmaWarpSpecializedImplicitGemmILS5_0ELi9ELi2EN4cute5tupleIJNSA_1CILi1EEESD_SD_EEENS1_36KernelImplicitTmaWarpSpecializedSm90ELi1EEENSB_IJNSC_ILi256EEENSC_ILi128EEENSB_IJNSC_ILi64EEEEEEEEENS_12float_e4m3_tESM_NSA_8TiledMMAINSA_8MMA_AtomIJNSA_4SM904GMMA31MMA_64x128x32_F32E4M3E4M3_SS_TNILNSQ_7ScaleInE1ELSS_1EEEEEENSA_6LayoutISE_NSB_IJNSC_ILi0EEESW_SW_EEEEENSB_IJNSA_10UnderscoreESZ_SZ_EEEEENS7_6detail26Sm90ImplicitGemmTileTraitsINSA_20SM90_TMA_LOAD_IM2COLENSA_14ComposedLayoutINSA_7SwizzleILi2ELi4ELi3EEENSA_18smem_ptr_flag_bitsILi8EEENSV_INSB_IJNSB_IJNSC_ILi8EEENSC_ILi32EEEEEENSB_IJSJ_SD_EEENSB_IJSD_NSC_ILi9EEEEEEEEENSB_IJNSB_IJSJ_NSC_ILi512EEEEEENSB_IJSD_SW_EEENSB_IJSW_NSC_ILi16384EEEEEEEEEEEEEvEENS13_INSA_13SM90_TMA_LOADENS15_IS17_S19_NSV_INSB_IJNSB_IJS1A_NSC_ILi16EEEEEES1D_S1F_EEENSB_IJS1I_S1J_NSB_IJSW_NSC_ILi8192EEEEEEEEEEEEEvEEEENS_8epilogue10collective6detail29Sm90TmaWarpSpecializedAdapterINS22_15DefaultEpilogueISM_NSB_IJNSB_IJlllEEESD_SW_EEES27_NS21_6thread17LinearCombinationISM_Li1EffLNS28_9ScaleType4KindE0ELNS_15FloatRoundStyleE2ESM_EENS_4gemm15EpilogueDefaultEEEEEvvEEEEvNT_6ParamsE --------------------------
	.section	.nv.constant0._ZN7cutlass13device_kernelINS_4conv6kernel13ConvUniversalINS1_16ConvProblemShapeILNS1_8OperatorE0ELi2EEENS1_10collective14CollectiveConvINS1_46MainloopSm90TmaGmmaWarpSpecializedImplicitGemmILS5_0ELi9ELi2EN4cute5tupleIJNSA_1CILi1EEESD_SD_EEENS1_36KernelImplicitTmaWarpSpecializedSm90ELi1EEENSB_IJNSC_ILi256EEENSC_ILi128EEENSB_IJNSC_ILi64EEEEEEEEENS_12float_e4m3_tESM_NSA_8TiledMMAINSA_8MMA_AtomIJNSA_4SM904GMMA31MMA_64x128x32_F32E4M3E4M3_SS_TNILNSQ_7ScaleInE1ELSS_1EEEEEENSA_6LayoutISE_NSB_IJNSC_ILi0EEESW_SW_EEEEENSB_IJNSA_10UnderscoreESZ_SZ_EEEEENS7_6detail26Sm90ImplicitGemmTileTraitsINSA_20SM90_TMA_LOAD_IM2COLENSA_14ComposedLayoutINSA_7SwizzleILi2ELi4ELi3EEENSA_18smem_ptr_flag_bitsILi8EEENSV_INSB_IJNSB_IJNSC_ILi8EEENSC_ILi32EEEEEENSB_IJSJ_SD_EEENSB_IJSD_NSC_ILi9EEEEEEEEENSB_IJNSB_IJSJ_NSC_ILi512EEEEEENSB_IJSD_SW_EEENSB_IJSW_NSC_ILi16384EEEEEEEEEEEEEvEENS13_INSA_13SM90_TMA_LOADENS15_IS17_S19_NSV_INSB_IJNSB_IJS1A_NSC_ILi16EEEEEES1D_S1F_EEENSB_IJS1I_S1J_NSB_IJSW_NSC_ILi8192EEEEEEEEEEEEEvEEEENS_8epilogue10collective6detail29Sm90TmaWarpSpecializedAdapterINS22_15DefaultEpilogueISM_NSB_IJNSB_IJlllEEESD_SW_EEES27_NS21_6thread17LinearCombinationISM_Li1EffLNS28_9ScaleType4KindE0ELNS_15FloatRoundStyleE2ESM_EENS_4gemm15EpilogueDefaultEEEEEvvEEEEvNT_6ParamsE,"a",@progbits
	.sectionflags	@""
	.align	4
.nv.constant0._ZN7cutlass13device_kernelINS_4conv6kernel13ConvUniversalINS1_16ConvProblemShapeILNS1_8OperatorE0ELi2EEENS1_10collective14CollectiveConvINS1_46MainloopSm90TmaGmmaWarpSpecializedImplicitGemmILS5_0ELi9ELi2EN4cute5tupleIJNSA_1CILi1EEESD_SD_EEENS1_36KernelImplicitTmaWarpSpecializedSm90ELi1EEENSB_IJNSC_ILi256EEENSC_ILi128EEENSB_IJNSC_ILi64EEEEEEEEENS_12float_e4m3_tESM_NSA_8TiledMMAINSA_8MMA_AtomIJNSA_4SM904GMMA31MMA_64x128x32_F32E4M3E4M3_SS_TNILNSQ_7ScaleInE1ELSS_1EEEEEENSA_6LayoutISE_NSB_IJNSC_ILi0EEESW_SW_EEEEENSB_IJNSA_10UnderscoreESZ_SZ_EEEEENS7_6detail26Sm90ImplicitGemmTileTraitsINSA_20SM90_TMA_LOAD_IM2COLENSA_14ComposedLayoutINSA_7SwizzleILi2ELi4ELi3EEENSA_18smem_ptr_flag_bitsILi8EEENSV_INSB_IJNSB_IJNSC_ILi8EEENSC_ILi32EEEEEENSB_IJSJ_SD_EEENSB_IJSD_NSC_ILi9EEEEEEEEENSB_IJNSB_IJSJ_NSC_ILi512EEEEEENSB_IJSD_SW_EEENSB_IJSW_NSC_ILi16384EEEEEEEEEEEEEvEENS13_INSA_13SM90_TMA_LOADENS15_IS17_S19_NSV_INSB_IJNSB_IJS1A_NSC_ILi16EEEEEES1D_S1F_EEENSB_IJS1I_S1J_NSB_IJSW_NSC_ILi8192EEEEEEEEEEEEEvEEEENS_8epilogue10collective6detail29Sm90TmaWarpSpecializedAdapterINS22_15DefaultEpilogueISM_NSB_IJNSB_IJlllEEESD_SW_EEES27_NS21_6thread17LinearCombinationISM_Li1EffLNS28_9ScaleType4KindE0ELNS_15FloatRoundStyleE2ESM_EENS_4gemm15EpilogueDefaultEEEEEvvEEEEvNT_6ParamsE:
	.zero		1536


//--------------------- SYMBOLS --------------------------

	.type		.nv.reservedSmem.offset0,@object
	.size		.nv.reservedSmem.offset0,0x4
